def matmul_kernel(
    a_ptr,
    b_ptr,
    c_ptr,
    M,
    N,
    K,
    stride_am,
    stride_ak,
    stride_bk,
    stride_bn,
    stride_cm,
    stride_cn,
    BLOCK_M: tl.constexpr,
    BLOCK_N: tl.constexpr,
    BLOCK_K: tl.constexpr,
    GROUP_M: tl.constexpr,
):
    pid = tl.program_id(axis=0)
    num_pid_m = tl.cdiv(M, BLOCK_M)
    num_pid_n = tl.cdiv(N, BLOCK_N)
    num_pid_in_group = GROUP_M * num_pid_n
    group_id = pid // num_pid_in_group
    first_pid_m = group_id * GROUP_M
    group_size_m = min(num_pid_m - first_pid_m, GROUP_M)
    pid_m = first_pid_m + ((pid % num_pid_in_group) % group_size_m)
    pid_n = (pid % num_pid_in_group) // group_size_m

    offs_am = (pid_m * BLOCK_M + tl.arange(0, BLOCK_M)) % M
    offs_bn = (pid_n * BLOCK_N + tl.arange(0, BLOCK_N)) % N
    offs_k = tl.arange(0, BLOCK_K)
    a_ptrs = a_ptr + offs_am[:, None] * stride_am + offs_k[None, :] * stride_ak
    b_ptrs = b_ptr + offs_k[:, None] * stride_bk + offs_bn[None, :] * stride_bn

    acc = tl.zeros((BLOCK_M, BLOCK_N), dtype=tl.float32)
    for kk in range(0, tl.cdiv(K, BLOCK_K)):
        a = tl.load(a_ptrs, mask=offs_k[None, :] < K - kk * BLOCK_K, other=0.0)
        b = tl.load(b_ptrs, mask=offs_k[:, None] < K - kk * BLOCK_K, other=0.0)
        acc = tl.dot(a, b, acc)
        a_ptrs += BLOCK_K * stride_ak
        b_ptrs += BLOCK_K * stride_bk

    c = acc.to(c_ptr.dtype.element_ty)
    offs_cm = pid_m * BLOCK_M + tl.arange(0, BLOCK_M)
    offs_cn = pid_n * BLOCK_N + tl.arange(0, BLOCK_N)
    c_ptrs = c_ptr + offs_cm[:, None] * stride_cm + offs_cn[None, :] * stride_cn
    mask = (offs_cm[:, None] < M) & (offs_cn[None, :] < N)
    tl.store(c_ptrs, c, mask=mask)

# config = {"BLOCK_K": 64, "BLOCK_M": 512, "BLOCK_N": 64, "GROUP_M": 8, "arch": "sm_100", "dtype": "fp16", "num_ctas": 1, "num_stages": 7, "num_warps": 4}
# arch = sm_100


// ===== COMPILED SASS (sm_100a) =====

	.target	sm_100a

	.elftype	@"ET_EXEC"


//--------------------- .note.nv.tkinfo           --------------------------
	.section	.note.nv.tkinfo,"",@"SHT_NOTE"
	.sectionflags	@"SHF_NOTE_NV_TKINFO"
	.tkinfo
        /*0018*/ 	.word	0x00000081
        /*0030*/ 	.string	""
        /*0030*/ 	.string	"ptxas-blackwell"
        /*0030*/ 	.string	"Cuda compilation tools, release 12.9, V12.9.86"
        /*0030*/ 	.string	"Build cuda_12.9.r12.9/compiler.36037853_0"
        /*0030*/ 	.string	"-v  -suppress-debug-info  -lineinfo  -arch sm_100a "



//--------------------- .note.nv.cuver            --------------------------
	.section	.note.nv.cuver,"",@"SHT_NOTE"
	.sectionflags	@"SHF_NOTE_NV_CUVER"
        /*0018*/ 	.short	0x0001
        /*001a*/ 	.short	0x0064
        /*001c*/ 	.short	0x0001
        /*001e*/ 	.short	0x0000
        /*0020*/ 	.short	0x0001
        /*0022*/ 	.short	0x0000


//--------------------- .nv.info                  --------------------------
	.section	.nv.info,"",@"SHT_CUDA_INFO"
	.align	4


	//----- nvinfo : EIATTR_REGCOUNT
	.align		4
        /*0000*/ 	.byte	0x04, 0x2f
        /*0002*/ 	.short	(.L_4 - .L_3)
	.align		4
.L_3:
        /*0004*/ 	.word	index@(matmul_kernel)
        /*0008*/ 	.word	0x00000060


	//----- nvinfo : EIATTR_FRAME_SIZE
	.align		4
.L_4:
        /*000c*/ 	.byte	0x04, 0x11
        /*000e*/ 	.short	(.L_6 - .L_5)
	.align		4
.L_5:
        /*0010*/ 	.word	index@($__internal_2_$__cuda_sm10x_tcgen05_guardrail_trap_unallocated_columns_being_dealloced)
        /*0014*/ 	.word	0x00001ac0


	//----- nvinfo : EIATTR_FRAME_SIZE
	.align		4
.L_6:
        /*0018*/ 	.byte	0x04, 0x11
        /*001a*/ 	.short	(.L_8 - .L_7)
	.align		4
.L_7:
        /*001c*/ 	.word	index@($__internal_1_$__cuda_sm10x_tcgen05_guardrail_trap_phase_invalid_during_alloc)
        /*0020*/ 	.word	0x00001ac0


	//----- nvinfo : EIATTR_FRAME_SIZE
	.align		4
.L_8:
        /*0024*/ 	.byte	0x04, 0x11
        /*0026*/ 	.short	(.L_10 - .L_9)
	.align		4
.L_9:
        /*0028*/ 	.word	index@($__internal_0_$__cuda_sm10x_tcgen05_guardrail_trap_col_being_dealloced_not_returned_by_alloc)
        /*002c*/ 	.word	0x00001ac0


	//----- nvinfo : EIATTR_FRAME_SIZE
	.align		4
.L_10:
        /*0030*/ 	.byte	0x04, 0x11
        /*0032*/ 	.short	(.L_12 - .L_11)
	.align		4
.L_11:
        /*0034*/ 	.word	index@(matmul_kernel)
        /*0038*/ 	.word	0x00001ac0


	//----- nvinfo : EIATTR_MIN_STACK_SIZE
	.align		4
.L_12:
        /*003c*/ 	.byte	0x04, 0x12
        /*003e*/ 	.short	(.L_14 - .L_13)
	.align		4
.L_13:
        /*0040*/ 	.word	index@(matmul_kernel)
        /*0044*/ 	.word	0x00001ac0
.L_14:


//--------------------- .nv.info.matmul_kernel    --------------------------
	.section	.nv.info.matmul_kernel,"",@"SHT_CUDA_INFO"
	.sectionflags	@""
	.align	4


	//----- nvinfo : EIATTR_CUDA_API_VERSION
	.align		4
        /*0000*/ 	.byte	0x04, 0x37
        /*0002*/ 	.short	(.L_16 - .L_15)
.L_15:
        /*0004*/ 	.word	0x00000081


	//----- nvinfo : EIATTR_KPARAM_INFO
	.align		4
.L_16:
        /*0008*/ 	.byte	0x04, 0x17
        /*000a*/ 	.short	(.L_18 - .L_17)
.L_17:
        /*000c*/ 	.word	0x00000000
        /*0010*/ 	.short	0x000d
        /*0012*/ 	.short	0x0048
        /*0014*/ 	.byte	0x00, 0xf4, 0x21, 0x00


	//----- nvinfo : EIATTR_KPARAM_INFO
	.align		4
.L_18:
        /*0018*/ 	.byte	0x04, 0x17
        /*001a*/ 	.short	(.L_20 - .L_19)
.L_19:
        /*001c*/ 	.word	0x00000000
        /*0020*/ 	.short	0x000c
        /*0022*/ 	.short	0x0040
        /*0024*/ 	.byte	0x00, 0xf4, 0x21, 0x00


	//----- nvinfo : EIATTR_KPARAM_INFO
	.align		4
.L_20:
        /*0028*/ 	.byte	0x04, 0x17
        /*002a*/ 	.short	(.L_22 - .L_21)
.L_21:
        /*002c*/ 	.word	0x00000000
        /*0030*/ 	.short	0x000b
        /*0032*/ 	.short	0x0038
        /*0034*/ 	.byte	0x00, 0xf0, 0x11, 0x00


	//----- nvinfo : EIATTR_KPARAM_INFO
	.align		4
.L_22:
        /*0038*/ 	.byte	0x04, 0x17
        /*003a*/ 	.short	(.L_24 - .L_23)
.L_23:
        /*003c*/ 	.word	0x00000000
        /*0040*/ 	.short	0x000a
        /*0042*/ 	.short	0x0034
        /*0044*/ 	.byte	0x00, 0xf0, 0x11, 0x00


	//----- nvinfo : EIATTR_KPARAM_INFO
	.align		4
.L_24:
        /*0048*/ 	.byte	0x04, 0x17
        /*004a*/ 	.short	(.L_26 - .L_25)
.L_25:
        /*004c*/ 	.word	0x00000000
        /*0050*/ 	.short	0x0009
        /*0052*/ 	.short	0x0030
        /*0054*/ 	.byte	0x00, 0xf0, 0x11, 0x00


	//----- nvinfo : EIATTR_KPARAM_INFO
	.align		4
.L_26:
        /*0058*/ 	.byte	0x04, 0x17
        /*005a*/ 	.short	(.L_28 - .L_27)
.L_27:
        /*005c*/ 	.word	0x00000000
        /*0060*/ 	.short	0x0008
        /*0062*/ 	.short	0x002c
        /*0064*/ 	.byte	0x00, 0xf0, 0x11, 0x00


	//----- nvinfo : EIATTR_KPARAM_INFO
	.align		4
.L_28:
        /*0068*/ 	.byte	0x04, 0x17
        /*006a*/ 	.short	(.L_30 - .L_29)
.L_29:
        /*006c*/ 	.word	0x00000000
        /*0070*/ 	.short	0x0007
        /*0072*/ 	.short	0x0028
        /*0074*/ 	.byte	0x00, 0xf0, 0x11, 0x00


	//----- nvinfo : EIATTR_KPARAM_INFO
	.align		4
.L_30:
        /*0078*/ 	.byte	0x04, 0x17
        /*007a*/ 	.short	(.L_32 - .L_31)
.L_31:
        /*007c*/ 	.word	0x00000000
        /*0080*/ 	.short	0x0006
        /*0082*/ 	.short	0x0024
        /*0084*/ 	.byte	0x00, 0xf0, 0x11, 0x00


	//----- nvinfo : EIATTR_KPARAM_INFO
	.align		4
.L_32:
        /*0088*/ 	.byte	0x04, 0x17
        /*008a*/ 	.short	(.L_34 - .L_33)
.L_33:
        /*008c*/ 	.word	0x00000000
        /*0090*/ 	.short	0x0005
        /*0092*/ 	.short	0x0020
        /*0094*/ 	.byte	0x00, 0xf0, 0x11, 0x00


	//----- nvinfo : EIATTR_KPARAM_INFO
	.align		4
.L_34:
        /*0098*/ 	.byte	0x04, 0x17
        /*009a*/ 	.short	(.L_36 - .L_35)
.L_35:
        /*009c*/ 	.word	0x00000000
        /*00a0*/ 	.short	0x0004
        /*00a2*/ 	.short	0x001c
        /*00a4*/ 	.byte	0x00, 0xf0, 0x11, 0x00


	//----- nvinfo : EIATTR_KPARAM_INFO
	.align		4
.L_36:
        /*00a8*/ 	.byte	0x04, 0x17
        /*00aa*/ 	.short	(.L_38 - .L_37)
.L_37:
        /*00ac*/ 	.word	0x00000000
        /*00b0*/ 	.short	0x0003
        /*00b2*/ 	.short	0x0018
        /*00b4*/ 	.byte	0x00, 0xf0, 0x11, 0x00


	//----- nvinfo : EIATTR_KPARAM_INFO
	.align		4
.L_38:
        /*00b8*/ 	.byte	0x04, 0x17
        /*00ba*/ 	.short	(.L_40 - .L_39)
.L_39:
        /*00bc*/ 	.word	0x00000000
        /*00c0*/ 	.short	0x0002
        /*00c2*/ 	.short	0x0010
        /*00c4*/ 	.byte	0x00, 0xf4, 0x21, 0x00


	//----- nvinfo : EIATTR_KPARAM_INFO
	.align		4
.L_40:
        /*00c8*/ 	.byte	0x04, 0x17
        /*00ca*/ 	.short	(.L_42 - .L_41)
.L_41:
        /*00cc*/ 	.word	0x00000000
        /*00d0*/ 	.short	0x0001
        /*00d2*/ 	.short	0x0008
        /*00d4*/ 	.byte	0x00, 0xf4, 0x21, 0x00


	//----- nvinfo : EIATTR_KPARAM_INFO
	.align		4
.L_42:
        /*00d8*/ 	.byte	0x04, 0x17
        /*00da*/ 	.short	(.L_44 - .L_43)
.L_43:
        /*00dc*/ 	.word	0x00000000
        /*00e0*/ 	.short	0x0000
        /*00e2*/ 	.short	0x0000
        /*00e4*/ 	.byte	0x00, 0xf4, 0x21, 0x00


	//----- nvinfo : EIATTR_AT_ENTRY_FRAGMENTS
	.align		4
.L_44:
        /*00e8*/ 	.byte	0x04, 0x4f
        /*00ea*/ 	.short	(.L_46 - .L_45)


	//   ....[0]....
.L_45:
        /*00ec*/ 	.word	0x00000004


	//----- nvinfo : EIATTR_RESERVED_SMEM_USED
	.align		4
.L_46:
        /*00f0*/ 	.byte	0x01, 0x41
	.zero		2


	//----- nvinfo : EIATTR_SPARSE_MMA_MASK
	.align		4
        /*00f4*/ 	.byte	0x03, 0x50
        /*00f6*/ 	.short	0x0000


	//----- nvinfo : EIATTR_TCGEN05_1CTA_USED
	.align		4
        /*00f8*/ 	.byte	0x01, 0x51
	.zero		2


	//----- nvinfo : EIATTR_MAXREG_COUNT
	.align		4
        /*00fc*/ 	.byte	0x03, 0x1b
        /*00fe*/ 	.short	0x00ff


	//----- nvinfo : EIATTR_NUM_BARRIERS
	.align		4
        /*0100*/ 	.byte	0x02, 0x4c
        /*0102*/ 	.byte	0x01
	.zero		1


	//----- nvinfo : EIATTR_ANNOTATIONS
	.align		4
        /*0104*/ 	.byte	0x04, 0x55
        /*0106*/ 	.short	(.L_48 - .L_47)


	//   ....[0]....
.L_47:
        /*0108*/ 	.word	0x00000001
        /*010c*/ 	.byte	0x70, 0x09, 0x00, 0x00, 0x01, 0x00, 0x00, 0x00, 0x30, 0x0a, 0x00, 0x00, 0x01, 0x00, 0x00, 0x00
        /* <DEDUP_REMOVED lines=2386> */
        /*963c*/ 	.byte	0x90, 0xa1, 0x02, 0x00, 0x01, 0x00, 0x00, 0x00, 0xd0, 0xa1, 0x02, 0x00


	//----- nvinfo : EIATTR_INT_WARP_WIDE_INSTR_OFFSETS
	.align		4
.L_48:
        /*9648*/ 	.byte	0x04, 0x31
        /*964a*/ 	.short	(.L_50 - .L_49)


	//   ....[0]....
.L_49:
        /*964c*/ 	.word	0x00001d80


	//   ....[1]....
        /*9650*/ 	.word	0x00001e40


	//   ....[2]....
        /*9654*/ 	.word	0x000062f0


	//   ....[3]....
        /*9658*/ 	.word	0x0002a680


	//   ....[4]....
        /*965c*/ 	.word	0x0002a6d0


	//----- nvinfo : EIATTR_COOP_GROUP_MASK_REGIDS
	.align		4
.L_50:
        /*9660*/ 	.byte	0x04, 0x29
        /*9662*/ 	.short	(.L_52 - .L_51)


	//   ....[0]....
.L_51:
        /*9664*/ 	.word	0xffffffff


	//   ....[1]....
        /*9668*/ 	.word	0xffffffff


	//   ....[2]....
        /*966c*/ 	.word	0xffffffff


	//   ....[3]....
        /*9670*/ 	.word	0xffffffff


	//----- nvinfo : EIATTR_COOP_GROUP_INSTR_OFFSETS
	.align		4
.L_52:
        /*9674*/ 	.byte	0x04, 0x28
        /*9676*/ 	.short	(.L_54 - .L_53)


	//   ....[0]....
.L_53:
        /*9678*/ 	.word	0x00000070


	//   ....[1]....
        /*967c*/ 	.word	0x00000330


	//   ....[2]....
        /*9680*/ 	.word	0x0002a510


	//   ....[3]....
        /*9684*/ 	.word	0x0002a780


	//----- nvinfo : EIATTR_VRC_CTA_INIT_COUNT
	.align		4
.L_54:
        /*9688*/ 	.byte	0x02, 0x4a
        /*968a*/ 	.byte	0x80
	.zero		1


	//----- nvinfo : EIATTR_MBARRIER_INSTR_OFFSETS
	.align		4
        /*968c*/ 	.byte	0x04, 0x39
        /*968e*/ 	.short	(.L_56 - .L_55)


	//   ....[0]....
.L_55:
        /*9690*/ 	.word	0x00002080
        /*9694*/ 	.word	0x000000ff
        /*9698*/ 	.word	0x00000000
        /*969c*/ 	.short	0x0100
        /*969e*/ 	.byte	0x08
	.zero		1


	//   ....[1]....
        /*96a0*/ 	.word	0x00006310
        /*96a4*/ 	.word	0x000000ff
        /*96a8*/ 	.word	0x00024008
        /*96ac*/ 	.short	0x0100
        /*96ae*/ 	.byte	0x05
	.zero		1


	//   ....[2]....
        /*96b0*/ 	.word	0x00012d70
        /*96b4*/ 	.word	0x000000ff
        /*96b8*/ 	.word	0x00000000
        /*96bc*/ 	.short	0x010a
        /*96be*/ 	.byte	0x08
	.zero		1


	//   ....[3]....
        /*96c0*/ 	.word	0x00022e60
        /*96c4*/ 	.word	0x000000ff
        /*96c8*/ 	.word	0x00000000
        /*96cc*/ 	.short	0x010a
        /*96ce*/ 	.byte	0x08
	.zero		1


	//   ....[4]....
        /*96d0*/ 	.word	0x00022f30
        /*96d4*/ 	.word	0x000000ff
        /*96d8*/ 	.word	0x00024000
        /*96dc*/ 	.short	0x0108
        /*96de*/ 	.byte	0x05
	.zero		1


	//   ....[5]....
        /*96e0*/ 	.word	0x00023140
        /*96e4*/ 	.word	0x000000ff
        /*96e8*/ 	.word	0x00024008
        /*96ec*/ 	.short	0x0108
        /*96ee*/ 	.byte	0x05
	.zero		1


	//   ....[6]....
        /*96f0*/ 	.word	0x0002a7a0
        /*96f4*/ 	.word	0x000000ff
        /*96f8*/ 	.word	0x00000000
        /*96fc*/ 	.short	0x010a
        /*96fe*/ 	.byte	0x08
	.zero		1


	//   ....[7]....
        /*9700*/ 	.word	0x0002a7d0
        /*9704*/ 	.word	0x000000ff
        /*9708*/ 	.word	0x00000000
        /*970c*/ 	.short	0x010a
        /*970e*/ 	.byte	0x08
	.zero		1


	//----- nvinfo : EIATTR_NUM_MBARRIERS
	.align		4
.L_56:
        /*9710*/ 	.byte	0x03, 0x38
        /*9712*/ 	.short	0x0002


	//----- nvinfo : EIATTR_EXIT_INSTR_OFFSETS
	.align		4
        /*9714*/ 	.byte	0x04, 0x1c
        /*9716*/ 	.short	(.L_58 - .L_57)


	//   ....[0]....
.L_57:
        /*9718*/ 	.word	0x0002a790


	//----- nvinfo : EIATTR_REQNTID
	.align		4
.L_58:
        /*971c*/ 	.byte	0x04, 0x10
        /*971e*/ 	.short	(.L_60 - .L_59)
.L_59:
        /*9720*/ 	.word	0x00000080
        /*9724*/ 	.word	0x00000001
        /*9728*/ 	.word	0x00000001


	//----- nvinfo : EIATTR_CRS_STACK_SIZE
	.align		4
.L_60:
        /*972c*/ 	.byte	0x04, 0x1e
        /*972e*/ 	.short	(.L_62 - .L_61)
.L_61:
        /*9730*/ 	.word	0x00000000


	//----- nvinfo : EIATTR_CBANK_PARAM_SIZE
	.align		4
.L_62:
        /*9734*/ 	.byte	0x03, 0x19
        /*9736*/ 	.short	0x0050


	//----- nvinfo : EIATTR_PARAM_CBANK
	.align		4
        /*9738*/ 	.byte	0x04, 0x0a
        /*973a*/ 	.short	(.L_64 - .L_63)
	.align		4
.L_63:
        /*973c*/ 	.word	index@(.nv.constant0.matmul_kernel)
        /*9740*/ 	.short	0x0380
        /*9742*/ 	.short	0x0050


	//----- nvinfo : EIATTR_SW_WAR
	.align		4
.L_64:
        /*9744*/ 	.byte	0x04, 0x36
        /*9746*/ 	.short	(.L_66 - .L_65)
.L_65:
        /*9748*/ 	.word	0x00000008
.L_66:


//--------------------- .nv.compat                --------------------------
	.section	.nv.compat,"",@"SHT_CUDA_COMPAT_INFO"
	.align	4
        /*0000*/ 	.byte	0x02, 0x02, 0x02, 0x00, 0x02, 0x05, 0x05, 0x00, 0x02, 0x03, 0x00, 0x00, 0x02, 0x06, 0x01, 0x00


//--------------------- .nv.callgraph             --------------------------
	.section	.nv.callgraph,"",@"SHT_CUDA_CALLGRAPH"
	.align	4
	.sectionentsize	8
	.align		4
        /*0000*/ 	.word	0x00000000
	.align		4
        /*0004*/ 	.word	0xffffffff
	.align		4
        /*0008*/ 	.word	0x00000000
	.align		4
        /*000c*/ 	.word	0xfffffffe
	.align		4
        /*0010*/ 	.word	0x00000000
	.align		4
        /*0014*/ 	.word	0xfffffffd
	.align		4
        /*0018*/ 	.word	0x00000000
	.align		4
        /*001c*/ 	.word	0xfffffffc


//--------------------- .text.matmul_kernel       --------------------------
	.section	.text.matmul_kernel,"ax",@progbits
	.align	128
        .global         matmul_kernel
        .type           matmul_kernel,@function
        .size           matmul_kernel,(.L_x_20 - matmul_kernel)
        .other          matmul_kernel,@"STO_CUDA_ENTRY STV_DEFAULT"
matmul_kernel:
.text.matmul_kernel:
[----:B------:R-:W0:Y:S01]  /*0000*/  LDC R1, c[0x0][0x37c] ;  /* 0x0000df00ff017b82 */ /* 0x000e220000000800 */
[----:B------:R-:W1:Y:S01]  /*0010*/  S2R R0, SR_TID.X ;  /* 0x0000000000007919 */ /* 0x000e620000002100 */
[----:B0-----:R-:W-:Y:S01]  /*0020*/  VIADD R1, R1, 0xffffe540 ;  /* 0xffffe54001017836 */ /* 0x001fe20000000000 */
[----:B-1----:R-:W-:-:S13]  /*0030*/  ISETP.GE.U32.AND P0, PT, R0, 0x20, PT ;  /* 0x000000200000780c */ /* 0x002fda0003f06070 */
[----:B------:R-:W-:Y:S02]  /*0040*/  VOTEU.ANY UP0, P0 ;  /* 0x0000000000ff7886 */ /* 0x000fe40000000100 */
[----:B------:R-:W-:Y:S05]  /*0050*/  BRA.U UP0, `(.L_x_0) ;  /* 0x0000000100b87547 */ /* 0x000fea000b800000 */
[----:B------:R-:W0:Y:S01]  /*0060*/  S2UR UR6, SR_CgaCtaId ;  /* 0x00000000000679c3 */ /* 0x000e220000008800 */
[----:B------:R-:W-:Y:S01]  /*0070*/  NOP ;  /* 0x0000000000007918 */ /* 0x000fe20000000000 */
[----:B------:R-:W-:Y:S02]  /*0080*/  UMOV UR4, 0x40 ;  /* 0x0000004000047882 */ /* 0x000fe40000000000 */
[----:B0-----:R-:W-:-:S09]  /*0090*/  ULEA UR4, UR6, UR4, 0x18 ;  /* 0x0000000406047291 */ /* 0x001fd2000f8ec0ff */
[----:B------:R-:W0:Y:S01]  /*00a0*/  LDS.U8 R0, [UR4] ;  /* 0x00000004ff007984 */ /* 0x000e220008000000 */
[----:B------:R-:W-:Y:S02]  /*00b0*/  UMOV UR4, 0x400 ;  /* 0x0000040000047882 */ /* 0x000fe40000000000 */
[----:B------:R-:W-:Y:S01]  /*00c0*/  ULEA UR4, UR6, UR4, 0x18 ;  /* 0x0000000406047291 */ /* 0x000fe2000f8ec0ff */
[----:B0-----:R-:W-:-:S13]  /*00d0*/  ISETP.NE.AND P0, PT, R0, RZ, PT ;  /* 0x000000ff0000720c */ /* 0x001fda0003f05270 */
[----:B------:R-:W-:Y:S05]  /*00e0*/  @P0 BRA `(.L_x_1) ;  /* 0x00000000007c0947 */ /* 0x000fea0003800000 */
[----:B------:R-:W-:-:S13]  /*00f0*/  ELECT P0, URZ, PT ;  /* 0x0000000000ff782f */ /* 0x000fda0003800000 */
[----:B------:R-:W-:Y:S05]  /*0100*/  @!P0 BRA `(.L_x_2) ;  /* 0x0000000000848947 */ /* 0x000fea0003800000 */
[----:B------:R-:W-:Y:S01]  /*0110*/  UMOV UR5, 0x8 ;  /* 0x0000000800057882 */ /* 0x000fe20000000000 */
[----:B------:R-:W-:Y:S02]  /*0120*/  IMAD.MOV.U32 R4, RZ, RZ, 0x1 ;  /* 0x00000001ff047424 */ /* 0x000fe400078e00ff */
[----:B------:R-:W-:Y:S02]  /*0130*/  IMAD.MOV.U32 R5, RZ, RZ, 0xff ;  /* 0x000000ffff057424 */ /* 0x000fe400078e00ff */
[----:B------:R-:W-:Y:S04]  /*0140*/  DEPBAR.LE SB0, 0x36 ;  /* 0x00008d800000791a */ /* 0x000fe80000000000 */
[----:B------:R-:W0:Y:S02]  /*0150*/  UTCATOMSWS.FIND_AND_SET.ALIGN UP1, UR5, UR5 ;  /* 0x00000005000575e3 */ /* 0x000e240008020800 */
[----:B0-----:R-:W-:-:S04]  /*0160*/  PLOP3.LUT P0, PT, PT, PT, UP1, 0x80, 0x8 ;  /* 0x000000000008781c */ /* 0x001fc80003f0f018 */
[----:B------:R-:W-:-:S04]  /*0170*/  SEL R0, RZ, 0xffffffff, !P0 ;  /* 0xffffffffff007807 */ /* 0x000fc80004000000 */
[----:B------:R-:W-:Y:S01]  /*0180*/  ISETP.NE.AND P0, PT, R0, RZ, PT ;  /* 0x000000ff0000720c */ /* 0x000fe20003f05270 */
[----:B------:R-:W-:-:S12]  /*0190*/  IMAD.U32 R0, RZ, RZ, UR5 ;  /* 0x00000005ff007e24 */ /* 0x000fd8000f8e00ff */
[----:B------:R-:W-:Y:S05]  /*01a0*/  @P0 BRA `(.L_x_3) ;  /* 0x0000000000240947 */ /* 0x000fea0003800000 */
.L_x_4:
[----:B------:R-:W-:Y:S05]  /*01b0*/  NANOSLEEP 0x64 ;  /* 0x000000640000795d */ /* 0x000fea0003800000 */
[----:B------:R-:W-:-:S05]  /*01c0*/  UMOV UR5, 0x8 ;  /* 0x0000000800057882 */ /* 0x000fca0000000000 */
[----:B------:R-:W-:Y:S04]  /*01d0*/  DEPBAR.LE SB0, 0x36 ;  /* 0x00008d800000791a */ /* 0x000fe80000000000 */
[----:B------:R-:W0:Y:S02]  /*01e0*/  UTCATOMSWS.FIND_AND_SET.ALIGN UP1, UR5, UR5 ;  /* 0x00000005000575e3 */ /* 0x000e240008020800 */
[----:B0-----:R-:W-:-:S04]  /*01f0*/  PLOP3.LUT P0, PT, PT, PT, UP1, 0x80, 0x8 ;  /* 0x000000000008781c */ /* 0x001fc80003f0f018 */
[----:B------:R-:W-:-:S04]  /*0200*/  SEL R0, RZ, 0xffffffff, !P0 ;  /* 0xffffffffff007807 */ /* 0x000fc80004000000 */
[----:B------:R-:W-:Y:S01]  /*0210*/  ISETP.NE.AND P0, PT, R0, RZ, PT ;  /* 0x000000ff0000720c */ /* 0x000fe20003f05270 */
[----:B------:R-:W-:-:S12]  /*0220*/  IMAD.U32 R0, RZ, RZ, UR5 ;  /* 0x00000005ff007e24 */ /* 0x000fd8000f8e00ff */
[----:B------:R-:W-:Y:S05]  /*0230*/  @!P0 BRA `(.L_x_4) ;  /* 0xfffffffc00dc8947 */ /* 0x000fea000383ffff */
.L_x_3:
[C---:B------:R-:W-:Y:S01]  /*0240*/  VIADD R3, R0.reuse, 0x10 ;  /* 0x0000001000037836 */ /* 0x040fe20000000000 */
[----:B------:R-:W-:Y:S01]  /*0250*/  UMOV UR5, 0x50 ;  /* 0x0000005000057882 */ /* 0x000fe20000000000 */
[----:B------:R-:W-:Y:S01]  /*0260*/  SHF.L.U32 R2, R5, R0, RZ ;  /* 0x0000000005027219 */ /* 0x000fe200000006ff */
[----:B------:R-:W-:Y:S01]  /*0270*/  ULEA UR5, UR6, UR5, 0x18 ;  /* 0x0000000506057291 */ /* 0x000fe2000f8ec0ff */
[----:B------:R-:W-:Y:S01]  /*0280*/  IMAD.SHL.U32 R0, R0, 0x20, RZ ;  /* 0x0000002000007824 */ /* 0x000fe200078e00ff */
[----:B------:R-:W-:-:S04]  /*0290*/  SHF.L.U32 R3, R4, R3, RZ ;  /* 0x0000000304037219 */ /* 0x000fc800000006ff */
[----:B------:R-:W-:-:S05]  /*02a0*/  LOP3.LUT R2, R3, R2, RZ, 0xfc, !PT ;  /* 0x0000000203027212 */ /* 0x000fca00078efcff */
[----:B------:R0:W-:Y:S04]  /*02b0*/  ATOMS.OR RZ, [UR5], R2 ;  /* 0x00000002ffff798c */ /* 0x0001e8000b000005 */
[----:B------:R0:W-:Y:S01]  /*02c0*/  STS [UR4], R0 ;  /* 0x00000000ff007988 */ /* 0x0001e20008000804 */
[----:B------:R-:W-:Y:S05]  /*02d0*/  BRA `(.L_x_2) ;  /* 0x0000000000107947 */ /* 0x000fea0003800000 */
.L_x_1:
[----:B------:R-:W-:Y:S01]  /*02e0*/  IMAD.MOV.U32 R0, RZ, RZ, -0x1 ;  /* 0xffffffffff007424 */ /* 0x000fe200078e00ff */
[----:B------:R-:W-:-:S04]  /*02f0*/  MOV R2, 0x320 ;  /* 0x0000032000027802 */ /* 0x000fc80000000f00 */
[----:B------:R0:W-:Y:S03]  /*0300*/  STS [UR4], R0 ;  /* 0x00000000ff007988 */ /* 0x0001e60008000804 */
[----:B0-----:R-:W-:Y:S05]  /*0310*/  CALL.REL.NOINC `($__internal_1_$__cuda_sm10x_tcgen05_guardrail_trap_phase_invalid_during_alloc) ;  /* 0x000002a400447944 */ /* 0x001fea0003c00000 */
.L_x_2:
[----:B------:R-:W-:Y:S05]  /*0320*/  WARPSYNC.ALL ;  /* 0x0000000000007948 */ /* 0x000fea0003800000 */
[----:B------:R-:W-:Y:S01]  /*0330*/  NOP ;  /* 0x0000000000007918 */ /* 0x000fe20000000000 */
.L_x_0:
[----:B------:R-:W1:Y:S01]  /*0340*/  LDC.64 R4, c[0x0][0x398] ;  /* 0x0000e600ff047b82 */ /* 0x000e620000000a00 */
[----:B------:R-:W2:Y:S01]  /*0350*/  S2R R7, SR_CTAID.X ;  /* 0x0000000000077919 */ /* 0x000ea20000002500 */
[----:B------:R-:W-:Y:S01]  /*0360*/  UMOV UR5, 0x400 ;  /* 0x0000040000057882 */ /* 0x000fe20000000000 */
[----:B------:R-:W3:Y:S01]  /*0370*/  LDCU UR8, c[0x0][0x3a4] ;  /* 0x00007480ff0877ac */ /* 0x000ee20008000800 */
[----:B------:R-:W4:Y:S01]  /*0380*/  S2R R16, SR_TID.X ;  /* 0x0000000000107919 */ /* 0x000f220000002100 */
[----:B------:R-:W5:Y:S03]  /*0390*/  LDCU.128 UR12, c[0x0][0x380] ;  /* 0x00007000ff0c77ac */ /* 0x000f660008000c00 */
[----:B------:R-:W0:Y:S01]  /*03a0*/  S2UR UR4, SR_CgaCtaId ;  /* 0x00000000000479c3 */ /* 0x000e220000008800 */
[----:B------:R-:W-:Y:S01]  /*03b0*/  UMOV UR10, 0x1 ;  /* 0x00000001000a7882 */ /* 0x000fe20000000000 */
[----:B01----:R-:W-:-:S05]  /*03c0*/  VIADD R0, R5, 0x3f ;  /* 0x0000003f05007836 */ /* 0x003fca0000000000 */
[----:B------:R-:W-:Y:S01]  /*03d0*/  SHF.R.S32.HI R3, RZ, 0x1f, R0 ;  /* 0x0000001fff037819 */ /* 0x000fe20000011400 */
[----:B------:R-:W-:-:S03]  /*03e0*/  ULEA UR5, UR4, UR5, 0x18 ;  /* 0x0000000504057291 */ /* 0x000fc6000f8ec0ff */
[----:B------:R-:W-:Y:S02]  /*03f0*/  LEA.HI R3, R3, R0, RZ, 0x6 ;  /* 0x0000000003037211 */ /* 0x000fe400078f30ff */
[----:B--2---:R-:W-:Y:S02]  /*0400*/  IABS R10, R7 ;  /* 0x00000007000a7213 */ /* 0x004fe40000000000 */
[----:B------:R-:W-:Y:S02]  /*0410*/  SHF.R.S32.HI R3, RZ, 0x6, R3 ;  /* 0x00000006ff037819 */ /* 0x000fe40000011403 */
[----:B----4-:R-:W-:-:S03]  /*0420*/  SHF.R.U32.HI R14, RZ, 0x5, R16 ;  /* 0x00000005ff0e7819 */ /* 0x010fc60000011610 */
[----:B------:R-:W-:-:S05]  /*0430*/  IMAD.SHL.U32 R6, R3, 0x8, RZ ;  /* 0x0000000803067824 */ /* 0x000fca00078e00ff */
[-C--:B------:R-:W-:Y:S02]  /*0440*/  IABS R9, R6.reuse ;  /* 0x0000000600097213 */ /* 0x080fe40000000000 */
[----:B------:R-:W-:Y:S02]  /*0450*/  IABS R12, R6 ;  /* 0x00000006000c7213 */ /* 0x000fe40000000000 */
[----:B------:R-:W0:Y:S08]  /*0460*/  I2F.RP R0, R9 ;  /* 0x0000000900007306 */ /* 0x000e300000209400 */
[----:B0-----:R-:W0:Y:S02]  /*0470*/  MUFU.RCP R0, R0 ;  /* 0x0000000000007308 */ /* 0x001e240000001000 */
[----:B0-----:R-:W-:-:S02]  /*0480*/  VIADD R2, R0, 0xffffffe ;  /* 0x0ffffffe00027836 */ /* 0x001fc40000000000 */
[----:B------:R-:W-:-:S04]  /*0490*/  IMAD.MOV R0, RZ, RZ, -R12 ;  /* 0x000000ffff007224 */ /* 0x000fc800078e0a0c */
[----:B------:R0:W1:Y:S02]  /*04a0*/  F2I.FTZ.U32.TRUNC.NTZ R3, R2 ;  /* 0x0000000200037305 */ /* 0x000064000021f000 */
[----:B0-----:R-:W-:Y:S02]  /*04b0*/  IMAD.MOV.U32 R2, RZ, RZ, RZ ;  /* 0x000000ffff027224 */ /* 0x001fe400078e00ff */
[----:B-1----:R-:W-:-:S04]  /*04c0*/  IMAD.MOV R8, RZ, RZ, -R3 ;  /* 0x000000ffff087224 */ /* 0x002fc800078e0a03 */
[----:B------:R-:W-:Y:S02]  /*04d0*/  IMAD R11, R8, R9, RZ ;  /* 0x00000009080b7224 */ /* 0x000fe400078e02ff */
[----:B------:R-:W-:Y:S02]  /*04e0*/  IMAD.MOV.U32 R8, RZ, RZ, R10 ;  /* 0x000000ffff087224 */ /* 0x000fe400078e000a */
[----:B------:R-:W-:Y:S01]  /*04f0*/  IMAD.HI.U32 R3, R3, R11, R2 ;  /* 0x0000000b03037227 */ /* 0x000fe200078e0002 */
[----:B------:R-:W-:-:S05]  /*0500*/  IABS R11, R4 ;  /* 0x00000004000b7213 */ /* 0x000fca0000000000 */
[----:B------:R-:W-:-:S04]  /*0510*/  IMAD.HI.U32 R3, R3, R8, RZ ;  /* 0x0000000803037227 */ /* 0x000fc800078e00ff */
[----:B------:R-:W-:Y:S01]  /*0520*/  IMAD R0, R3, R0, R8 ;  /* 0x0000000003007224 */ /* 0x000fe200078e0208 */
[----:B------:R-:W-:Y:S04]  /*0530*/  BAR.SYNC.DEFER_BLOCKING 0x0 ;  /* 0x0000000000007b1d */ /* 0x000fe80000010000 */
[----:B------:R-:W-:-:S13]  /*0540*/  ISETP.GT.U32.AND P1, PT, R9, R0, PT ;  /* 0x000000000900720c */ /* 0x000fda0003f24070 */
[----:B------:R-:W-:Y:S02]  /*0550*/  @!P1 IMAD.IADD R0, R0, 0x1, -R9 ;  /* 0x0000000100009824 */ /* 0x000fe400078e0a09 */
[----:B------:R-:W-:Y:S01]  /*0560*/  @!P1 VIADD R3, R3, 0x1 ;  /* 0x0000000103039836 */ /* 0x000fe20000000000 */
[----:B------:R-:W-:Y:S02]  /*0570*/  ISETP.NE.AND P1, PT, R6, RZ, PT ;  /* 0x000000ff0600720c */ /* 0x000fe40003f25270 */
[----:B------:R-:W-:Y:S02]  /*0580*/  ISETP.GE.U32.AND P0, PT, R0, R9, PT ;  /* 0x000000090000720c */ /* 0x000fe40003f06070 */
[----:B------:R-:W-:-:S04]  /*0590*/  LOP3.LUT R0, R7, R6, RZ, 0x3c, !PT ;  /* 0x0000000607007212 */ /* 0x000fc800078e3cff */
[----:B------:R-:W-:Y:S01]  /*05a0*/  ISETP.GE.AND P2, PT, R0, RZ, PT ;  /* 0x000000ff0000720c */ /* 0x000fe20003f46270 */
[----:B------:R-:W-:-:S06]  /*05b0*/  VIADD R0, R4, 0x1ff ;  /* 0x000001ff04007836 */ /* 0x000fcc0000000000 */
[----:B------:R-:W-:-:S04]  /*05c0*/  @P0 VIADD R3, R3, 0x1 ;  /* 0x0000000103030836 */ /* 0x000fc80000000000 */
[----:B------:R-:W-:Y:S01]  /*05d0*/  IMAD.MOV.U32 R2, RZ, RZ, R3 ;  /* 0x000000ffff027224 */ /* 0x000fe200078e0003 */
[----:B------:R-:W-:-:S03]  /*05e0*/  SHF.R.S32.HI R3, RZ, 0x1f, R0 ;  /* 0x0000001fff037819 */ /* 0x000fc60000011400 */
[----:B------:R-:W-:Y:S01]  /*05f0*/  @!P2 IMAD.MOV R2, RZ, RZ, -R2 ;  /* 0x000000ffff02a224 */ /* 0x000fe200078e0a02 */
[----:B------:R-:W-:Y:S02]  /*0600*/  @!P1 LOP3.LUT R2, RZ, R6, RZ, 0x33, !PT ;  /* 0x00000006ff029212 */ /* 0x000fe400078e33ff */
[----:B------:R-:W-:-:S03]  /*0610*/  LEA.HI R3, R3, R0, RZ, 0x9 ;  /* 0x0000000003037211 */ /* 0x000fc600078f48ff */
[----:B------:R-:W-:Y:S02]  /*0620*/  IMAD.SHL.U32 R12, R2, 0x8, RZ ;  /* 0x00000008020c7824 */ /* 0x000fe400078e00ff */
[----:B------:R-:W-:-:S03]  /*0630*/  IMAD.MOV R2, RZ, RZ, -R2 ;  /* 0x000000ffff027224 */ /* 0x000fc600078e0a02 */
[----:B------:R-:W-:Y:S01]  /*0640*/  LEA.HI.SX32 R3, R3, -R12, 0x17 ;  /* 0x8000000c03037211 */ /* 0x000fe200078fbaff */
[----:B------:R-:W-:Y:S02]  /*0650*/  IMAD R10, R6, R2, R7 ;  /* 0x00000002060a7224 */ /* 0x000fe400078e0207 */
[----:B------:R-:W-:Y:S01]  /*0660*/  IMAD.MOV.U32 R2, RZ, RZ, RZ ;  /* 0x000000ffff027224 */ /* 0x000fe200078e00ff */
[----:B------:R-:W-:Y:S02]  /*0670*/  VIMNMX R13, PT, PT, R3, 0x8, PT ;  /* 0x00000008030d7848 */ /* 0x000fe40003fe0100 */
[----:B------:R-:W-:Y:S02]  /*0680*/  IABS R6, R10 ;  /* 0x0000000a00067213 */ /* 0x000fe40000000000 */
[----:B------:R-:W-:-:S04]  /*0690*/  IABS R9, R13 ;  /* 0x0000000d00097213 */ /* 0x000fc80000000000 */
[----:B------:R-:W0:Y:S08]  /*06a0*/  I2F.RP R0, R9 ;  /* 0x0000000900007306 */ /* 0x000e300000209400 */
[----:B0-----:R-:W0:Y:S02]  /*06b0*/  MUFU.RCP R0, R0 ;  /* 0x0000000000007308 */ /* 0x001e240000001000 */
[----:B0-----:R-:W-:Y:S01]  /*06c0*/  VIADD R3, R0, 0xffffffe ;  /* 0x0ffffffe00037836 */ /* 0x001fe20000000000 */
[----:B------:R-:W-:-:S05]  /*06d0*/  IABS R0, R5 ;  /* 0x0000000500007213 */ /* 0x000fca0000000000 */
[----:B------:R-:W0:Y:S02]  /*06e0*/  F2I.FTZ.U32.TRUNC.NTZ R3, R3 ;  /* 0x0000000300037305 */ /* 0x000e24000021f000 */
[----:B0-----:R-:W-:-:S04]  /*06f0*/  IMAD.MOV R8, RZ, RZ, -R3 ;  /* 0x000000ffff087224 */ /* 0x001fc800078e0a03 */
[----:B------:R-:W-:Y:S01]  /*0700*/  IMAD R7, R8, R9, RZ ;  /* 0x0000000908077224 */ /* 0x000fe200078e02ff */
[----:B------:R-:W-:-:S03]  /*0710*/  IABS R8, R13 ;  /* 0x0000000d00087213 */ /* 0x000fc60000000000 */
[----:B------:R-:W-:-:S04]  /*0720*/  IMAD.HI.U32 R2, R3, R7, R2 ;  /* 0x0000000703027227 */ /* 0x000fc800078e0002 */
[----:B------:R-:W-:Y:S02]  /*0730*/  IMAD.MOV R7, RZ, RZ, -R8 ;  /* 0x000000ffff077224 */ /* 0x000fe400078e0a08 */
[----:B------:R-:W-:Y:S01]  /*0740*/  IMAD.HI.U32 R3, R2, R6, RZ ;  /* 0x0000000602037227 */ /* 0x000fe200078e00ff */
[----:B------:R-:W0:Y:S03]  /*0750*/  I2F.RP R8, R0 ;  /* 0x0000000000087306 */ /* 0x000e260000209400 */
[----:B------:R-:W-:Y:S02]  /*0760*/  IMAD.MOV.U32 R2, RZ, RZ, R11 ;  /* 0x000000ffff027224 */ /* 0x000fe400078e000b */
[----:B------:R-:W-:Y:S01]  /*0770*/  IMAD R6, R3, R7, R6 ;  /* 0x0000000703067224 */ /* 0x000fe200078e0206 */
[----:B------:R-:W1:Y:S02]  /*0780*/  LDS R11, [UR5] ;  /* 0x00000005ff0b7984 */ /* 0x000e640008000800 */
[----:B------:R-:W2:Y:S01]  /*0790*/  I2F.RP R7, R2 ;  /* 0x0000000200077306 */ /* 0x000ea20000209400 */
[----:B------:R-:W-:Y:S01]  /*07a0*/  BAR.SYNC.DEFER_BLOCKING 0x0 ;  /* 0x0000000000007b1d */ /* 0x000fe20000010000 */
[----:B------:R-:W-:-:S06]  /*07b0*/  ISETP.GT.U32.AND P1, PT, R9, R6, PT ;  /* 0x000000060900720c */ /* 0x000fcc0003f24070 */
[----:B0-----:R-:W0:Y:S08]  /*07c0*/  MUFU.RCP R8, R8 ;  /* 0x0000000800087308 */ /* 0x001e300000001000 */
[----:B--2---:R-:W2:Y:S01]  /*07d0*/  MUFU.RCP R7, R7 ;  /* 0x0000000700077308 */ /* 0x004ea20000001000 */
[----:B------:R-:W-:Y:S02]  /*07e0*/  @!P1 IMAD.IADD R6, R6, 0x1, -R9 ;  /* 0x0000000106069824 */ /* 0x000fe400078e0a09 */
[----:B------:R-:W-:Y:S01]  /*07f0*/  @!P1 VIADD R3, R3, 0x1 ;  /* 0x0000000103039836 */ /* 0x000fe20000000000 */
[----:B------:R-:W-:-:S02]  /*0800*/  ISETP.NE.AND P1, PT, R13, RZ, PT ;  /* 0x000000ff0d00720c */ /* 0x000fc40003f25270 */
[----:B------:R-:W-:Y:S02]  /*0810*/  ISETP.GE.U32.AND P0, PT, R6, R9, PT ;  /* 0x000000090600720c */ /* 0x000fe40003f06070 */
[----:B------:R-:W-:Y:S01]  /*0820*/  LOP3.LUT R6, R10, R13, RZ, 0x3c, !PT ;  /* 0x0000000d0a067212 */ /* 0x000fe200078e3cff */
[----:B0-----:R-:W-:Y:S01]  /*0830*/  VIADD R20, R8, 0xffffffe ;  /* 0x0ffffffe08147836 */ /* 0x001fe20000000000 */
[----:B------:R-:W-:Y:S02]  /*0840*/  SHF.R.U32.HI R9, RZ, 0x6, R16 ;  /* 0x00000006ff097819 */ /* 0x000fe40000011610 */
[----:B------:R-:W-:Y:S01]  /*0850*/  ISETP.GE.AND P2, PT, R6, RZ, PT ;  /* 0x000000ff0600720c */ /* 0x000fe20003f46270 */
[----:B------:R-:W0:Y:S01]  /*0860*/  F2I.FTZ.U32.TRUNC.NTZ R21, R20 ;  /* 0x0000001400157305 */ /* 0x000e22000021f000 */
[----:B--2---:R-:W-:-:S05]  /*0870*/  VIADD R6, R7, 0xffffffe ;  /* 0x0ffffffe07067836 */ /* 0x004fca0000000000 */
[----:B------:R-:W-:Y:S02]  /*0880*/  @P0 VIADD R3, R3, 0x1 ;  /* 0x0000000103030836 */ /* 0x000fe40000000000 */
[----:B------:R-:W2:Y:S01]  /*0890*/  F2I.FTZ.U32.TRUNC.NTZ R7, R6 ;  /* 0x0000000600077305 */ /* 0x000ea2000021f000 */
[----:B-1----:R-:W-:Y:S01]  /*08a0*/  R2UR UR6, R11 ;  /* 0x000000000b0672ca */ /* 0x002fe200000e0000 */
[----:B------:R-:W-:Y:S02]  /*08b0*/  IMAD.MOV.U32 R8, RZ, RZ, R3 ;  /* 0x000000ffff087224 */ /* 0x000fe400078e0003 */
[----:B------:R-:W-:Y:S02]  /*08c0*/  IMAD.SHL.U32 R3, R14, 0x200000, RZ ;  /* 0x002000000e037824 */ /* 0x000fe400078e00ff */
[----:B------:R-:W-:Y:S01]  /*08d0*/  @!P2 IMAD.MOV R8, RZ, RZ, -R8 ;  /* 0x000000ffff08a224 */ /* 0x000fe200078e0a08 */
[----:B------:R-:W-:Y:S01]  /*08e0*/  @!P1 LOP3.LUT R8, RZ, R13, RZ, 0x33, !PT ;  /* 0x0000000dff089212 */ /* 0x000fe200078e33ff */
[----:B0-----:R-:W-:Y:S01]  /*08f0*/  IMAD.MOV R14, RZ, RZ, -R21 ;  /* 0x000000ffff0e7224 */ /* 0x001fe200078e0a15 */
[----:B------:R-:W-:Y:S01]  /*0900*/  LOP3.LUT R3, R3, 0x600000, RZ, 0xc0, !PT ;  /* 0x0060000003037812 */ /* 0x000fe200078ec0ff */
[----:B------:R-:W-:-:S02]  /*0910*/  IMAD.MOV.U32 R20, RZ, RZ, RZ ;  /* 0x000000ffff147224 */ /* 0x000fc400078e00ff */
[----:B------:R-:W-:Y:S01]  /*0920*/  IMAD.SHL.U32 R15, R8, 0x40, RZ ;  /* 0x00000040080f7824 */ /* 0x000fe200078e00ff */
[----:B------:R-:W-:Y:S01]  /*0930*/  R2UR UR9, R3 ;  /* 0x00000000030972ca */ /* 0x000fe200000e0000 */
[----:B------:R-:W-:Y:S01]  /*0940*/  IMAD.MOV R8, RZ, RZ, -R8 ;  /* 0x000000ffff087224 */ /* 0x000fe200078e0a08 */
[----:B------:R-:W-:Y:S01]  /*0950*/  SGXT.U32 R3, R9, 0x1 ;  /* 0x000000010903781a */ /* 0x000fe20000000000 */
[----:B--2---:R-:W-:Y:S01]  /*0960*/  IMAD.MOV R6, RZ, RZ, -R7 ;  /* 0x000000ffff067224 */ /* 0x004fe200078e0a07 */
[----:B------:R0:W-:Y:S01]  /*0970*/  STL [R1+0x9ac], R15 ;  /* 0x0009ac0f01007387 */ /* 0x0001e20000100800 */
[----:B------:R-:W-:Y:S01]  /*0980*/  IMAD.MOV.U32 R9, RZ, RZ, R14 ;  /* 0x000000ffff097224 */ /* 0x000fe200078e000e */
[----:B------:R-:W-:Y:S01]  /*0990*/  LOP3.LUT R3, R15, R3, RZ, 0xfc, !PT ;  /* 0x000000030f037212 */ /* 0x000fe200078efcff */
[----:B------:R-:W-:Y:S02]  /*09a0*/  IMAD.MOV.U32 R11, RZ, RZ, R6 ;  /* 0x000000ffff0b7224 */ /* 0x000fe400078e0006 */
[----:B------:R-:W-:Y:S01]  /*09b0*/  IMAD R9, R9, R0, RZ ;  /* 0x0000000009097224 */ /* 0x000fe200078e02ff */
[----:B------:R-:W-:Y:S01]  /*09c0*/  IABS R6, R3 ;  /* 0x0000000300067213 */ /* 0x000fe20000000000 */
[----:B------:R-:W-:Y:S01]  /*09d0*/  IMAD R8, R13, R8, R10 ;  /* 0x000000080d087224 */ /* 0x000fe200078e020a */
[----:B------:R-:W-:Y:S01]  /*09e0*/  LOP3.LUT R14, R3, 0x2, RZ, 0xfc, !PT ;  /* 0x00000002030e7812 */ /* 0x000fe200078efcff */
[----:B------:R-:W-:Y:S01]  /*09f0*/  IMAD.HI.U32 R20, R21, R9, R20 ;  /* 0x0000000915147227 */ /* 0x000fe200078e0014 */
[----:B0-----:R-:W-:-:S02]  /*0a00*/  LOP3.LUT R15, R3, 0x4, RZ, 0xfc, !PT ;  /* 0x00000004030f7812 */ /* 0x001fc400078efcff */
[----:B------:R-:W-:Y:S01]  /*0a10*/  LOP3.LUT R17, R3, 0x6, RZ, 0xfc, !PT ;  /* 0x0000000603117812 */ /* 0x000fe200078efcff */
[----:B------:R-:W-:Y:S01]  /*0a20*/  IMAD R9, R11, R2, RZ ;  /* 0x000000020b097224 */ /* 0x000fe200078e02ff */
[----:B------:R0:W-:Y:S01]  /*0a30*/  STL [R1+0x7d4], R14 ;  /* 0x0007d40e01007387 */ /* 0x0001e20000100800 */
[----:B------:R-:W-:Y:S01]  /*0a40*/  IMAD.MOV.U32 R11, RZ, RZ, R6 ;  /* 0x000000ffff0b7224 */ /* 0x000fe200078e0006 */
[----:B------:R-:W-:Y:S01]  /*0a50*/  LOP3.LUT R21, R3, 0x26, RZ, 0xfc, !PT ;  /* 0x0000002603157812 */ /* 0x000fe200078efcff */
[----:B------:R-:W-:Y:S01]  /*0a60*/  IMAD.MOV.U32 R6, RZ, RZ, RZ ;  /* 0x000000ffff067224 */ /* 0x000fe200078e00ff */
[----:B------:R1:W-:Y:S01]  /*0a70*/  STL [R1+0x7d8], R15 ;  /* 0x0007d80f01007387 */ /* 0x0003e20000100800 */
[----:B------:R-:W-:Y:S01]  /*0a80*/  IMAD.IADD R8, R12, 0x1, R8 ;  /* 0x000000010c087824 */ /* 0x000fe200078e0208 */
[----:B------:R-:W-:Y:S01]  /*0a90*/  IABS R12, R15 ;  /* 0x0000000f000c7213 */ /* 0x000fe20000000000 */
[----:B------:R-:W-:Y:S01]  /*0aa0*/  IMAD.HI.U32 R6, R7, R9, R6 ;  /* 0x0000000907067227 */ /* 0x000fe200078e0006 */
[----:B------:R-:W-:-:S02]  /*0ab0*/  LOP3.LUT R7, R16, 0x7f, RZ, 0xc0, !PT ;  /* 0x0000007f10077812 */ /* 0x000fc400078ec0ff */
[----:B0-----:R-:W-:Y:S01]  /*0ac0*/  IABS R14, R14 ;  /* 0x0000000e000e7213 */ /* 0x001fe20000000000 */
[----:B------:R-:W-:Y:S01]  /*0ad0*/  IMAD.HI.U32 R9, R20, R11, RZ ;  /* 0x0000000b14097227 */ /* 0x000fe200078e00ff */
[----:B------:R-:W-:Y:S02]  /*0ae0*/  ISETP.NE.U32.AND P1, PT, R7, RZ, PT ;  /* 0x000000ff0700720c */ /* 0x000fe40003f25070 */
[C---:B------:R-:W-:Y:S01]  /*0af0*/  LOP3.LUT R16, R3.reuse, 0x8, RZ, 0xfc, !PT ;  /* 0x0000000803107812 */ /* 0x040fe200078efcff */
[----:B------:R-:W-:Y:S01]  /*0b00*/  IMAD.MOV R9, RZ, RZ, -R9 ;  /* 0x000000ffff097224 */ /* 0x000fe200078e0a09 */
[C---:B-1----:R-:W-:Y:S01]  /*0b10*/  LOP3.LUT R15, R3.reuse, 0xa, RZ, 0xfc, !PT ;  /* 0x0000000a030f7812 */ /* 0x042fe200078efcff */
[----:B------:R-:W-:Y:S01]  /*0b20*/  IMAD.MOV.U32 R13, RZ, RZ, R14 ;  /* 0x000000ffff0d7224 */ /* 0x000fe200078e000e */
[C---:B------:R-:W-:Y:S01]  /*0b30*/  LOP3.LUT R14, R3.reuse, 0xc, RZ, 0xfc, !PT ;  /* 0x0000000c030e7812 */ /* 0x040fe200078efcff */
[----:B------:R-:W-:Y:S01]  /*0b40*/  IMAD R40, R0, R9, R11 ;  /* 0x0000000900287224 */ /* 0x000fe200078e020b */
[----:B------:R-:W-:Y:S01]  /*0b50*/  IABS R11, R17 ;  /* 0x00000011000b7213 */ /* 0x000fe20000000000 */
[----:B------:R-:W-:Y:S01]  /*0b60*/  IMAD.MOV.U32 R9, RZ, RZ, R12 ;  /* 0x000000ffff097224 */ /* 0x000fe200078e000c */
[C---:B------:R-:W-:Y:S01]  /*0b70*/  LOP3.LUT R12, R3.reuse, 0xe, RZ, 0xfc, !PT ;  /* 0x0000000e030c7812 */ /* 0x040fe200078efcff */
[----:B------:R-:W-:Y:S01]  /*0b80*/  IMAD R38, R8, 0x200, R7 ;  /* 0x0000020008267824 */ /* 0x000fe200078e0207 */
[C---:B------:R-:W-:Y:S01]  /*0b90*/  LOP3.LUT R25, R3.reuse, 0x2e, RZ, 0xfc, !PT ;  /* 0x0000002e03197812 */ /* 0x040fe200078efcff */
[----:B------:R-:W-:Y:S01]  /*0ba0*/  IMAD.HI.U32 R7, R20, R9, RZ ;  /* 0x0000000914077227 */ /* 0x000fe200078e00ff */
[----:B------:R-:W-:-:S02]  /*0bb0*/  LOP3.LUT R23, R3, 0x30, RZ, 0xfc, !PT ;  /* 0x0000003003177812 */ /* 0x000fc400078efcff */
[----:B------:R-:W-:Y:S01]  /*0bc0*/  STL [R1+0x9cc], R38 ;  /* 0x0009cc2601007387 */ /* 0x000fe20000100800 */
[----:B------:R-:W-:Y:S01]  /*0bd0*/  IMAD.HI.U32 R10, R20, R13, RZ ;  /* 0x0000000d140a7227 */ /* 0x000fe200078e00ff */
[C---:B------:R-:W-:Y:S02]  /*0be0*/  LOP3.LUT R24, R3.reuse, 0x32, RZ, 0xfc, !PT ;  /* 0x0000003203187812 */ /* 0x040fe400078efcff */
[----:B------:R0:W-:Y:S01]  /*0bf0*/  STL [R1+0x7dc], R17 ;  /* 0x0007dc1101007387 */ /* 0x0001e20000100800 */
[----:B------:R-:W-:Y:S01]  /*0c00*/  IMAD.MOV R7, RZ, RZ, -R7 ;  /* 0x000000ffff077224 */ /* 0x000fe200078e0a07 */
[----:B------:R-:W-:Y:S01]  /*0c10*/  LOP3.LUT R22, R3, 0x34, RZ, 0xfc, !PT ;  /* 0x0000003403167812 */ /* 0x000fe200078efcff */
[----:B------:R-:W-:Y:S01]  /*0c20*/  IMAD.MOV R10, RZ, RZ, -R10 ;  /* 0x000000ffff0a7224 */ /* 0x000fe200078e0a0a */
[----:B------:R1:W-:Y:S01]  /*0c30*/  STL [R1+0x7e0], R16 ;  /* 0x0007e01001007387 */ /* 0x0003e20000100800 */
[C---:B------:R-:W-:Y:S01]  /*0c40*/  IMAD R37, R0.reuse, R7, R9 ;  /* 0x0000000700257224 */ /* 0x040fe200078e0209 */
[----:B------:R-:W-:Y:S01]  /*0c50*/  IABS R27, R22 ;  /* 0x00000016001b7213 */ /* 0x000fe20000000000 */
[----:B------:R-:W-:Y:S01]  /*0c60*/  IMAD R39, R0, R10, R13 ;  /* 0x0000000a00277224 */ /* 0x000fe200078e020d */
[----:B------:R2:W-:Y:S01]  /*0c70*/  STL [R1+0x7e4], R15 ;  /* 0x0007e40f01007387 */ /* 0x0005e20000100800 */
[----:B------:R-:W-:Y:S01]  /*0c80*/  IMAD.HI.U32 R7, R20, R11, RZ ;  /* 0x0000000b14077227 */ /* 0x000fe200078e00ff */
[----:B0-----:R-:W-:-:S02]  /*0c90*/  IABS R17, R14 ;  /* 0x0000000e00117213 */ /* 0x001fc40000000000 */
[----:B------:R-:W-:Y:S01]  /*0ca0*/  IABS R13, R16 ;  /* 0x00000010000d7213 */ /* 0x000fe20000000000 */
[----:B------:R0:W-:Y:S01]  /*0cb0*/  STL [R1+0x7e8], R14 ;  /* 0x0007e80e01007387 */ /* 0x0001e20000100800 */
[----:B------:R-:W-:Y:S01]  /*0cc0*/  IMAD.MOV R7, RZ, RZ, -R7 ;  /* 0x000000ffff077224 */ /* 0x000fe200078e0a07 */
[C---:B-1----:R-:W-:Y:S01]  /*0cd0*/  LOP3.LUT R16, R3.reuse, 0x28, RZ, 0xfc, !PT ;  /* 0x0000002803107812 */ /* 0x042fe200078efcff */
[C---:B------:R-:W-:Y:S01]  /*0ce0*/  IMAD.HI.U32 R10, R20.reuse, R17, RZ ;  /* 0x00000011140a7227 */ /* 0x040fe200078e00ff */
[----:B------:R1:W-:Y:S01]  /*0cf0*/  STL [R1+0x7ec], R12 ;  /* 0x0007ec0c01007387 */ /* 0x0003e20000100800 */
[----:B--2---:R-:W-:Y:S02]  /*0d00*/  IABS R15, R15 ;  /* 0x0000000f000f7213 */ /* 0x004fe40000000000 */
[----:B------:R-:W-:Y:S01]  /*0d10*/  IMAD.MOV R10, RZ, RZ, -R10 ;  /* 0x000000ffff0a7224 */ /* 0x000fe200078e0a0a */
[C---:B------:R-:W-:Y:S01]  /*0d20*/  LOP3.LUT R41, R3.reuse, 0x3a, RZ, 0xfc, !PT ;  /* 0x0000003a03297812 */ /* 0x040fe200078efcff */
[----:B------:R-:W-:Y:S01]  /*0d30*/  IMAD.HI.U32 R8, R20, R13, RZ ;  /* 0x0000000d14087227 */ /* 0x000fe200078e00ff */
[----:B0-----:R-:W-:-:S02]  /*0d40*/  LOP3.LUT R14, R3, 0x2a, RZ, 0xfc, !PT ;  /* 0x0000002a030e7812 */ /* 0x001fc400078efcff */
[C---:B------:R-:W-:Y:S01]  /*0d50*/  LOP3.LUT R33, R3.reuse, 0x3c, RZ, 0xfc, !PT ;  /* 0x0000003c03217812 */ /* 0x040fe200078efcff */
[----:B------:R-:W-:Y:S01]  /*0d60*/  IMAD.HI.U32 R9, R20, R15, RZ ;  /* 0x0000000f14097227 */ /* 0x000fe200078e00ff */
[----:B-1----:R-:W-:Y:S02]  /*0d70*/  IABS R12, R12 ;  /* 0x0000000c000c7213 */ /* 0x002fe40000000000 */
[C---:B------:R-:W-:Y:S01]  /*0d80*/  ISETP.GT.U32.AND P4, PT, R0.reuse, R40, PT ;  /* 0x000000280000720c */ /* 0x040fe20003f84070 */
[----:B------:R-:W-:Y:S02]  /*0d90*/  IMAD.MOV R9, RZ, RZ, -R9 ;  /* 0x000000ffff097224 */ /* 0x000fe400078e0a09 */
[C---:B------:R-:W-:Y:S01]  /*0da0*/  IMAD R36, R0.reuse, R7, R11 ;  /* 0x0000000700247224 */ /* 0x040fe200078e020b */
[----:B------:R-:W-:Y:S01]  /*0db0*/  LOP3.LUT R11, R3, 0x10, RZ, 0xfc, !PT ;  /* 0x00000010030b7812 */ /* 0x000fe200078efcff */
[----:B------:R-:W-:Y:S02]  /*0dc0*/  IMAD R7, R0, R10, R17 ;  /* 0x0000000a00077224 */ /* 0x000fe400078e0211 */
[----:B------:R-:W-:-:S02]  /*0dd0*/  IMAD.MOV R8, RZ, RZ, -R8 ;  /* 0x000000ffff087224 */ /* 0x000fc400078e0a08 */
[C---:B------:R-:W-:Y:S01]  /*0de0*/  IMAD R32, R0.reuse, R9, R15 ;  /* 0x0000000900207224 */ /* 0x040fe200078e020f */
[----:B------:R0:W-:Y:S01]  /*0df0*/  STL [R1+0x5c], R7 ;  /* 0x00005c0701007387 */ /* 0x0001e20000100800 */
[----:B------:R-:W-:Y:S01]  /*0e00*/  IMAD.MOV.U32 R9, RZ, RZ, R12 ;  /* 0x000000ffff097224 */ /* 0x000fe200078e000c */
[C---:B------:R-:W-:Y:S01]  /*0e10*/  LOP3.LUT R12, R3.reuse, 0x14, RZ, 0xfc, !PT ;  /* 0x00000014030c7812 */ /* 0x040fe200078efcff */
[----:B------:R-:W-:Y:S01]  /*0e20*/  IMAD R34, R0, R8, R13 ;  /* 0x0000000800227224 */ /* 0x000fe200078e020d */
[C---:B------:R-:W-:Y:S01]  /*0e30*/  LOP3.LUT R13, R3.reuse, 0x12, RZ, 0xfc, !PT ;  /* 0x00000012030d7812 */ /* 0x040fe200078efcff */
[----:B------:R1:W-:Y:S01]  /*0e40*/  STL [R1+0x7f0], R11 ;  /* 0x0007f00b01007387 */ /* 0x0003e20000100800 */
[----:B------:R-:W-:Y:S01]  /*0e50*/  LOP3.LUT R8, R3, 0x16, RZ, 0xfc, !PT ;  /* 0x0000001603087812 */ /* 0x000fe200078efcff */
[----:B------:R-:W-:Y:S01]  /*0e60*/  VIADD R35, R38, 0x80 ;  /* 0x0000008026237836 */ /* 0x000fe20000000000 */
[----:B------:R-:W-:Y:S01]  /*0e70*/  IABS R15, R12 ;  /* 0x0000000c000f7213 */ /* 0x000fe20000000000 */
[----:B------:R2:W-:Y:S01]  /*0e80*/  STL [R1+0x7f4], R13 ;  /* 0x0007f40d01007387 */ /* 0x0005e20000100800 */
[----:B0-----:R-:W-:Y:S01]  /*0e90*/  IMAD.HI.U32 R7, R20, R9, RZ ;  /* 0x0000000914077227 */ /* 0x001fe200078e00ff */
[----:B------:R-:W-:-:S02]  /*0ea0*/  IABS R17, R8 ;  /* 0x0000000800117213 */ /* 0x000fc40000000000 */
[----:B------:R0:W-:Y:S01]  /*0eb0*/  STL [R1+0x7f8], R12 ;  /* 0x0007f80c01007387 */ /* 0x0001e20000100800 */
[----:B------:R-:W-:Y:S01]  /*0ec0*/  IMAD.MOV R7, RZ, RZ, -R7 ;  /* 0x000000ffff077224 */ /* 0x000fe200078e0a07 */
[----:B-1----:R-:W-:Y:S01]  /*0ed0*/  IABS R11, R11 ;  /* 0x0000000b000b7213 */ /* 0x002fe20000000000 */
[----:B------:R-:W-:Y:S01]  /*0ee0*/  IMAD.HI.U32 R10, R20, R17, RZ ;  /* 0x00000011140a7227 */ /* 0x000fe200078e00ff */
[----:B------:R1:W-:Y:S01]  /*0ef0*/  STL [R1+0x7fc], R8 ;  /* 0x0007fc0801007387 */ /* 0x0003e20000100800 */
[----:B--2---:R-:W-:Y:S02]  /*0f00*/  IABS R13, R13 ;  /* 0x0000000d000d7213 */ /* 0x004fe40000000000 */
[----:B------:R-:W-:Y:S02]  /*0f10*/  IMAD.MOV R10, RZ, RZ, -R10 ;  /* 0x000000ffff0a7224 */ /* 0x000fe400078e0a0a */
[C---:B------:R-:W-:Y:S01]  /*0f20*/  VIADD R30, R38.reuse, 0x100 ;  /* 0x00000100261e7836 */ /* 0x040fe20000000000 */
[----:B0-----:R-:W-:Y:S01]  /*0f30*/  LOP3.LUT R12, R3, 0x18, RZ, 0xfc, !PT ;  /* 0x00000018030c7812 */ /* 0x001fe200078efcff */
[----:B------:R-:W-:-:S02]  /*0f40*/  VIADD R28, R38, 0x180 ;  /* 0x00000180261c7836 */ /* 0x000fc40000000000 */
[----:B------:R-:W-:Y:S01]  /*0f50*/  @!P4 IMAD.IADD R40, R40, 0x1, -R0 ;  /* 0x000000012828c824 */ /* 0x000fe200078e0a00 */
[----:B------:R-:W-:Y:S01]  /*0f60*/  IABS R93, R12 ;  /* 0x0000000c005d7213 */ /* 0x000fe20000000000 */
[----:B-1----:R-:W-:Y:S01]  /*0f70*/  IMAD R8, R0, R7, R9 ;  /* 0x0000000700087224 */ /* 0x002fe200078e0209 */
[----:B------:R-:W-:Y:S01]  /*0f80*/  IABS R29, R30 ;  /* 0x0000001e001d7213 */ /* 0x000fe20000000000 */
[----:B------:R-:W-:Y:S01]  /*0f90*/  IMAD.HI.U32 R7, R20, R11, RZ ;  /* 0x0000000b14077227 */ /* 0x000fe200078e00ff */
[----:B------:R-:W-:Y:S02]  /*0fa0*/  IABS R31, R28 ;  /* 0x0000001c001f7213 */ /* 0x000fe40000000000 */
[----:B------:R0:W-:Y:S01]  /*0fb0*/  STL [R1+0x58], R8 ;  /* 0x0000580801007387 */ /* 0x0001e20000100800 */
[----:B------:R-:W-:Y:S01]  /*0fc0*/  IMAD.MOV R7, RZ, RZ, -R7 ;  /* 0x000000ffff077224 */ /* 0x000fe200078e0a07 */
[----:B------:R-:W-:Y:S01]  /*0fd0*/  ISETP.GT.U32.AND P4, PT, R0, R39, PT ;  /* 0x000000270000720c */ /* 0x000fe20003f84070 */
[----:B------:R-:W-:Y:S01]  /*0fe0*/  IMAD.HI.U32 R9, R20, R15, RZ ;  /* 0x0000000f14097227 */ /* 0x000fe200078e00ff */
[----:B------:R1:W-:Y:S03]  /*0ff0*/  STL [R1+0x800], R12 ;  /* 0x0008000c01007387 */ /* 0x0003e60000100800 */
[----:B------:R-:W-:-:S02]  /*1000*/  IMAD R11, R0, R7, R11 ;  /* 0x00000007000b7224 */ /* 0x000fc400078e020b */
[----:B------:R-:W-:Y:S02]  /*1010*/  IMAD.MOV R9, RZ, RZ, -R9 ;  /* 0x000000ffff097224 */ /* 0x000fe400078e0a09 */
[----:B0-----:R-:W-:Y:S01]  /*1020*/  IMAD.HI.U32 R8, R20, R13, RZ ;  /* 0x0000000d14087227 */ /* 0x001fe200078e00ff */
[----:B------:R0:W-:Y:S01]  /*1030*/  STL [R1+0x54], R11 ;  /* 0x0000540b01007387 */ /* 0x0001e20000100800 */
[----:B-1----:R-:W-:Y:S02]  /*1040*/  LOP3.LUT R12, R3, 0x1c, RZ, 0xfc, !PT ;  /* 0x0000001c030c7812 */ /* 0x002fe400078efcff */
[----:B------:R-:W-:Y:S02]  /*1050*/  IMAD.MOV R8, RZ, RZ, -R8 ;  /* 0x000000ffff087224 */ /* 0x000fe400078e0a08 */
[----:B------:R-:W-:Y:S01]  /*1060*/  @!P4 IMAD.IADD R39, R39, 0x1, -R0 ;  /* 0x000000012727c824 */ /* 0x000fe200078e0a00 */
[----:B------:R-:W-:Y:S01]  /*1070*/  IABS R19, R12 ;  /* 0x0000000c00137213 */ /* 0x000fe20000000000 */
[----:B------:R-:W-:Y:S01]  /*1080*/  IMAD R7, R0, R8, R13 ;  /* 0x0000000800077224 */ /* 0x000fe200078e020d */
[----:B------:R-:W-:Y:S01]  /*1090*/  ISETP.GE.AND P4, PT, R38, RZ, PT ;  /* 0x000000ff2600720c */ /* 0x000fe20003f86270 */
[----:B------:R-:W-:Y:S01]  /*10a0*/  IMAD R8, R0, R9, R15 ;  /* 0x0000000900087224 */ /* 0x000fe200078e020f */
[----:B0-----:R-:W-:-:S02]  /*10b0*/  LOP3.LUT R11, R3, 0x1a, RZ, 0xfc, !PT ;  /* 0x0000001a030b7812 */ /* 0x001fc400078efcff */
[----:B------:R0:W-:Y:S01]  /*10c0*/  STL [R1+0x50], R7 ;  /* 0x0000500701007387 */ /* 0x0001e20000100800 */
[C---:B------:R-:W-:Y:S02]  /*10d0*/  LOP3.LUT R9, R3.reuse, 0x1e, RZ, 0xfc, !PT ;  /* 0x0000001e03097812 */ /* 0x040fe400078efcff */
[C---:B------:R-:W-:Y:S01]  /*10e0*/  LOP3.LUT R15, R3.reuse, 0x24, RZ, 0xfc, !PT ;  /* 0x00000024030f7812 */ /* 0x040fe200078efcff */
[----:B------:R1:W-:Y:S01]  /*10f0*/  STL [R1+0x4c], R8 ;  /* 0x00004c0801007387 */ /* 0x0003e20000100800 */
[----:B------:R-:W-:Y:S01]  /*1100*/  IABS R13, R9 ;  /* 0x00000009000d7213 */ /* 0x000fe20000000000 */
[----:B0-----:R-:W-:Y:S01]  /*1110*/  IMAD R7, R0, R10, R17 ;  /* 0x0000000a00077224 */ /* 0x001fe200078e0211 */
[----:B-1----:R-:W-:-:S04]  /*1120*/  LOP3.LUT R8, R3, 0x20, RZ, 0xfc, !PT ;  /* 0x0000002003087812 */ /* 0x002fc800078efcff */
[----:B------:R0:W-:Y:S01]  /*1130*/  STL [R1+0x48], R7 ;  /* 0x0000480701007387 */ /* 0x0001e20000100800 */
[----:B------:R-:W-:-:S03]  /*1140*/  IABS R17, R8 ;  /* 0x0000000800117213 */ /* 0x000fc60000000000 */
[----:B------:R1:W-:Y:S04]  /*1150*/  STL [R1+0x804], R11 ;  /* 0x0008040b01007387 */ /* 0x0003e80000100800 */
[----:B------:R2:W-:Y:S01]  /*1160*/  STL [R1+0x808], R12 ;  /* 0x0008080c01007387 */ /* 0x0005e20000100800 */
[----:B------:R-:W-:-:S03]  /*1170*/  IMAD.HI.U32 R10, R20, R17, RZ ;  /* 0x00000011140a7227 */ /* 0x000fc600078e00ff */
[----:B------:R4:W-:Y:S01]  /*1180*/  STL [R1+0x80c], R9 ;  /* 0x00080c0901007387 */ /* 0x0009e20000100800 */
[----:B0-----:R-:W-:Y:S01]  /*1190*/  IMAD.HI.U32 R7, R20, R93, RZ ;  /* 0x0000005d14077227 */ /* 0x001fe200078e00ff */
[----:B-1----:R-:W-:Y:S02]  /*11a0*/  IABS R11, R11 ;  /* 0x0000000b000b7213 */ /* 0x002fe40000000000 */
[----:B------:R-:W-:Y:S01]  /*11b0*/  STL [R1+0x810], R8 ;  /* 0x0008100801007387 */ /* 0x000fe20000100800 */
[----:B------:R-:W-:Y:S01]  /*11c0*/  IMAD.MOV R7, RZ, RZ, -R7 ;  /* 0x000000ffff077224 */ /* 0x000fe200078e0a07 */
[----:B--2---:R-:W-:Y:S01]  /*11d0*/  LOP3.LUT R12, R3, 0x22, RZ, 0xfc, !PT ;  /* 0x00000022030c7812 */ /* 0x004fe200078efcff */
[----:B------:R-:W-:Y:S02]  /*11e0*/  IMAD.MOV R10, RZ, RZ, -R10 ;  /* 0x000000ffff0a7224 */ /* 0x000fe400078e0a0a */
[----:B------:R-:W-:Y:S02]  /*11f0*/  IMAD R93, R0, R7, R93 ;  /* 0x00000007005d7224 */ /* 0x000fe400078e025d */
[C---:B----4-:R-:W-:Y:S01]  /*1200*/  IMAD.HI.U32 R9, R20.reuse, R13, RZ ;  /* 0x0000000d14097227 */ /* 0x050fe200078e00ff */
[----:B------:R0:W-:Y:S03]  /*1210*/  STL [R1+0x814], R12 ;  /* 0x0008140c01007387 */ /* 0x0001e60000100800 */
[----:B------:R-:W-:Y:S01]  /*1220*/  IMAD.HI.U32 R7, R20, R11, RZ ;  /* 0x0000000b14077227 */ /* 0x000fe200078e00ff */
[----:B------:R1:W-:Y:S03]  /*1230*/  STL [R1+0x818], R15 ;  /* 0x0008180f01007387 */ /* 0x0003e60000100800 */
[----:B------:R-:W-:Y:S01]  /*1240*/  IMAD.MOV R9, RZ, RZ, -R9 ;  /* 0x000000ffff097224 */ /* 0x000fe200078e0a09 */
[----:B------:R2:W-:Y:S01]  /*1250*/  STL [R1+0x81c], R21 ;  /* 0x00081c1501007387 */ /* 0x0005e20000100800 */
[----:B------:R-:W-:Y:S01]  /*1260*/  IMAD.MOV R7, RZ, RZ, -R7 ;  /* 0x000000ffff077224 */ /* 0x000fe200078e0a07 */
[----:B0-----:R-:W-:Y:S01]  /*1270*/  IABS R12, R12 ;  /* 0x0000000c000c7213 */ /* 0x001fe20000000000 */
[----:B------:R-:W-:Y:S01]  /*1280*/  IMAD R18, R0, R9, R13 ;  /* 0x0000000900127224 */ /* 0x000fe200078e020d */
[----:B------:R0:W-:Y:S01]  /*1290*/  STL [R1+0x820], R16 ;  /* 0x0008201001007387 */ /* 0x0001e20000100800 */
[----:B------:R-:W-:Y:S01]  /*12a0*/  IMAD.HI.U32 R8, R20, R19, RZ ;  /* 0x0000001314087227 */ /* 0x000fe200078e00ff */
[----:B-1----:R-:W-:-:S02]  /*12b0*/  IABS R15, R15 ;  /* 0x0000000f000f7213 */ /* 0x002fc40000000000 */
[----:B------:R-:W-:Y:S01]  /*12c0*/  IABS R13, R16 ;  /* 0x00000010000d7213 */ /* 0x000fe20000000000 */
[----:B------:R-:W-:Y:S01]  /*12d0*/  IMAD.MOV.U32 R9, RZ, RZ, R12 ;  /* 0x000000ffff097224 */ /* 0x000fe200078e000c */
[----:B------:R-:W-:Y:S01]  /*12e0*/  LOP3.LUT R12, R3, 0x2c, RZ, 0xfc, !PT ;  /* 0x0000002c030c7812 */ /* 0x000fe200078efcff */
[----:B------:R-:W-:Y:S01]  /*12f0*/  IMAD R92, R0, R7, R11 ;  /* 0x00000007005c7224 */ /* 0x000fe200078e020b */
[----:B------:R-:W-:Y:S01]  /*1300*/  IABS R11, R21 ;  /* 0x00000015000b7213 */ /* 0x000fe20000000000 */
[----:B------:R-:W-:Y:S01]  /*1310*/  IMAD.MOV R8, RZ, RZ, -R8 ;  /* 0x000000ffff087224 */ /* 0x000fe200078e0a08 */
[----:B--2---:R-:W-:Y:S01]  /*1320*/  IABS R21, R14 ;  /* 0x0000000e00157213 */ /* 0x004fe20000000000 */
[----:B------:R-:W-:Y:S01]  /*1330*/  IMAD.HI.U32 R7, R20, R9, RZ ;  /* 0x0000000914077227 */ /* 0x000fe200078e00ff */
[----:B------:R-:W-:Y:S03]  /*1340*/  STL [R1+0x824], R14 ;  /* 0x0008240e01007387 */ /* 0x000fe60000100800 */
[----:B------:R-:W-:Y:S01]  /*1350*/  IMAD R19, R0, R8, R19 ;  /* 0x0000000800137224 */ /* 0x000fe200078e0213 */
[----:B------:R1:W-:Y:S01]  /*1360*/  STL [R1+0x828], R12 ;  /* 0x0008280c01007387 */ /* 0x0003e20000100800 */
[----:B------:R-:W-:-:S02]  /*1370*/  IMAD.MOV R7, RZ, RZ, -R7 ;  /* 0x000000ffff077224 */ /* 0x000fc400078e0a07 */
[----:B------:R-:W-:Y:S01]  /*1380*/  IMAD.HI.U32 R8, R20, R11, RZ ;  /* 0x0000000b14087227 */ /* 0x000fe200078e00ff */
[----:B------:R-:W-:Y:S03]  /*1390*/  STL [R1+0x82c], R25 ;  /* 0x00082c1901007387 */ /* 0x000fe60000100800 */
[----:B0-----:R-:W-:Y:S01]  /*13a0*/  IMAD R16, R0, R7, R9 ;  /* 0x0000000700107224 */ /* 0x001fe200078e0209 */
[----:B------:R0:W-:Y:S01]  /*13b0*/  STL [R1+0x830], R23 ;  /* 0x0008301701007387 */ /* 0x0001e20000100800 */
[----:B------:R-:W-:Y:S01]  /*13c0*/  IMAD.HI.U32 R7, R20, R15, RZ ;  /* 0x0000000f14077227 */ /* 0x000fe200078e00ff */
[----:B-1----:R-:W-:Y:S02]  /*13d0*/  IABS R12, R12 ;  /* 0x0000000c000c7213 */ /* 0x002fe40000000000 */
[----:B------:R1:W-:Y:S01]  /*13e0*/  STL [R1+0x834], R24 ;  /* 0x0008341801007387 */ /* 0x0003e20000100800 */
[----:B------:R-:W-:-:S02]  /*13f0*/  IMAD.MOV R8, RZ, RZ, -R8 ;  /* 0x000000ffff087224 */ /* 0x000fc400078e0a08 */
[----:B------:R-:W-:Y:S01]  /*1400*/  IMAD R17, R0, R10, R17 ;  /* 0x0000000a00117224 */ /* 0x000fe200078e0211 */
[----:B------:R2:W-:Y:S01]  /*1410*/  STL [R1+0x838], R22 ;  /* 0x0008381601007387 */ /* 0x0005e20000100800 */
[----:B------:R-:W-:Y:S01]  /*1420*/  IMAD.HI.U32 R10, R20, R21, RZ ;  /* 0x00000015140a7227 */ /* 0x000fe200078e00ff */
[----:B0-----:R-:W-:-:S03]  /*1430*/  IABS R23, R23 ;  /* 0x0000001700177213 */ /* 0x001fc60000000000 */
[----:B------:R-:W-:Y:S02]  /*1440*/  IMAD.MOV R7, RZ, RZ, -R7 ;  /* 0x000000ffff077224 */ /* 0x000fe400078e0a07 */
[----:B------:R-:W-:Y:S02]  /*1450*/  IMAD R14, R0, R8, R11 ;  /* 0x00000008000e7224 */ /* 0x000fe400078e020b */
[----:B------:R-:W-:Y:S02]  /*1460*/  IMAD.MOV.U32 R11, RZ, RZ, R12 ;  /* 0x000000ffff0b7224 */ /* 0x000fe400078e000c */
[----:B------:R-:W-:Y:S02]  /*1470*/  IMAD.MOV R10, RZ, RZ, -R10 ;  /* 0x000000ffff0a7224 */ /* 0x000fe400078e0a0a */
[----:B------:R-:W-:-:S04]  /*1480*/  IMAD.HI.U32 R9, R20, R13, RZ ;  /* 0x0000000d14097227 */ /* 0x000fc800078e00ff */
[----:B------:R-:W-:Y:S02]  /*1490*/  IMAD R15, R0, R7, R15 ;  /* 0x00000007000f7224 */ /* 0x000fe400078e020f */
[----:B------:R-:W-:-:S04]  /*14a0*/  IMAD.HI.U32 R7, R20, R11, RZ ;  /* 0x0000000b14077227 */ /* 0x000fc800078e00ff */
[----:B------:R-:W-:Y:S01]  /*14b0*/  IMAD R12, R0, R10, R21 ;  /* 0x0000000a000c7224 */ /* 0x000fe200078e0215 */
[----:B------:R-:W-:Y:S01]  /*14c0*/  IABS R21, R25 ;  /* 0x0000001900157213 */ /* 0x000fe20000000000 */
[----:B------:R-:W-:Y:S01]  /*14d0*/  IMAD.MOV R9, RZ, RZ, -R9 ;  /* 0x000000ffff097224 */ /* 0x000fe200078e0a09 */
[----:B------:R-:W-:Y:S01]  /*14e0*/  IABS R25, R24 ;  /* 0x0000001800197213 */ /* 0x000fe20000000000 */
[----:B------:R-:W-:Y:S01]  /*14f0*/  IMAD.MOV R7, RZ, RZ, -R7 ;  /* 0x000000ffff077224 */ /* 0x000fe200078e0a07 */
[----:B-1----:R-:W-:Y:S01]  /*1500*/  LOP3.LUT R24, R3, 0x36, RZ, 0xfc, !PT ;  /* 0x0000003603187812 */ /* 0x002fe200078efcff */
[----:B------:R-:W-:-:S03]  /*1510*/  IMAD.HI.U32 R8, R20, R23, RZ ;  /* 0x0000001714087227 */ /* 0x000fc600078e00ff */
[----:B------:R-:W-:Y:S01]  /*1520*/  IABS R26, R24 ;  /* 0x00000018001a7213 */ /* 0x000fe20000000000 */
[C---:B------:R-:W-:Y:S01]  /*1530*/  IMAD R13, R0.reuse, R9, R13 ;  /* 0x00000009000d7224 */ /* 0x040fe200078e020d */
[----:B------:R0:W-:Y:S01]  /*1540*/  STL [R1+0x83c], R24 ;  /* 0x00083c1801007387 */ /* 0x0001e20000100800 */
[----:B------:R-:W-:Y:S02]  /*1550*/  IMAD R11, R0, R7, R11 ;  /* 0x00000007000b7224 */ /* 0x000fe400078e020b */
[C---:B------:R-:W-:Y:S01]  /*1560*/  IMAD.HI.U32 R9, R20.reuse, R25, RZ ;  /* 0x0000001914097227 */ /* 0x040fe200078e00ff */
[----:B------:R-:W-:Y:S03]  /*1570*/  STL [R1+0xa50], R35 ;  /* 0x000a502301007387 */ /* 0x000fe60000100800 */
[C---:B------:R-:W-:Y:S01]  /*1580*/  IMAD.HI.U32 R7, R20.reuse, R21, RZ ;  /* 0x0000001514077227 */ /* 0x040fe200078e00ff */
[----:B------:R-:W-:Y:S03]  /*1590*/  STL [R1+0xa4c], R30 ;  /* 0x000a4c1e01007387 */ /* 0x000fe60000100800 */
[----:B------:R-:W-:Y:S01]  /*15a0*/  IMAD.MOV R8, RZ, RZ, -R8 ;  /* 0x000000ffff087224 */ /* 0x000fe200078e0a08 */
[----:B------:R-:W-:Y:S01]  /*15b0*/  STL [R1+0xa48], R28 ;  /* 0x000a481c01007387 */ /* 0x000fe20000100800 */
[----:B------:R-:W-:-:S04]  /*15c0*/  IMAD.HI.U32 R10, R20, R27, RZ ;  /* 0x0000001b140a7227 */ /* 0x000fc800078e00ff */
[----:B--2---:R-:W-:Y:S02]  /*15d0*/  IMAD.MOV R22, RZ, RZ, -R9 ;  /* 0x000000ffff167224 */ /* 0x004fe400078e0a09 */
[----:B------:R-:W-:Y:S02]  /*15e0*/  IMAD.MOV R7, RZ, RZ, -R7 ;  /* 0x000000ffff077224 */ /* 0x000fe400078e0a07 */
[C---:B------:R-:W-:Y:S02]  /*15f0*/  IMAD R9, R0.reuse, R8, R23 ;  /* 0x0000000800097224 */ /* 0x040fe400078e0217 */
[----:B------:R-:W-:Y:S01]  /*1600*/  IMAD.MOV.U32 R23, RZ, RZ, R26 ;  /* 0x000000ffff177224 */ /* 0x000fe200078e001a */
[----:B------:R-:W-:Y:S01]  /*1610*/  LOP3.LUT R26, R3, 0x38, RZ, 0xfc, !PT ;  /* 0x00000038031a7812 */ /* 0x000fe200078efcff */
[----:B0-----:R-:W-:Y:S02]  /*1620*/  IMAD.MOV R24, RZ, RZ, -R10 ;  /* 0x000000ffff187224 */ /* 0x001fe400078e0a0a */
[----:B------:R-:W-:-:S02]  /*1630*/  IMAD R10, R0, R7, R21 ;  /* 0x00000007000a7224 */ /* 0x000fc400078e0215 */
[----:B------:R-:W-:-:S04]  /*1640*/  IMAD.HI.U32 R21, R20, R23, RZ ;  /* 0x0000001714157227 */ /* 0x000fc800078e00ff */
[C---:B------:R-:W-:Y:S01]  /*1650*/  IMAD R8, R0.reuse, R22, R25 ;  /* 0x0000001600087224 */ /* 0x040fe200078e0219 */
[----:B------:R-:W-:Y:S01]  /*1660*/  IABS R25, R38 ;  /* 0x0000002600197213 */ /* 0x000fe20000000000 */
[----:B------:R-:W-:Y:S01]  /*1670*/  IMAD R7, R0, R24, R27 ;  /* 0x0000001800077224 */ /* 0x000fe200078e021b */
[----:B------:R-:W-:Y:S01]  /*1680*/  IABS R27, R35 ;  /* 0x00000023001b7213 */ /* 0x000fe20000000000 */
[----:B------:R-:W-:Y:S02]  /*1690*/  IMAD.MOV R24, RZ, RZ, -R21 ;  /* 0x000000ffff187224 */ /* 0x000fe400078e0a15 */
[----:B------:R-:W-:-:S04]  /*16a0*/  IMAD.HI.U32 R21, R6, R25, RZ ;  /* 0x0000001906157227 */ /* 0x000fc800078e00ff */
[----:B------:R-:W-:Y:S02]  /*16b0*/  IMAD R24, R0, R24, R23 ;  /* 0x0000001800187224 */ /* 0x000fe400078e0217 */
[----:B------:R-:W-:-:S03]  /*16c0*/  IMAD.HI.U32 R22, R6, R27, RZ ;  /* 0x0000001b06167227 */ /* 0x000fc600078e00ff */
[----:B------:R0:W-:Y:S01]  /*16d0*/  STL [R1+0x80], R24 ;  /* 0x0000801801007387 */ /* 0x0001e20000100800 */
[----:B------:R-:W-:-:S03]  /*16e0*/  IMAD.HI.U32 R23, R6, R29, RZ ;  /* 0x0000001d06177227 */ /* 0x000fc600078e00ff */
[----:B------:R1:W-:Y:S01]  /*16f0*/  STL [R1+0x840], R26 ;  /* 0x0008401a01007387 */ /* 0x0003e20000100800 */
[----:B------:R-:W-:-:S03]  /*1700*/  IMAD.HI.U32 R6, R6, R31, RZ ;  /* 0x0000001f06067227 */ /* 0x000fc600078e00ff */
[----:B------:R-:W-:Y:S01]  /*1710*/  STL [R1+0x844], R41 ;  /* 0x0008442901007387 */ /* 0x000fe20000100800 */
[----:B------:R-:W-:Y:S02]  /*1720*/  IMAD.MOV R21, RZ, RZ, -R21 ;  /* 0x000000ffff157224 */ /* 0x000fe400078e0a15 */
[----:B------:R-:W-:Y:S01]  /*1730*/  IMAD.MOV R22, RZ, RZ, -R22 ;  /* 0x000000ffff167224 */ /* 0x000fe200078e0a16 */
[----:B------:R2:W-:Y:S01]  /*1740*/  STL [R1+0x848], R33 ;  /* 0x0008482101007387 */ /* 0x0005e20000100800 */
[----:B0-----:R-:W-:Y:S02]  /*1750*/  IMAD.MOV R24, RZ, RZ, -R23 ;  /* 0x000000ffff187224 */ /* 0x001fe400078e0a17 */
[----:B------:R-:W-:Y:S02]  /*1760*/  IMAD.MOV R6, RZ, RZ, -R6 ;  /* 0x000000ffff067224 */ /* 0x000fe400078e0a06 */
[C---:B------:R-:W-:Y:S02]  /*1770*/  IMAD R21, R2.reuse, R21, R25 ;  /* 0x0000001502157224 */ /* 0x040fe400078e0219 */
[C---:B------:R-:W-:Y:S01]  /*1780*/  IMAD R23, R2.reuse, R22, R27 ;  /* 0x0000001602177224 */ /* 0x040fe200078e021b */
[----:B------:R-:W-:Y:S01]  /*1790*/  IABS R22, R26 ;  /* 0x0000001a00167213 */ /* 0x000fe20000000000 */
[C---:B------:R-:W-:Y:S01]  /*17a0*/  IMAD R25, R2.reuse, R24, R29 ;  /* 0x0000001802197224 */ /* 0x040fe200078e021d */
[C---:B------:R-:W-:Y:S01]  /*17b0*/  ISETP.GT.U32.AND P0, PT, R2.reuse, R21, PT ;  /* 0x000000150200720c */ /* 0x040fe20003f04070 */
[C---:B------:R-:W-:Y:S01]  /*17c0*/  IMAD R27, R2.reuse, R6, R31 ;  /* 0x00000006021b7224 */ /* 0x040fe200078e021f */
[C---:B------:R-:W-:Y:S01]  /*17d0*/  ISETP.GT.U32.AND P3, PT, R2.reuse, R23, PT ;  /* 0x000000170200720c */ /* 0x040fe20003f64070 */
[----:B------:R-:W-:Y:S01]  /*17e0*/  IMAD.MOV.U32 R29, RZ, RZ, R22 ;  /* 0x000000ffff1d7224 */ /* 0x000fe200078e0016 */
[----:B------:R-:W-:-:S02]  /*17f0*/  ISETP.GT.U32.AND P5, PT, R2, R25, PT ;  /* 0x000000190200720c */ /* 0x000fc40003fa4070 */
[----:B------:R-:W-:Y:S01]  /*1800*/  ISETP.GT.U32.AND P2, PT, R2, R27, PT ;  /* 0x0000001b0200720c */ /* 0x000fe20003f44070 */
[----:B------:R-:W-:Y:S01]  /*1810*/  IMAD.HI.U32 R6, R20, R29, RZ ;  /* 0x0000001d14067227 */ /* 0x000fe200078e00ff */
[----:B-1----:R-:W-:Y:S02]  /*1820*/  LOP3.LUT R26, R3, 0x3e, RZ, 0xfc, !PT ;  /* 0x0000003e031a7812 */ /* 0x002fe400078efcff */
[----:B------:R-:W-:Y:S01]  /*1830*/  IABS R24, R33 ;  /* 0x0000002100187213 */ /* 0x000fe20000000000 */
[----:B------:R-:W-:Y:S01]  /*1840*/  IMAD.MOV R22, RZ, RZ, -R6 ;  /* 0x000000ffff167224 */ /* 0x000fe200078e0a06 */
[----:B--2---:R-:W-:Y:S01]  /*1850*/  IABS R33, R26 ;  /* 0x0000001a00217213 */ /* 0x004fe20000000000 */
[--C-:B------:R-:W-:Y:S01]  /*1860*/  @!P0 IMAD.IADD R21, R21, 0x1, -R2.reuse ;  /* 0x0000000115158824 */ /* 0x100fe200078e0a02 */
[----:B------:R-:W-:Y:S01]  /*1870*/  IABS R31, R41 ;  /* 0x00000029001f7213 */ /* 0x000fe20000000000 */
[--C-:B------:R-:W-:Y:S01]  /*1880*/  @!P3 IMAD.IADD R23, R23, 0x1, -R2.reuse ;  /* 0x000000011717b824 */ /* 0x100fe200078e0a02 */
[----:B------:R0:W-:Y:S01]  /*1890*/  STL [R1+0x7d0], R26 ;  /* 0x0007d01a01007387 */ /* 0x0001e20000100800 */
[--C-:B------:R-:W-:Y:S01]  /*18a0*/  @!P5 IMAD.IADD R25, R25, 0x1, -R2.reuse ;  /* 0x000000011919d824 */ /* 0x100fe200078e0a02 */
[C---:B------:R-:W-:Y:S01]  /*18b0*/  ISETP.GT.U32.AND P0, PT, R2.reuse, R21, PT ;  /* 0x000000150200720c */ /* 0x040fe20003f04070 */
[----:B------:R-:W-:Y:S01]  /*18c0*/  @!P2 IMAD.IADD R27, R27, 0x1, -R2 ;  /* 0x000000011b1ba824 */ /* 0x000fe200078e0a02 */
[----:B------:R-:W-:Y:S01]  /*18d0*/  ISETP.GT.U32.AND P3, PT, R2, R23, PT ;  /* 0x000000170200720c */ /* 0x000fe20003f64070 */
[----:B------:R-:W-:Y:S01]  /*18e0*/  IMAD R22, R0, R22, R29 ;  /* 0x0000001600167224 */ /* 0x000fe200078e021d */
[----:B------:R-:W-:Y:S01]  /*18f0*/  ISETP.GT.U32.AND P5, PT, R2, R25, PT ;  /* 0x000000190200720c */ /* 0x000fe20003fa4070 */
[----:B------:R-:W-:Y:S01]  /*1900*/  IMAD.HI.U32 R6, R20, R31, RZ ;  /* 0x0000001f14067227 */ /* 0x000fe200078e00ff */
[----:B------:R-:W-:Y:S01]  /*1910*/  ISETP.GT.U32.AND P2, PT, R2, R27, PT ;  /* 0x0000001b0200720c */ /* 0x000fe20003f44070 */
[----:B0-----:R-:W0:Y:S01]  /*1920*/  LDC R26, c[0x0][0x3a0] ;  /* 0x0000e800ff1a7b82 */ /* 0x001e220000000800 */
[----:B------:R1:W-:Y:S01]  /*1930*/  STL [R1+0x7c], R22 ;  /* 0x00007c1601007387 */ /* 0x0003e20000100800 */
[----:B------:R-:W-:-:S02]  /*1940*/  IMAD.MOV.U32 R29, RZ, RZ, R24 ;  /* 0x000000ffff1d7224 */ /* 0x000fc400078e0018 */
[----:B------:R-:W-:Y:S02]  /*1950*/  IMAD.MOV R24, RZ, RZ, -R6 ;  /* 0x000000ffff187224 */ /* 0x000fe400078e0a06 */
[--C-:B------:R-:W-:Y:S01]  /*1960*/  @!P0 IMAD.IADD R21, R21, 0x1, -R2.reuse ;  /* 0x0000000115158824 */ /* 0x100fe200078e0a02 */
[C---:B------:R-:W-:Y:S01]  /*1970*/  ISETP.GT.U32.AND P0, PT, R0.reuse, R37, PT ;  /* 0x000000250000720c */ /* 0x040fe20003f04070 */
[--C-:B------:R-:W-:Y:S01]  /*1980*/  @!P3 IMAD.IADD R23, R23, 0x1, -R2.reuse ;  /* 0x000000011717b824 */ /* 0x100fe200078e0a02 */
[C---:B------:R-:W-:Y:S01]  /*1990*/  ISETP.GT.U32.AND P3, PT, R0.reuse, R36, PT ;  /* 0x000000240000720c */ /* 0x040fe20003f64070 */
[----:B------:R-:W-:Y:S01]  /*19a0*/  @!P5 IMAD.IADD R25, R25, 0x1, -R2 ;  /* 0x000000011919d824 */ /* 0x000fe200078e0a02 */
[----:B------:R-:W-:Y:S01]  /*19b0*/  ISETP.GT.U32.AND P5, PT, R0, R34, PT ;  /* 0x000000220000720c */ /* 0x000fe20003fa4070 */
[----:B-1----:R-:W-:-:S04]  /*19c0*/  IMAD.HI.U32 R22, R20, R33, RZ ;  /* 0x0000002114167227 */ /* 0x002fc800078e00ff */
[----:B------:R-:W-:Y:S02]  /*19d0*/  IMAD.MOV R22, RZ, RZ, -R22 ;  /* 0x000000ffff167224 */ /* 0x000fe400078e0a16 */
[----:B------:R-:W-:Y:S01]  /*19e0*/  @!P2 IMAD.IADD R27, R27, 0x1, -R2 ;  /* 0x000000011b1ba824 */ /* 0x000fe200078e0a02 */
[C---:B------:R-:W-:Y:S01]  /*19f0*/  ISETP.GT.U32.AND P2, PT, R0.reuse, R32, PT ;  /* 0x000000200000720c */ /* 0x040fe20003f44070 */
[----:B------:R-:W-:Y:S02]  /*1a00*/  IMAD R6, R0, R22, R33 ;  /* 0x0000001600067224 */ /* 0x000fe400078e0221 */
[----:B------:R-:W-:-:S03]  /*1a10*/  IMAD.HI.U32 R20, R20, R29, RZ ;  /* 0x0000001d14147227 */ /* 0x000fc600078e00ff */
[C---:B------:R-:W-:Y:S01]  /*1a20*/  ISETP.GT.U32.AND P6, PT, R0.reuse, R6, PT ;  /* 0x000000060000720c */ /* 0x040fe20003fc4070 */
[----:B------:R-:W-:Y:S02]  /*1a30*/  IMAD.MOV R20, RZ, RZ, -R20 ;  /* 0x000000ffff147224 */ /* 0x000fe400078e0a14 */
[C---:B------:R-:W-:Y:S02]  /*1a40*/  IMAD R22, R0.reuse, R24, R31 ;  /* 0x0000001800167224 */ /* 0x040fe400078e021f */
[----:B------:R-:W-:Y:S02]  /*1a50*/  IMAD R20, R0, R20, R29 ;  /* 0x0000001400147224 */ /* 0x000fe400078e021d */
[--C-:B------:R-:W-:Y:S01]  /*1a60*/  @!P0 IMAD.IADD R37, R37, 0x1, -R0.reuse ;  /* 0x0000000125258824 */ /* 0x100fe200078e0a00 */
[----:B------:R-:W-:Y:S01]  /*1a70*/  STL [R1+0x78], R22 ;  /* 0x0000781601007387 */ /* 0x000fe20000100800 */
[--C-:B------:R-:W-:Y:S01]  /*1a80*/  @!P3 IMAD.IADD R36, R36, 0x1, -R0.reuse ;  /* 0x000000012424b824 */ /* 0x100fe200078e0a00 */
[----:B------:R-:W-:Y:S01]  /*1a90*/  ISETP.GE.AND P3, PT, R35, RZ, PT ;  /* 0x000000ff2300720c */ /* 0x000fe20003f66270 */
[--C-:B------:R-:W-:Y:S01]  /*1aa0*/  @!P5 IMAD.IADD R34, R34, 0x1, -R0.reuse ;  /* 0x000000012222d824 */ /* 0x100fe200078e0a00 */
[----:B------:R-:W-:Y:S01]  /*1ab0*/  STL [R1+0x74], R40 ;  /* 0x0000742801007387 */ /* 0x000fe20000100800 */
[--C-:B------:R-:W-:Y:S01]  /*1ac0*/  @!P2 IMAD.IADD R32, R32, 0x1, -R0.reuse ;  /* 0x000000012020a824 */ /* 0x100fe200078e0a00 */
[----:B------:R-:W-:Y:S01]  /*1ad0*/  ISETP.GE.AND P2, PT, R30, RZ, PT ;  /* 0x000000ff1e00720c */ /* 0x000fe20003f46270 */
[----:B0-----:R-:W-:Y:S01]  /*1ae0*/  VIADD R2, R26, 0xffffffff ;  /* 0xffffffff1a027836 */ /* 0x001fe20000000000 */
[----:B------:R0:W-:Y:S01]  /*1af0*/  STL [R1+0x84], R20 ;  /* 0x0000841401007387 */ /* 0x0001e20000100800 */
[----:B------:R-:W-:Y:S01]  /*1b00*/  @!P6 IMAD.IADD R6, R6, 0x1, -R0 ;  /* 0x000000010606e824 */ /* 0x000fe200078e0a00 */
[----:B------:R-:W-:Y:S01]  /*1b10*/  ISETP.GE.AND P6, PT, R28, RZ, PT ;  /* 0x000000ff1c00720c */ /* 0x000fe20003fc6270 */
[----:B------:R-:W-:Y:S01]  /*1b20*/  @!P4 IMAD.MOV R21, RZ, RZ, -R21 ;  /* 0x000000ffff15c224 */ /* 0x000fe200078e0a15 */
[----:B------:R1:W-:Y:S01]  /*1b30*/  STL [R1+0x70], R39 ;  /* 0x0000702701007387 */ /* 0x0003e20000100800 */
[----:B------:R-:W-:Y:S01]  /*1b40*/  ISETP.GE.U32.AND P0, PT, R2, 0x7fffffc0, PT ;  /* 0x7fffffc00200780c */ /* 0x000fe20003f06070 */
[----:B------:R-:W-:Y:S01]  /*1b50*/  VIADD R2, R26, 0xfffffff7 ;  /* 0xfffffff71a027836 */ /* 0x000fe20000000000 */
[----:B------:R-:W-:Y:S01]  /*1b60*/  ISETP.NE.AND P5, PT, R4, RZ, PT ;  /* 0x000000ff0400720c */ /* 0x000fe20003fa5270 */
[----:B------:R1:W-:Y:S01]  /*1b70*/  STL [R1+0x6c], R37 ;  /* 0x00006c2501007387 */ /* 0x0003e20000100800 */
[----:B------:R-:W-:Y:S01]  /*1b80*/  LOP3.LUT R4, RZ, R4, RZ, 0x33, !PT ;  /* 0x00000004ff047212 */ /* 0x000fe200078e33ff */
[----:B------:R-:W-:Y:S01]  /*1b90*/  @!P3 IMAD.MOV R23, RZ, RZ, -R23 ;  /* 0x000000ffff17b224 */ /* 0x000fe200078e0a17 */
[----:B------:R-:W-:Y:S01]  /*1ba0*/  ISETP.GE.U32.AND P4, PT, R2, 0x7fffffb8, PT ;  /* 0x7fffffb80200780c */ /* 0x000fe20003f86070 */
[----:B------:R1:W-:Y:S01]  /*1bb0*/  STL [R1+0x68], R36 ;  /* 0x0000682401007387 */ /* 0x0003e20000100800 */
[----:B------:R-:W-:Y:S01]  /*1bc0*/  VIADD R2, R26, 0xffffffe7 ;  /* 0xffffffe71a027836 */ /* 0x000fe20000000000 */
[----:B------:R-:W-:Y:S01]  /*1bd0*/  SEL R87, R4, R21, !P5 ;  /* 0x0000001504577207 */ /* 0x000fe20006800000 */
[----:B------:R-:W-:Y:S01]  /*1be0*/  @!P2 IMAD.MOV R25, RZ, RZ, -R25 ;  /* 0x000000ffff19a224 */ /* 0x000fe200078e0a19 */
[----:B------:R1:W-:Y:S01]  /*1bf0*/  STL [R1+0x64], R34 ;  /* 0x0000642201007387 */ /* 0x0003e20000100800 */
[----:B------:R-:W-:Y:S01]  /*1c00*/  @!P6 IMAD.MOV R27, RZ, RZ, -R27 ;  /* 0x000000ffff1be224 */ /* 0x000fe200078e0a1b */
[----:B------:R-:W-:Y:S01]  /*1c10*/  ISETP.GE.U32.AND P2, PT, R2, 0x7fffffa8, PT ;  /* 0x7fffffa80200780c */ /* 0x000fe20003f46070 */
[----:B0-----:R-:W-:Y:S01]  /*1c20*/  VIADD R20, R26, 0xffffffef ;  /* 0xffffffef1a147836 */ /* 0x001fe20000000000 */
[----:B------:R1:W-:Y:S01]  /*1c30*/  STL [R1+0x60], R32 ;  /* 0x0000602001007387 */ /* 0x0003e20000100800 */
[----:B---3--:R-:W-:Y:S01]  /*1c40*/  IMAD R87, R87, UR8, RZ ;  /* 0x0000000857577c24 */ /* 0x008fe2000f8e02ff */
[----:B------:R-:W-:Y:S01]  /*1c50*/  SEL R2, R4, R23, !P5 ;  /* 0x0000001704027207 */ /* 0x000fe20006800000 */
[----:B------:R-:W-:Y:S01]  /*1c60*/  VIADD R21, R26, 0xffffffdf ;  /* 0xffffffdf1a157836 */ /* 0x000fe20000000000 */
[----:B------:R-:W-:-:S02]  /*1c70*/  SEL R25, R4, R25, !P5 ;  /* 0x0000001904197207 */ /* 0x000fc40006800000 */
[----:B------:R-:W-:Y:S01]  /*1c80*/  SEL R27, R4, R27, !P5 ;  /* 0x0000001b041b7207 */ /* 0x000fe20006800000 */
[----:B------:R-:W-:Y:S01]  /*1c90*/  IMAD R2, R2, UR8, RZ ;  /* 0x0000000802027c24 */ /* 0x000fe2000f8e02ff */
[----:B------:R-:W-:Y:S01]  /*1ca0*/  ISETP.GE.U32.AND P3, PT, R20, 0x7fffffb0, PT ;  /* 0x7fffffb01400780c */ /* 0x000fe20003f66070 */
[----:B------:R-:W-:Y:S01]  /*1cb0*/  IMAD R4, R25, UR8, RZ ;  /* 0x0000000819047c24 */ /* 0x000fe2000f8e02ff */
[----:B-----5:R-:W-:Y:S01]  /*1cc0*/  LEA R86, P6, R87, UR12, 0x1 ;  /* 0x0000000c57567c11 */ /* 0x020fe2000f8c08ff */
[----:B-1----:R-:W-:-:S12]  /*1cd0*/  BRA.U UP0, `(.L_x_5) ;  /* 0x0000000100187547 */ /* 0x002fd8000b800000 */
[----:B------:R-:W-:Y:S01]  /*1ce0*/  ELECT P5, URZ, PT ;  /* 0x0000000000ff782f */ /* 0x000fe200038a0000 */
[----:B------:R-:W-:Y:S01]  /*1cf0*/  IMAD.MOV.U32 R20, RZ, RZ, 0x1 ;  /* 0x00000001ff147424 */ /* 0x000fe200078e00ff */
[----:B------:R-:W-:Y:S01]  /*1d00*/  UMOV UR7, 0x40 ;  /* 0x0000004000077882 */ /* 0x000fe20000000000 */
[----:B------:R-:W-:Y:S01]  /*1d10*/  UVIRTCOUNT.DEALLOC.SMPOOL 0x80 ;  /* 0x000000800000784c */ /* 0x000fe20000000000 */
[----:B------:R-:W-:-:S09]  /*1d20*/  ULEA UR7, UR4, UR7, 0x18 ;  /* 0x0000000704077291 */ /* 0x000fd2000f8ec0ff */
[----:B------:R0:W-:Y:S03]  /*1d30*/  @P5 STS.U8 [UR7], R20 ;  /* 0x00000014ff005988 */ /* 0x0001e60008000007 */
.L_x_5:
[----:B------:R-:W-:Y:S01]  /*1d40*/  UIADD3 UR7, UPT, UPT, UR6, UR9, URZ ;  /* 0x0000000906077290 */ /* 0x000fe2000fffe0ff */
[----:B------:R1:W-:Y:S01]  /*1d50*/  STL.64 [R1+0x1318], R68 ;  /* 0x0013184401007387 */ /* 0x0003e20000100a00 */
[----:B0-----:R-:W-:Y:S01]  /*1d60*/  IMAD R20, R27, UR8, RZ ;  /* 0x000000081b147c24 */ /* 0x001fe2000f8e02ff */
[C---:B------:R-:W-:Y:S01]  /*1d70*/  LEA R88, P5, R2.reuse, UR12, 0x1 ;  /* 0x0000000c02587c11 */ /* 0x040fe2000f8a08ff */
[----:B------:R-:W-:Y:S01]  /*1d80*/  VOTEU.ALL UP1, P1 ;  /* 0x0000000000ff7886 */ /* 0x000fe20000820000 */
[----:B------:R-:W-:Y:S01]  /*1d90*/  STL.64 [R1+0x1310], R72 ;  /* 0x0013104801007387 */ /* 0x000fe20000100a00 */
[----:B------:R-:W-:Y:S01]  /*1da0*/  LEA.HI.X.SX32 R87, R87, UR13, 0x1, P6 ;  /* 0x0000000d57577c11 */ /* 0x000fe2000b0f0eff */
[----:B------:R-:W-:Y:S01]  /*1db0*/  UIADD3 UR8, UPT, UPT, UR5, 0x24000, URZ ;  /* 0x0002400005087890 */ /* 0x000fe2000fffe0ff */
[----:B------:R-:W-:Y:S01]  /*1dc0*/  LEA.HI.X.SX32 R89, R2, UR13, 0x1, P5 ;  /* 0x0000000d02597c11 */ /* 0x000fe2000a8f0eff */
[----:B------:R-:W-:Y:S01]  /*1dd0*/  STTM.x64 tmem[UR7], RZ ;  /* 0x000000ff000079ed */ /* 0x000fe20008340007 */
[----:B------:R-:W-:Y:S01]  /*1de0*/  STTM.x64 tmem[UR7+0x40], RZ ;  /* 0x000040ff000079ed */ /* 0x000fe20008340007 */
[----:B------:R-:W-:Y:S01]  /*1df0*/  STTM.x64 tmem[UR7+0x80], RZ ;  /* 0x000080ff000079ed */ /* 0x000fe20008340007 */
[----:B------:R-:W-:Y:S01]  /*1e00*/  STTM.x64 tmem[UR7+0xc0], RZ ;  /* 0x0000c0ff000079ed */ /* 0x000fe20008340007 */
[----:B------:R-:W0:Y:S01]  /*1e10*/  FENCE.VIEW.ASYNC.T ;  /* 0x00000000000073c6 */ /* 0x000e220000000200 */
[----:B------:R-:W-:Y:S01]  /*1e20*/  STL.64 [R1+0x1308], R70 ;  /* 0x0013084601007387 */ /* 0x000fe20000100a00 */
[----:B------:R-:W-:Y:S01]  /*1e30*/  LEA R84, P6, R4, UR12, 0x1 ;  /* 0x0000000c04547c11 */ /* 0x000fe2000f8c08ff */
[----:B0-----:R-:W-:Y:S01]  /*1e40*/  VOTEU.ALL UP2, P1 ;  /* 0x0000000000ff7886 */ /* 0x001fe20000840000 */
[----:B------:R-:W-:Y:S01]  /*1e50*/  LEA R82, P5, R20, UR12, 0x1 ;  /* 0x0000000c14527c11 */ /* 0x000fe2000f8a08ff */
[----:B------:R-:W-:Y:S01]  /*1e60*/  STL.64 [R1+0x1300], R60 ;  /* 0x0013003c01007387 */ /* 0x000fe20000100a00 */
[----:B------:R-:W-:Y:S01]  /*1e70*/  LEA.HI.X.SX32 R85, R4, UR13, 0x1, P6 ;  /* 0x0000000d04557c11 */ /* 0x000fe2000b0f0eff */
[----:B------:R-:W0:Y:S01]  /*1e80*/  LDC.64 R90, c[0x0][0x3a8] ;  /* 0x0000ea00ff5a7b82 */ /* 0x000e220000000a00 */
[----:B------:R-:W-:Y:S01]  /*1e90*/  LEA.HI.X.SX32 R83, R20, UR13, 0x1, P5 ;  /* 0x0000000d14537c11 */ /* 0x000fe2000a8f0eff */
[----:B------:R2:W-:Y:S01]  /*1ea0*/  STL.64 [R1+0x1320], R60 ;  /* 0x0013203c01007387 */ /* 0x0005e20000100a00 */
[----:B------:R-:W-:-:S04]  /*1eb0*/  @!UP1 UIADD3 UR12, UPT, UPT, -UR10, 0x100000, URZ ;  /* 0x001000000a0c9890 */ /* 0x000fc8000fffe1ff */
[----:B------:R-:W-:Y:S02]  /*1ec0*/  @!UP1 USHF.L.U32 UR13, UR12, 0xb, URZ ;  /* 0x0000000b0c0d9899 */ /* 0x000fe400080006ff */
[----:B------:R-:W-:Y:S01]  /*1ed0*/  @!UP1 USHF.L.U32 UR12, UR12, 0x1, URZ ;  /* 0x000000010c0c9899 */ /* 0x000fe200080006ff */
[----:B------:R-:W3:Y:S01]  /*1ee0*/  LDCU.64 UR16, c[0x0][0x358] ;  /* 0x00006b00ff1077ac */ /* 0x000ee20008000a00 */
[----:B------:R-:W-:Y:S01]  /*1ef0*/  PRMT R20, RZ, 0x7610, R20 ;  /* 0x00007610ff147816 */ /* 0x000fe20000000014 */
[----:B------:R-:W-:Y:S01]  /*1f00*/  BAR.SYNC.DEFER_BLOCKING 0x0 ;  /* 0x0000000000007b1d */ /* 0x000fe20000010000 */
[----:B------:R-:W-:Y:S02]  /*1f10*/  PRMT R32, RZ, 0x7610, R32 ;  /* 0x00007610ff207816 */ /* 0x000fe40000000020 */
[----:B------:R-:W-:Y:S02]  /*1f20*/  PRMT R31, RZ, 0x7610, R31 ;  /* 0x00007610ff1f7816 */ /* 0x000fe4000000001f */
[----:B------:R-:W-:Y:S01]  /*1f30*/  PRMT R30, RZ, 0x7610, R30 ;  /* 0x00007610ff1e7816 */ /* 0x000fe2000000001e */
[----:B------:R-:W4:Y:S01]  /*1f40*/  LDCU UR4, c[0x0][0x3b0] ;  /* 0x00007600ff0477ac */ /* 0x000f220008000800 */
[----:B------:R-:W-:Y:S01]  /*1f50*/  PRMT R29, RZ, 0x7610, R29 ;  /* 0x00007610ff1d7816 */ /* 0x000fe2000000001d */
[----:B------:R-:W-:Y:S01]  /*1f60*/  STL.64 [R1+0x12f8], R66 ;  /* 0x0012f84201007387 */ /* 0x000fe20000100a00 */
[----:B------:R-:W-:Y:S01]  /*1f70*/  PRMT R28, RZ, 0x7610, R28 ;  /* 0x00007610ff1c7816 */ /* 0x000fe2000000001c */
[----:B------:R-:W0:Y:S01]  /*1f80*/  LDCU UR30, c[0x0][0x3b0] ;  /* 0x00007600ff1e77ac */ /* 0x000e220008000800 */
        /* <DEDUP_REMOVED lines=9> */
[----:B------:R-:W-:Y:S01]  /*2020*/  STL [R1+0x12c0], R64 ;  /* 0x0012c04001007387 */ /* 0x000fe20000100800 */
[----:B-1----:R-:W-:Y:S01]  /*2030*/  PRMT R69, RZ, 0x7610, R69 ;  /* 0x00007610ff457816 */ /* 0x002fe20000000045 */
[----:B------:R-:W1:Y:S01]  /*2040*/  LDCU UR20, c[0x0][0x3b0] ;  /* 0x00007600ff1477ac */ /* 0x000e620008000800 */
[----:B------:R-:W-:Y:S01]  /*2050*/  ISETP.GE.U32.AND P6, PT, R21, 0x7fffffa0, PT ;  /* 0x7fffffa01500780c */ /* 0x000fe20003fc6070 */
[----:B------:R-:W-:Y:S04]  /*2060*/  STL.64 [R1+0x12e0], R64 ;  /* 0x0012e04001007387 */ /* 0x000fe80000100a00 */
[----:B------:R-:W0:Y:S02]  /*2070*/  FENCE.VIEW.ASYNC.S ;  /* 0x00000000000073c6 */ /* 0x000e240000000000 */
[----:B0-----:R0:W1:Y:S01]  /*2080*/  @!UP2 SYNCS.EXCH.64 URZ, [UR8], UR12 ;  /* 0x0000000c08ffa5b2 */ /* 0x0010620008000100 */
[----:B------:R-:W-:Y:S01]  /*2090*/  PRMT R41, RZ, 0x7610, R41 ;  /* 0x00007610ff297816 */ /* 0x000fe20000000029 */
[----:B------:R-:W0:Y:S01]  /*20a0*/  LDCU UR18, c[0x0][0x3b0] ;  /* 0x00007600ff1277ac */ /* 0x000e220008000800 */
[----:B------:R-:W-:Y:S01]  /*20b0*/  STL.64 [R1+0x12b8], R50 ;  /* 0x0012b83201007387 */ /* 0x000fe20000100a00 */
[----:B------:R-:W-:-:S02]  /*20c0*/  PRMT R40, RZ, 0x7610, R40 ;  /* 0x00007610ff287816 */ /* 0x000fc40000000028 */
[----:B------:R-:W-:Y:S01]  /*20d0*/  PRMT R39, RZ, 0x7610, R39 ;  /* 0x00007610ff277816 */ /* 0x000fe20000000027 */
[----:B------:R-:W-:Y:S01]  /*20e0*/  STL.64 [R1+0x12d8], R50 ;  /* 0x0012d83201007387 */ /* 0x000fe20000100a00 */
[----:B------:R-:W-:Y:S01]  /*20f0*/  PRMT R38, RZ, 0x7610, R38 ;  /* 0x00007610ff267816 */ /* 0x000fe20000000026 */
[----:B------:R-:W1:Y:S02]  /*2100*/  LDCU UR19, c[0x0][0x3b0] ;  /* 0x00007600ff1377ac */ /* 0x000e640008000800 */
[----:B------:R-:W-:Y:S01]  /*2110*/  STL.64 [R1+0x12e8], R50 ;  /* 0x0012e83201007387 */ /* 0x000fe20000100a00 */
[----:B--2---:R-:W-:Y:S01]  /*2120*/  PRMT R60, RZ, 0x7610, R60 ;  /* 0x00007610ff3c7816 */ /* 0x004fe2000000003c */
[----:B0-----:R-:W0:Y:S02]  /*2130*/  LDCU UR12, c[0x0][0x3b0] ;  /* 0x00007600ff0c77ac */ /* 0x001e240008000800 */
[----:B------:R-:W-:Y:S01]  /*2140*/  STL.64 [R1+0x1278], R54 ;  /* 0x0012783601007387 */ /* 0x000fe20000100a00 */
[----:B------:R-:W-:Y:S01]  /*2150*/  PRMT R61, RZ, 0x7610, R61 ;  /* 0x00007610ff3d7816 */ /* 0x000fe2000000003d */
[----:B------:R-:W2:Y:S02]  /*2160*/  LDCU UR13, c[0x0][0x3b0] ;  /* 0x00007600ff0d77ac */ /* 0x000ea40008000800 */
[----:B------:R-:W-:Y:S01]  /*2170*/  STL.64 [R1+0x1298], R54 ;  /* 0x0012983601007387 */ /* 0x000fe20000100a00 */
[----:B------:R-:W-:Y:S01]  /*2180*/  PRMT R37, RZ, 0x7610, R37 ;  /* 0x00007610ff257816 */ /* 0x000fe20000000025 */
[----:B------:R-:W0:Y:S02]  /*2190*/  LDCU UR21, c[0x0][0x3b0] ;  /* 0x00007600ff1577ac */ /* 0x000e240008000800 */
        /* <DEDUP_REMOVED lines=9> */
[----:B------:R2:W-:Y:S01]  /*2230*/  STL.64 [R1+0x12a8], R56 ;  /* 0x0012a83801007387 */ /* 0x0005e20000100a00 */
[----:B------:R-:W-:Y:S01]  /*2240*/  PRMT R33, RZ, 0x7610, R33 ;  /* 0x00007610ff217816 */ /* 0x000fe20000000021 */
[----:B------:R-:W0:Y:S01]  /*2250*/  LDCU UR25, c[0x0][0x3b0] ;  /* 0x00007600ff1977ac */ /* 0x000e220008000800 */
[----:B-1----:R-:W-:Y:S01]  /*2260*/  BAR.SYNC.DEFER_BLOCKING 0x0 ;  /* 0x0000000000007b1d */ /* 0x002fe20000010000 */
[----:B------:R-:W-:-:S02]  /*2270*/  PRMT R44, RZ, 0x7610, R44 ;  /* 0x00007610ff2c7816 */ /* 0x000fc4000000002c */
[----:B------:R-:W-:-:S03]  /*2280*/  PRMT R45, RZ, 0x7610, R45 ;  /* 0x00007610ff2d7816 */ /* 0x000fc6000000002d */
[----:B------:R-:W1:Y:S02]  /*2290*/  LDCU UR26, c[0x0][0x3b0] ;  /* 0x00007600ff1a77ac */ /* 0x000e640008000800 */
[----:B--2---:R-:W2:Y:S01]  /*22a0*/  LDC R57, c[0x0][0x3a0] ;  /* 0x0000e800ff397b82 */ /* 0x004ea20000000800 */
[----:B------:R-:W-:Y:S01]  /*22b0*/  STL.64 [R1+0x1258], R52 ;  /* 0x0012583401007387 */ /* 0x000fe20000100a00 */
[----:B------:R-:W0:Y:S03]  /*22c0*/  LDCU UR27, c[0x0][0x3b0] ;  /* 0x00007600ff1b77ac */ /* 0x000e260008000800 */
[----:B------:R-:W-:Y:S01]  /*22d0*/  STL.64 [R1+0x1238], R46 ;  /* 0x0012382e01007387 */ /* 0x000fe20000100a00 */
[----:B------:R-:W0:Y:S03]  /*22e0*/  LDCU UR29, c[0x0][0x3b0] ;  /* 0x00007600ff1d77ac */ /* 0x000e260008000800 */
[----:B------:R-:W-:Y:S04]  /*22f0*/  STL.64 [R1+0x1260], R46 ;  /* 0x0012602e01007387 */ /* 0x000fe80000100a00 */
[----:B------:R-:W-:Y:S04]  /*2300*/  STL.64 [R1+0x1280], R46 ;  /* 0x0012802e01007387 */ /* 0x000fe80000100a00 */
[----:B---3--:R-:W3:Y:S04]  /*2310*/  @!P0 LDG.E.U16 R20, desc[UR16][R86.64] ;  /* 0x0000001056148981 */ /* 0x008ee8000c1e1500 */
[----:B------:R-:W3:Y:S01]  /*2320*/  @!P0 LDG.E.U16 R32, desc[UR16][R88.64] ;  /* 0x0000001058208981 */ /* 0x000ee2000c1e1500 */
[----:B--2---:R-:W-:-:S03]  /*2330*/  VIADD R2, R57, 0xffffffcf ;  /* 0xffffffcf39027836 */ /* 0x004fc60000000000 */
[----:B------:R-:W2:Y:S01]  /*2340*/  @!P0 LDG.E.U16 R31, desc[UR16][R84.64] ;  /* 0x00000010541f8981 */ /* 0x000ea2000c1e1500 */
[----:B------:R-:W-:-:S03]  /*2350*/  VIADD R22, R57, 0xffffffd7 ;  /* 0xffffffd739167836 */ /* 0x000fc60000000000 */
[----:B------:R-:W2:Y:S01]  /*2360*/  @!P0 LDG.E.U16 R30, desc[UR16][R82.64] ;  /* 0x00000010521e8981 */ /* 0x000ea2000c1e1500 */
[----:B------:R-:W-:Y:S01]  /*2370*/  ISETP.GE.U32.AND P0, PT, R2, 0x7fffff90, PT ;  /* 0x7fffff900200780c */ /* 0x000fe20003f06070 */
[----:B------:R-:W-:Y:S01]  /*2380*/  IMAD.SHL.U32 R2, R90, 0x8, RZ ;  /* 0x000000085a027824 */ /* 0x000fe200078e00ff */
[----:B------:R-:W-:Y:S01]  /*2390*/  ISETP.GE.U32.AND P5, PT, R22, 0x7fffff98, PT ;  /* 0x7fffff981600780c */ /* 0x000fe20003fa6070 */
[----:B------:R-:W-:Y:S02]  /*23a0*/  STL.64 [R1+0x12a0], R46 ;  /* 0x0012a02e01007387 */ /* 0x000fe40000100a00 */
[C---:B------:R-:W-:Y:S02]  /*23b0*/  IMAD.WIDE R80, R2.reuse, 0x2, R86 ;  /* 0x0000000202507825 */ /* 0x040fe400078e0256 */
[----:B------:R-:W-:Y:S02]  /*23c0*/  STL.64 [R1+0x1200], R48 ;  /* 0x0012003001007387 */ /* 0x000fe40000100a00 */
[----:B------:R-:W-:-:S02]  /*23d0*/  IMAD.WIDE R78, R2, 0x2, R88 ;  /* 0x00000002024e7825 */ /* 0x000fc400078e0258 */
[----:B------:R-:W3:Y:S02]  /*23e0*/  @!P4 LDG.E.U16 R29, desc[UR16][R80.64] ;  /* 0x00000010501dc981 */ /* 0x000ee4000c1e1500 */
[C---:B------:R-:W-:Y:S02]  /*23f0*/  IMAD.WIDE R76, R2.reuse, 0x2, R84 ;  /* 0x00000002024c7825 */ /* 0x040fe400078e0254 */
[----:B------:R-:W3:Y:S02]  /*2400*/  @!P4 LDG.E.U16 R28, desc[UR16][R78.64] ;  /* 0x000000104e1cc981 */ /* 0x000ee4000c1e1500 */
[----:B------:R-:W-:Y:S02]  /*2410*/  IMAD.WIDE R74, R2, 0x2, R82 ;  /* 0x00000002024a7825 */ /* 0x000fe400078e0252 */
[----:B------:R0:W3:Y:S04]  /*2420*/  @!P4 LDG.E.U16 R27, desc[UR16][R76.64] ;  /* 0x000000104c1bc981 */ /* 0x0000e8000c1e1500 */
[----:B------:R0:W3:Y:S04]  /*2430*/  @!P4 LDG.E.U16 R26, desc[UR16][R74.64] ;  /* 0x000000104a1ac981 */ /* 0x0000e8000c1e1500 */
[----:B------:R-:W-:Y:S04]  /*2440*/  STL.64 [R1+0x1228], R48 ;  /* 0x0012283001007387 */ /* 0x000fe80000100a00 */
[----:B------:R-:W-:Y:S04]  /*2450*/  STL.64 [R1+0x1248], R48 ;  /* 0x0012483001007387 */ /* 0x000fe80000100a00 */
[----:B------:R-:W-:Y:S04]  /*2460*/  STL.64 [R1+0x1270], R48 ;  /* 0x0012703001007387 */ /* 0x000fe80000100a00 */
[----:B------:R-:W-:Y:S04]  /*2470*/  STL.64 [R1+0x1290], R48 ;  /* 0x0012903001007387 */ /* 0x000fe80000100a00 */
[----:B------:R-:W-:Y:S04]  /*2480*/  STL.64 [R1+0x12b0], R48 ;  /* 0x0012b03001007387 */ /* 0x000fe80000100a00 */
[----:B------:R-:W-:Y:S04]  /*2490*/  STL.64 [R1+0x11f8], R42 ;  /* 0x0011f82a01007387 */ /* 0x000fe80000100a00 */
[----:B------:R-:W-:Y:S04]  /*24a0*/  STL.64 [R1+0x1218], R42 ;  /* 0x0012182a01007387 */ /* 0x000fe80000100a00 */
[----:B------:R-:W-:Y:S04]  /*24b0*/  STL [R1+0x11d8], R0 ;  /* 0x0011d80001007387 */ /* 0x000fe80000100800 */
        /* <DEDUP_REMOVED lines=13> */
[----:B------:R-:W-:Y:S01]  /*2590*/  STL [R1+0x11a0], R8 ;  /* 0x0011a00801007387 */ /* 0x000fe20000100800 */
[----:B------:R-:W-:-:S03]  /*25a0*/  VIADD R2, R57, 0xffffffc7 ;  /* 0xffffffc739027836 */ /* 0x000fc60000000000 */
[----:B------:R-:W-:Y:S04]  /*25b0*/  STL [R1+0x119c], R7 ;  /* 0x00119c0701007387 */ /* 0x000fe80000100800 */
[----:B------:R-:W-:Y:S04]  /*25c0*/  STL [R1+0x1198], R6 ;  /* 0x0011980601007387 */ /* 0x000fe80000100800 */
[----:B------:R-:W-:Y:S04]  /*25d0*/  STL [R1+0x10e0], R3 ;  /* 0x0010e00301007387 */ /* 0x000fe80000100800 */
[----:B------:R-:W-:Y:S04]  /*25e0*/  STL [R1+0x11dc], R3 ;  /* 0x0011dc0301007387 */ /* 0x000fe80000100800 */
[----:B------:R-:W-:Y:S01]  /*25f0*/  STL [R1+0x10b8], R5 ;  /* 0x0010b80501007387 */ /* 0x000fe20000100800 */
[----:B------:R-:W-:-:S03]  /*2600*/  ISETP.GE.U32.AND P4, PT, R2, 0x7fffff88, PT ;  /* 0x7fffff880200780c */ /* 0x000fc60003f86070 */
[----:B------:R-:W-:Y:S01]  /*2610*/  STL [R1+0x10b0], R91 ;  /* 0x0010b05b01007387 */ /* 0x000fe20000100800 */
[----:B------:R-:W-:-:S03]  /*2620*/  IMAD.SHL.U32 R2, R90, 0x10, RZ ;  /* 0x000000105a027824 */ /* 0x000fc600078e00ff */
[----:B------:R-:W-:Y:S04]  /*2630*/  STL [R1+0x10e4], R91 ;  /* 0x0010e45b01007387 */ /* 0x000fe80000100800 */
[----:B------:R-:W-:Y:S01]  /*2640*/  STL [R1+0x11e0], R91 ;  /* 0x0011e05b01007387 */ /* 0x000fe20000100800 */
[----:B------:R-:W-:Y:S01]  /*2650*/  PRMT R22, RZ, 0x7610, R22 ;  /* 0x00007610ff167816 */ /* 0x000fe20000000016 */
[----:B------:R-:W-:-:S04]  /*2660*/  IMAD.WIDE R70, R2, 0x2, R84 ;  /* 0x0000000202467825 */ /* 0x000fc800078e0254 */
[C---:B------:R-:W-:Y:S01]  /*2670*/  IMAD.WIDE R66, R2.reuse, 0x2, R82 ;  /* 0x0000000202427825 */ /* 0x040fe200078e0252 */
[----:B------:R0:W4:Y:S04]  /*2680*/  @!P3 LDG.E.U16 R23, desc[UR16][R70.64] ;  /* 0x000000104617b981 */ /* 0x000128000c1e1500 */
[----:B------:R0:W4:Y:S04]  /*2690*/  @!P3 LDG.E.U16 R22, desc[UR16][R66.64] ;  /* 0x000000104216b981 */ /* 0x000128000c1e1500 */
[----:B--2---:R-:W-:Y:S04]  /*26a0*/  STL.64 [R1+0x11e8], R30 ;  /* 0x0011e81e01007387 */ /* 0x004fe80000100a00 */
[----:B------:R-:W-:Y:S04]  /*26b0*/  STL.64 [R1+0x5c0], R80 ;  /* 0x0005c05001007387 */ /* 0x000fe80000100a00 */
[----:B------:R-:W-:Y:S04]  /*26c0*/  STL.64 [R1+0x5b8], R78 ;  /* 0x0005b84e01007387 */ /* 0x000fe80000100a00 */
[----:B------:R0:W-:Y:S04]  /*26d0*/  STL.64 [R1+0x5b0], R76 ;  /* 0x0005b04c01007387 */ /* 0x0001e80000100a00 */
[----:B------:R2:W-:Y:S01]  /*26e0*/  STL.64 [R1+0x5a8], R74 ;  /* 0x0005a84a01007387 */ /* 0x0005e20000100a00 */
[----:B0-----:R-:W-:-:S04]  /*26f0*/  IMAD.WIDE R76, R2, 0x2, R86 ;  /* 0x00000002024c7825 */ /* 0x001fc800078e0256 */
[----:B--2---:R-:W-:Y:S01]  /*2700*/  IMAD.WIDE R74, R2, 0x2, R88 ;  /* 0x00000002024a7825 */ /* 0x004fe200078e0258 */
[----:B---3--:R-:W-:Y:S03]  /*2710*/  STL.64 [R1+0x11f0], R28 ;  /* 0x0011f01c01007387 */ /* 0x008fe60000100a00 */
[----:B------:R-:W-:Y:S01]  /*2720*/  VIADD R2, R57, 0xfffffff6 ;  /* 0xfffffff639027836 */ /* 0x000fe20000000000 */
[----:B------:R-:W2:Y:S04]  /*2730*/  @!P3 LDG.E.U16 R25, desc[UR16][R76.64] ;  /* 0x000000104c19b981 */ /* 0x000ea8000c1e1500 */
[----:B------:R0:W2:Y:S01]  /*2740*/  @!P3 LDG.E.U16 R24, desc[UR16][R74.64] ;  /* 0x000000104a18b981 */ /* 0x0000a2000c1e1500 */
[----:B------:R-:W-:Y:S01]  /*2750*/  ISETP.GE.U32.AND P3, PT, R2, 0x7fffffb7, PT ;  /* 0x7fffffb70200780c */ /* 0x000fe20003f66070 */
[----:B------:R-:W-:-:S02]  /*2760*/  IMAD R2, R90, 0x18, RZ ;  /* 0x000000185a027824 */ /* 0x000fc400078e02ff */
[----:B------:R-:W-:Y:S04]  /*2770*/  STL.64 [R1+0x1208], R26 ;  /* 0x0012081a01007387 */ /* 0x000fe80000100a00 */
[----:B------:R-:W-:Y:S04]  /*2780*/  STL.64 [R1+0x4d0], R76 ;  /* 0x0004d04c01007387 */ /* 0x000fe80000100a00 */
[----:B------:R-:W-:Y:S04]  /*2790*/  STL.64 [R1+0x4c8], R74 ;  /* 0x0004c84a01007387 */ /* 0x000fe80000100a00 */
[----:B------:R3:W-:Y:S04]  /*27a0*/  STL.64 [R1+0x4c0], R70 ;  /* 0x0004c04601007387 */ /* 0x0007e80000100a00 */
[----:B------:R0:W-:Y:S01]  /*27b0*/  STL.64 [R1+0x4b8], R66 ;  /* 0x0004b84201007387 */ /* 0x0001e20000100a00 */
[----:B---3--:R-:W-:-:S04]  /*27c0*/  IMAD.WIDE R70, R2, 0x2, R84 ;  /* 0x0000000202467825 */ /* 0x008fc800078e0254 */
[C---:B0-----:R-:W-:Y:S01]  /*27d0*/  IMAD.WIDE R66, R2.reuse, 0x2, R82 ;  /* 0x0000000202427825 */ /* 0x041fe200078e0252 */
[----:B------:R-:W3:Y:S04]  /*27e0*/  @!P2 LDG.E.U16 R61, desc[UR16][R70.64] ;  /* 0x00000010463da981 */ /* 0x000ee8000c1e1500 */
[----:B------:R-:W3:Y:S01]  /*27f0*/  @!P2 LDG.E.U16 R60, desc[UR16][R66.64] ;  /* 0x00000010423ca981 */ /* 0x000ee2000c1e1500 */
[----:B------:R-:W-:-:S05]  /*2800*/  IMAD.WIDE R74, R2, 0x2, R88 ;  /* 0x00000002024a7825 */ /* 0x000fca00078e0258 */
[----:B------:R0:W3:Y:S01]  /*2810*/  @!P2 LDG.E.U16 R69, desc[UR16][R74.64] ;  /* 0x000000104a45a981 */ /* 0x0000e2000c1e1500 */
[----:B------:R-:W-:Y:S01]  /*2820*/  PRMT R21, RZ, 0x7610, R21 ;  /* 0x00007610ff157816 */ /* 0x000fe20000000015 */
[----:B------:R-:W-:-:S04]  /*2830*/  IMAD.WIDE R76, R2, 0x2, R86 ;  /* 0x00000002024c7825 */ /* 0x000fc800078e0256 */
[----:B------:R-:W-:Y:S01]  /*2840*/  VIADD R2, R57, 0xffffffee ;  /* 0xffffffee39027836 */ /* 0x000fe20000000000 */
[----:B------:R-:W3:Y:S04]  /*2850*/  @!P2 LDG.E.U16 R21, desc[UR16][R76.64] ;  /* 0x000000104c15a981 */ /* 0x000ee8000c1e1500 */
[----:B------:R-:W-:Y:S01]  /*2860*/  ISETP.GE.U32.AND P2, PT, R2, 0x7fffffaf, PT ;  /* 0x7fffffaf0200780c */ /* 0x000fe20003f46070 */
[----:B------:R-:W-:Y:S01]  /*2870*/  IMAD.SHL.U32 R2, R90, 0x20, RZ ;  /* 0x000000205a027824 */ /* 0x000fe200078e00ff */
[----:B------:R-:W-:Y:S01]  /*2880*/  PRMT R68, RZ, 0x7610, R68 ;  /* 0x00007610ff447816 */ /* 0x000fe20000000044 */
[----:B--2---:R-:W-:Y:S04]  /*2890*/  STL.64 [R1+0x1210], R24 ;  /* 0x0012101801007387 */ /* 0x004fe80000100a00 */
[----:B------:R-:W-:Y:S04]  /*28a0*/  STL.64 [R1+0x1230], R24 ;  /* 0x0012301801007387 */ /* 0x000fe80000100a00 */
[----:B------:R-:W-:Y:S04]  /*28b0*/  STL.64 [R1+0x1250], R24 ;  /* 0x0012501801007387 */ /* 0x000fe80000100a00 */
[----:B----4-:R-:W-:Y:S04]  /*28c0*/  STL.64 [R1+0x1220], R22 ;  /* 0x0012201601007387 */ /* 0x010fe80000100a00 */
[----:B------:R-:W-:Y:S04]  /*28d0*/  STL.64 [R1+0x1240], R22 ;  /* 0x0012401601007387 */ /* 0x000fe80000100a00 */
[----:B------:R-:W-:Y:S04]  /*28e0*/  STL.64 [R1+0x3f0], R76 ;  /* 0x0003f04c01007387 */ /* 0x000fe80000100a00 */
[----:B------:R0:W-:Y:S04]  /*28f0*/  STL.64 [R1+0x3e8], R74 ;  /* 0x0003e84a01007387 */ /* 0x0001e80000100a00 */
[----:B------:R2:W-:Y:S04]  /*2900*/  STL.64 [R1+0x3e0], R70 ;  /* 0x0003e04601007387 */ /* 0x0005e80000100a00 */
[----:B------:R4:W-:Y:S04]  /*2910*/  STL.64 [R1+0x3d8], R66 ;  /* 0x0003d84201007387 */ /* 0x0009e80000100a00 */
[----:B---3--:R-:W-:Y:S01]  /*2920*/  STL [R1], R60 ;  /* 0x0000003c01007387 */ /* 0x008fe20000100800 */
[----:B0-----:R-:W-:-:S03]  /*2930*/  IMAD.WIDE R74, R2, 0x2, R86 ;  /* 0x00000002024a7825 */ /* 0x001fc600078e0256 */
[----:B------:R0:W-:Y:S01]  /*2940*/  STL [R1+0x4], R61 ;  /* 0x0000043d01007387 */ /* 0x0001e20000100800 */
[----:B--2---:R-:W-:-:S03]  /*2950*/  IMAD.WIDE R70, R2, 0x2, R88 ;  /* 0x0000000202467825 */ /* 0x004fc600078e0258 */
[----:B------:R2:W3:Y:S01]  /*2960*/  @!P6 LDG.E.U16 R41, desc[UR16][R74.64] ;  /* 0x000000104a29e981 */ /* 0x0004e2000c1e1500 */
[----:B----4-:R-:W-:-:S03]  /*2970*/  IMAD.WIDE R66, R2, 0x2, R84 ;  /* 0x0000000202427825 */ /* 0x010fc600078e0254 */
[----:B------:R4:W3:Y:S01]  /*2980*/  @!P6 LDG.E.U16 R40, desc[UR16][R70.64] ;  /* 0x000000104628e981 */ /* 0x0008e2000c1e1500 */
[----:B0-----:R-:W-:-:S03]  /*2990*/  IMAD.WIDE R60, R2, 0x2, R82 ;  /* 0x00000002023c7825 */ /* 0x001fc600078e0252 */
[----:B------:R0:W3:Y:S01]  /*29a0*/  @!P6 LDG.E.U16 R39, desc[UR16][R66.64] ;  /* 0x000000104227e981 */ /* 0x0000e2000c1e1500 */
[----:B------:R-:W-:-:S03]  /*29b0*/  VIADD R2, R57, 0xffffffe6 ;  /* 0xffffffe639027836 */ /* 0x000fc60000000000 */
[----:B------:R0:W3:Y:S02]  /*29c0*/  @!P6 LDG.E.U16 R38, desc[UR16][R60.64] ;  /* 0x000000103c26e981 */ /* 0x0000e4000c1e1500 */
[----:B------:R-:W-:Y:S02]  /*29d0*/  ISETP.GE.U32.AND P6, PT, R2, 0x7fffffa7, PT ;  /* 0x7fffffa70200780c */ /* 0x000fe40003fc6070 */
[----:B------:R2:W-:Y:S01]  /*29e0*/  STL.64 [R1+0x310], R74 ;  /* 0x0003104a01007387 */ /* 0x0005e20000100a00 */
[----:B------:R-:W-:-:S03]  /*29f0*/  IMAD R2, R90, 0x28, RZ ;  /* 0x000000285a027824 */ /* 0x000fc600078e02ff */
[----:B------:R4:W-:Y:S04]  /*2a00*/  STL.64 [R1+0x308], R70 ;  /* 0x0003084601007387 */ /* 0x0009e80000100a00 */
[----:B------:R0:W-:Y:S04]  /*2a10*/  STL.64 [R1+0x300], R66 ;  /* 0x0003004201007387 */ /* 0x0001e80000100a00 */
[----:B------:R1:W-:Y:S01]  /*2a20*/  STL.64 [R1+0x2f8], R60 ;  /* 0x0002f83c01007387 */ /* 0x0003e20000100a00 */
[----:B--2---:R-:W-:-:S04]  /*2a30*/  IMAD.WIDE R74, R2, 0x2, R86 ;  /* 0x00000002024a7825 */ /* 0x004fc800078e0256 */
[C---:B----4-:R-:W-:Y:S01]  /*2a40*/  IMAD.WIDE R70, R2.reuse, 0x2, R88 ;  /* 0x0000000202467825 */ /* 0x050fe200078e0258 */
[----:B------:R-:W2:Y:S03]  /*2a50*/  @!P5 LDG.E.U16 R37, desc[UR16][R74.64] ;  /* 0x000000104a25d981 */ /* 0x000ea6000c1e1500 */
[C---:B0-----:R-:W-:Y:S01]  /*2a60*/  IMAD.WIDE R66, R2.reuse, 0x2, R84 ;  /* 0x0000000202427825 */ /* 0x041fe200078e0254 */
[----:B------:R0:W4:Y:S03]  /*2a70*/  @!P5 LDG.E.U16 R36, desc[UR16][R70.64] ;  /* 0x000000104624d981 */ /* 0x000126000c1e1500 */
[----:B-1----:R-:W-:Y:S01]  /*2a80*/  IMAD.WIDE R60, R2, 0x2, R82 ;  /* 0x00000002023c7825 */ /* 0x002fe200078e0252 */
[----:B------:R1:W2:Y:S03]  /*2a90*/  @!P5 LDG.E.U16 R35, desc[UR16][R66.64] ;  /* 0x000000104223d981 */ /* 0x0002a6000c1e1500 */
[----:B------:R-:W-:Y:S01]  /*2aa0*/  VIADD R2, R57, 0xffffffde ;  /* 0xffffffde39027836 */ /* 0x000fe20000000000 */
[----:B------:R0:W2:Y:S04]  /*2ab0*/  @!P5 LDG.E.U16 R34, desc[UR16][R60.64] ;  /* 0x000000103c22d981 */ /* 0x0000a8000c1e1500 */
[----:B------:R-:W-:Y:S01]  /*2ac0*/  ISETP.GE.U32.AND P5, PT, R2, 0x7fffff9f, PT ;  /* 0x7fffff9f0200780c */ /* 0x000fe20003fa6070 */
[----:B------:R-:W-:Y:S01]  /*2ad0*/  IMAD R2, R90, 0x30, RZ ;  /* 0x000000305a027824 */ /* 0x000fe200078e02ff */
[----:B------:R-:W-:Y:S04]  /*2ae0*/  STL [R1+0x8], R69 ;  /* 0x0000084501007387 */ /* 0x000fe80000100800 */
[----:B------:R-:W-:Y:S04]  /*2af0*/  STL.64 [R1+0x230], R74 ;  /* 0x0002304a01007387 */ /* 0x000fe80000100a00 */
[----:B------:R0:W-:Y:S02]  /*2b00*/  STL.64 [R1+0x228], R70 ;  /* 0x0002284601007387 */ /* 0x0001e40000100a00 */
[----:B0-----:R-:W-:-:S05]  /*2b10*/  IMAD.WIDE R70, R2, 0x2, R88 ;  /* 0x0000000202467825 */ /* 0x001fca00078e0258 */
[----:B------:R-:W2:Y:S01]  /*2b20*/  @!P0 LDG.E.U16 R68, desc[UR16][R70.64] ;  /* 0x0000001046448981 */ /* 0x000ea2000c1e1500 */
[----:B------:R-:W-:-:S03]  /*2b30*/  IMAD.WIDE R74, R2, 0x2, R86 ;  /* 0x00000002024a7825 */ /* 0x000fc600078e0256 */
[----:B------:R1:W-:Y:S04]  /*2b40*/  STL.64 [R1+0x220], R66 ;  /* 0x0002204201007387 */ /* 0x0003e80000100a00 */
[----:B------:R0:W-:Y:S04]  /*2b50*/  STL.64 [R1+0x218], R60 ;  /* 0x0002183c01007387 */ /* 0x0001e80000100a00 */
[----:B------:R0:W-:Y:S04]  /*2b60*/  STL.64 [R1+0x150], R74 ;  /* 0x0001504a01007387 */ /* 0x0001e80000100a00 */
[----:B------:R0:W3:Y:S01]  /*2b70*/  @!P0 LDG.E.U16 R33, desc[UR16][R74.64] ;  /* 0x000000104a218981 */ /* 0x0000e2000c1e1500 */
[----:B-1----:R-:W-:-:S04]  /*2b80*/  IMAD.WIDE R66, R2, 0x2, R84 ;  /* 0x0000000202427825 */ /* 0x002fc800078e0254 */
[----:B0-----:R-:W-:-:S04]  /*2b90*/  IMAD.WIDE R60, R2, 0x2, R82 ;  /* 0x00000002023c7825 */ /* 0x001fc800078e0252 */
[----:B------:R-:W-:Y:S01]  /*2ba0*/  IMAD R74, R90, 0x38, RZ ;  /* 0x000000385a4a7824 */ /* 0x000fe200078e02ff */
[----:B------:R-:W-:Y:S03]  /*2bb0*/  STL.64 [R1+0x148], R70 ;  /* 0x0001484601007387 */ /* 0x000fe60000100a00 */
[----:B------:R-:W-:Y:S01]  /*2bc0*/  IMAD.WIDE R80, R74, 0x2, R86 ;  /* 0x000000024a507825 */ /* 0x000fe200078e0256 */
[----:B------:R-:W-:Y:S01]  /*2bd0*/  STL.64 [R1+0x140], R66 ;  /* 0x0001404201007387 */ /* 0x000fe20000100a00 */
[----:B------:R-:W-:-:S03]  /*2be0*/  PRMT R31, RZ, 0x7610, R31 ;  /* 0x00007610ff1f7816 */ /* 0x000fc6000000001f */
[----:B------:R0:W-:Y:S01]  /*2bf0*/  STL.64 [R1+0x138], R60 ;  /* 0x0001383c01007387 */ /* 0x0001e20000100a00 */
[----:B------:R-:W-:-:S03]  /*2c00*/  IMAD.WIDE R78, R74, 0x2, R88 ;  /* 0x000000024a4e7825 */ /* 0x000fc600078e0258 */
[----:B------:R-:W-:Y:S01]  /*2c10*/  STL [R1+0xf00], R80 ;  /* 0x000f005001007387 */ /* 0x000fe20000100800 */
[----:B------:R-:W-:-:S03]  /*2c20*/  VIADD R2, R57, 0xffffffd6 ;  /* 0xffffffd639027836 */ /* 0x000fc60000000000 */
[----:B------:R-:W-:Y:S04]  /*2c30*/  STL [R1+0xf8c], R80 ;  /* 0x000f8c5001007387 */ /* 0x000fe80000100800 */
[----:B------:R-:W-:Y:S04]  /*2c40*/  STL [R1+0xefc], R81 ;  /* 0x000efc5101007387 */ /* 0x000fe80000100800 */
[----:B------:R-:W-:Y:S01]  /*2c50*/  STL [R1+0xf80], R81 ;  /* 0x000f805101007387 */ /* 0x000fe20000100800 */
[----:B------:R-:W-:-:S03]  /*2c60*/  PRMT R29, RZ, 0x7610, R29 ;  /* 0x00007610ff1d7816 */ /* 0x000fc6000000001d */
[----:B------:R-:W-:Y:S01]  /*2c70*/  STL [R1+0x10e8], R81 ;  /* 0x0010e85101007387 */ /* 0x000fe20000100800 */
[----:B------:R-:W-:Y:S01]  /*2c80*/  PRMT R4, RZ, 0x7610, R4 ;  /* 0x00007610ff047816 */ /* 0x000fe20000000004 */
[C---:B------:R-:W-:Y:S02]  /*2c90*/  IMAD.WIDE R76, R74.reuse, 0x2, R84 ;  /* 0x000000024a4c7825 */ /* 0x040fe400078e0254 */
[----:B------:R-:W-:Y:S01]  /*2ca0*/  STL [R1+0x11e4], R81 ;  /* 0x0011e45101007387 */ /* 0x000fe20000100800 */
[----:B------:R-:W-:Y:S01]  /*2cb0*/  PRMT R30, RZ, 0x7610, R30 ;  /* 0x00007610ff1e7816 */ /* 0x000fe2000000001e */
[----:B------:R-:W-:Y:S01]  /*2cc0*/  IMAD.WIDE R74, R74, 0x2, R82 ;  /* 0x000000024a4a7825 */ /* 0x000fe200078e0252 */
[----:B------:R-:W-:Y:S01]  /*2cd0*/  PRMT R28, RZ, 0x7610, R28 ;  /* 0x00007610ff1c7816 */ /* 0x000fe2000000001c */
[----:B------:R-:W-:Y:S04]  /*2ce0*/  STL [R1+0xf08], R78 ;  /* 0x000f084e01007387 */ /* 0x000fe80000100800 */
[----:B------:R-:W3:Y:S04]  /*2cf0*/  @!P0 LDG.E.U16 R31, desc[UR16][R66.64] ;  /* 0x00000010421f8981 */ /* 0x000ee8000c1e1500 */
[----:B------:R0:W3:Y:S01]  /*2d00*/  @!P0 LDG.E.U16 R44, desc[UR16][R60.64] ;  /* 0x000000103c2c8981 */ /* 0x0000e2000c1e1500 */
[----:B------:R-:W-:Y:S01]  /*2d10*/  ISETP.GE.U32.AND P0, PT, R2, 0x7fffff97, PT ;  /* 0x7fffff970200780c */ /* 0x000fe20003f06070 */
[----:B------:R-:W-:-:S02]  /*2d20*/  VIADD R2, R57, 0xffffffce ;  /* 0xffffffce39027836 */ /* 0x000fc40000000000 */
[----:B------:R-:W-:Y:S04]  /*2d30*/  STL [R1+0xfa4], R78 ;  /* 0x000fa44e01007387 */ /* 0x000fe80000100800 */
[----:B------:R-:W-:Y:S04]  /*2d40*/  STL [R1+0x10ec], R78 ;  /* 0x0010ec4e01007387 */ /* 0x000fe80000100800 */
[----:B------:R-:W-:Y:S04]  /*2d50*/  STL [R1+0xf04], R79 ;  /* 0x000f044f01007387 */ /* 0x000fe80000100800 */
[----:B------:R-:W-:Y:S04]  /*2d60*/  STL [R1+0xf98], R79 ;  /* 0x000f984f01007387 */ /* 0x000fe80000100800 */
[----:B------:R-:W-:Y:S04]  /*2d70*/  STL [R1+0x10f0], R79 ;  /* 0x0010f04f01007387 */ /* 0x000fe80000100800 */
[----:B------:R-:W-:Y:S04]  /*2d80*/  STL [R1+0xf10], R76 ;  /* 0x000f104c01007387 */ /* 0x000fe80000100800 */
[----:B------:R-:W3:Y:S04]  /*2d90*/  @!P4 LDG.E.U16 R29, desc[UR16][R80.64] ;  /* 0x00000010501dc981 */ /* 0x000ee8000c1e1500 */
[----:B------:R-:W3:Y:S04]  /*2da0*/  @!P4 LDG.E.U16 R4, desc[UR16][R78.64] ;  /* 0x000000104e04c981 */ /* 0x000ee8000c1e1500 */
[----:B------:R-:W3:Y:S04]  /*2db0*/  @!P4 LDG.E.U16 R30, desc[UR16][R76.64] ;  /* 0x000000104c1ec981 */ /* 0x000ee8000c1e1500 */
[----:B------:R-:W-:Y:S04]  /*2dc0*/  STL [R1+0xfb8], R76 ;  /* 0x000fb84c01007387 */ /* 0x000fe80000100800 */
[----:B------:R-:W3:Y:S01]  /*2dd0*/  @!P4 LDG.E.U16 R28, desc[UR16][R74.64] ;  /* 0x000000104a1cc981 */ /* 0x000ee2000c1e1500 */
[----:B------:R-:W-:Y:S01]  /*2de0*/  ISETP.GE.U32.AND P4, PT, R2, 0x7fffff8f, PT ;  /* 0x7fffff8f0200780c */ /* 0x000fe20003f86070 */
[----:B------:R-:W-:Y:S01]  /*2df0*/  IMAD R2, R90, 0x9, RZ ;  /* 0x000000095a027824 */ /* 0x000fe200078e02ff */
[----:B------:R-:W-:-:S02]  /*2e00*/  PRMT R72, RZ, 0x7610, R72 ;  /* 0x00007610ff487816 */ /* 0x000fc40000000048 */
[----:B------:R-:W-:Y:S01]  /*2e10*/  PRMT R73, RZ, 0x7610, R73 ;  /* 0x00007610ff497816 */ /* 0x000fe20000000049 */
[C---:B0-----:R-:W-:Y:S01]  /*2e20*/  IMAD.WIDE R60, R2.reuse, 0x2, R86 ;  /* 0x00000002023c7825 */ /* 0x041fe200078e0256 */
[----:B------:R-:W-:Y:S02]  /*2e30*/  PRMT R64, RZ, 0x7610, R64 ;  /* 0x00007610ff407816 */ /* 0x000fe40000000040 */
[----:B------:R-:W-:Y:S01]  /*2e40*/  PRMT R65, RZ, 0x7610, R65 ;  /* 0x00007610ff417816 */ /* 0x000fe20000000041 */
[C---:B------:R-:W-:Y:S01]  /*2e50*/  IMAD.WIDE R66, R2.reuse, 0x2, R82 ;  /* 0x0000000202427825 */ /* 0x040fe200078e0252 */
[----:B------:R-:W3:Y:S03]  /*2e60*/  @!P3 LDG.E.U16 R73, desc[UR16][R60.64] ;  /* 0x000000103c49b981 */ /* 0x000ee6000c1e1500 */
[C---:B------:R-:W-:Y:S01]  /*2e70*/  IMAD.WIDE R70, R2.reuse, 0x2, R84 ;  /* 0x0000000202467825 */ /* 0x040fe200078e0254 */
[----:B------:R-:W3:Y:S04]  /*2e80*/  @!P3 LDG.E.U16 R64, desc[UR16][R66.64] ;  /* 0x000000104240b981 */ /* 0x000ee8000c1e1500 */
[----:B------:R0:W3:Y:S04]  /*2e90*/  @!P3 LDG.E.U16 R65, desc[UR16][R70.64] ;  /* 0x000000104641b981 */ /* 0x0000e8000c1e1500 */
[----:B--2---:R1:W-:Y:S04]  /*2ea0*/  STL [R1+0x184], R68 ;  /* 0x0001844401007387 */ /* 0x0043e80000100800 */
[----:B------:R-:W-:Y:S04]  /*2eb0*/  STL [R1+0x10f4], R76 ;  /* 0x0010f44c01007387 */ /* 0x000fe80000100800 */
[----:B------:R-:W-:Y:S01]  /*2ec0*/  STL [R1+0xf0c], R77 ;  /* 0x000f0c4d01007387 */ /* 0x000fe20000100800 */
[----:B-1----:R-:W-:-:S03]  /*2ed0*/  IMAD.WIDE R68, R2, 0x2, R88 ;  /* 0x0000000202447825 */ /* 0x002fc600078e0258 */
        /* <DEDUP_REMOVED lines=8> */
[----:B------:R-:W2:Y:S04]  /*2f60*/  @!P3 LDG.E.U16 R72, desc[UR16][R68.64] ;  /* 0x000000104448b981 */ /* 0x000ea8000c1e1500 */
[----:B------:R1:W-:Y:S04]  /*2f70*/  STL.64 [R1+0x5a0], R60 ;  /* 0x0005a03c01007387 */ /* 0x0003e80000100a00 */
[----:B------:R0:W-:Y:S04]  /*2f80*/  STL.64 [R1+0x598], R68 ;  /* 0x0005984401007387 */ /* 0x0001e80000100a00 */
[----:B-1----:R-:W4:Y:S04]  /*2f90*/  LDL.LU.64 R60, [R1+0x1320] ;  /* 0x00132000013c7983 */ /* 0x002f280000300a00 */
[----:B------:R1:W-:Y:S04]  /*2fa0*/  STL.64 [R1+0x590], R70 ;  /* 0x0005904601007387 */ /* 0x0003e80000100a00 */
[----:B0-----:R-:W4:Y:S01]  /*2fb0*/  LDL.LU.64 R68, [R1+0x1318] ;  /* 0x0013180001447983 */ /* 0x001f220000300a00 */
[----:B------:R-:W-:-:S03]  /*2fc0*/  VIADD R2, R57, 0xffffffc6 ;  /* 0xffffffc639027836 */ /* 0x000fc60000000000 */
[----:B------:R0:W-:Y:S02]  /*2fd0*/  STL.64 [R1+0x588], R66 ;  /* 0x0005884201007387 */ /* 0x0001e40000100a00 */
[----:B------:R-:W-:Y:S01]  /*2fe0*/  ISETP.GE.U32.AND P3, PT, R2, 0x7fffff87, PT ;  /* 0x7fffff870200780c */ /* 0x000fe20003f66070 */
[----:B------:R-:W-:-:S04]  /*2ff0*/  IMAD R2, R90, 0x11, RZ ;  /* 0x000000115a027824 */ /* 0x000fc800078e02ff */
[----:B-1----:R-:W-:-:S04]  /*3000*/  IMAD.WIDE R70, R2, 0x2, R88 ;  /* 0x0000000202467825 */ /* 0x002fc800078e0258 */
[----:B0-----:R-:W-:Y:S01]  /*3010*/  IMAD.WIDE R66, R2, 0x2, R84 ;  /* 0x0000000202427825 */ /* 0x001fe200078e0254 */
[----:B--2---:R-:W-:Y:S04]  /*3020*/  STL [R1+0x164], R72 ;  /* 0x0001644801007387 */ /* 0x004fe80000100800 */
[----:B---3--:R0:W-:Y:S04]  /*3030*/  STL [R1+0x168], R73 ;  /* 0x0001684901007387 */ /* 0x0081e80000100800 */
[----:B------:R-:W-:Y:S04]  /*3040*/  STL [R1+0x15c], R64 ;  /* 0x00015c4001007387 */ /* 0x000fe80000100800 */
[----:B------:R1:W-:Y:S01]  /*3050*/  STL [R1+0x160], R65 ;  /* 0x0001604101007387 */ /* 0x0003e20000100800 */
[----:B----4-:R-:W-:-:S02]  /*3060*/  PRMT R60, RZ, 0x7610, R60 ;  /* 0x00007610ff3c7816 */ /* 0x010fc4000000003c */
[----:B------:R-:W-:Y:S01]  /*3070*/  PRMT R61, RZ, 0x7610, R61 ;  /* 0x00007610ff3d7816 */ /* 0x000fe2000000003d */
[----:B0-----:R-:W-:-:S04]  /*3080*/  IMAD.WIDE R72, R2, 0x2, R86 ;  /* 0x0000000202487825 */ /* 0x001fc800078e0256 */
[----:B-1----:R-:W-:Y:S01]  /*3090*/  IMAD.WIDE R64, R2, 0x2, R82 ;  /* 0x0000000202407825 */ /* 0x002fe200078e0252 */
[----:B------:R-:W-:Y:S01]  /*30a0*/  PRMT R68, RZ, 0x7610, R68 ;  /* 0x00007610ff447816 */ /* 0x000fe20000000044 */
[----:B------:R0:W2:Y:S01]  /*30b0*/  @!P2 LDG.E.U16 R61, desc[UR16][R66.64] ;  /* 0x00000010423da981 */ /* 0x0000a2000c1e1500 */
[----:B------:R-:W-:-:S03]  /*30c0*/  PRMT R69, RZ, 0x7610, R69 ;  /* 0x00007610ff457816 */ /* 0x000fc60000000045 */
[----:B------:R1:W3:Y:S04]  /*30d0*/  @!P2 LDG.E.U16 R60, desc[UR16][R64.64] ;  /* 0x00000010403ca981 */ /* 0x0002e8000c1e1500 */
[----:B------:R4:W-:Y:S04]  /*30e0*/  STL.64 [R1+0x4b0], R72 ;  /* 0x0004b04801007387 */ /* 0x0009e80000100a00 */
[----:B------:R-:W2:Y:S04]  /*30f0*/  @!P2 LDG.E.U16 R68, desc[UR16][R70.64] ;  /* 0x000000104644a981 */ /* 0x000ea8000c1e1500 */
[----:B------:R0:W-:Y:S04]  /*3100*/  STL.64 [R1+0x4a8], R70 ;  /* 0x0004a84601007387 */ /* 0x0001e80000100a00 */
[----:B------:R-:W2:Y:S04]  /*3110*/  @!P2 LDG.E.U16 R69, desc[UR16][R72.64] ;  /* 0x000000104845a981 */ /* 0x000ea8000c1e1500 */
[----:B----4-:R-:W4:Y:S01]  /*3120*/  LDL.LU.64 R72, [R1+0x1310] ;  /* 0x0013100001487983 */ /* 0x010f220000300a00 */
[----:B------:R-:W-:-:S03]  /*3130*/  VIADD R2, R57, 0xfffffffe ;  /* 0xfffffffe39027836 */ /* 0x000fc60000000000 */
[----:B------:R1:W-:Y:S02]  /*3140*/  STL.64 [R1+0x4a0], R66 ;  /* 0x0004a04201007387 */ /* 0x0003e40000100a00 */
[----:B------:R-:W-:Y:S01]  /*3150*/  ISETP.GE.U32.AND P2, PT, R2, 0x7fffffbf, PT ;  /* 0x7fffffbf0200780c */ /* 0x000fe20003f46070 */
[----:B------:R-:W-:Y:S01]  /*3160*/  IMAD R2, R90, 0x19, RZ ;  /* 0x000000195a027824 */ /* 0x000fe200078e02ff */
[----:B0-----:R-:W4:Y:S01]  /*3170*/  LDL.LU.64 R70, [R1+0x1308] ;  /* 0x0013080001467983 */ /* 0x001f220000300a00 */
[----:B------:R-:W-:-:S03]  /*3180*/  PRMT R58, RZ, 0x7610, R58 ;  /* 0x00007610ff3a7816 */ /* 0x000fc6000000003a */
[----:B------:R0:W-:Y:S01]  /*3190*/  STL.64 [R1+0x498], R64 ;  /* 0x0004984001007387 */ /* 0x0001e20000100a00 */
[----:B------:R-:W-:Y:S01]  /*31a0*/  PRMT R59, RZ, 0x7610, R59 ;  /* 0x00007610ff3b7816 */ /* 0x000fe2000000003b */
[----:B-1----:R-:W-:-:S04]  /*31b0*/  IMAD.WIDE R66, R2, 0x2, R88 ;  /* 0x0000000202427825 */ /* 0x002fc800078e0258 */
[----:B0-----:R-:W-:-:S05]  /*31c0*/  IMAD.WIDE R64, R2, 0x2, R82 ;  /* 0x0000000202407825 */ /* 0x001fca00078e0252 */
[----:B------:R-:W4:Y:S04]  /*31d0*/  @!P6 LDG.E.U16 R58, desc[UR16][R64.64] ;  /* 0x00000010403ae981 */ /* 0x000f28000c1e1500 */
[----:B---3--:R-:W-:Y:S04]  /*31e0*/  STL [R1+0xcc], R60 ;  /* 0x0000cc3c01007387 */ /* 0x008fe80000100800 */
[----:B--2---:R0:W-:Y:S04]  /*31f0*/  STL [R1+0xd0], R61 ;  /* 0x0000d03d01007387 */ /* 0x0041e80000100800 */
[----:B------:R-:W-:Y:S04]  /*3200*/  STL [R1+0xd4], R68 ;  /* 0x0000d44401007387 */ /* 0x000fe80000100800 */
[----:B------:R1:W-:Y:S01]  /*3210*/  STL [R1+0x158], R69 ;  /* 0x0001584501007387 */ /* 0x0003e20000100800 */
[----:B0-----:R-:W-:Y:S01]  /*3220*/  IMAD.WIDE R60, R2, 0x2, R86 ;  /* 0x00000002023c7825 */ /* 0x001fe200078e0256 */
[----:B----4-:R-:W-:-:S03]  /*3230*/  PRMT R72, RZ, 0x7610, R72 ;  /* 0x00007610ff487816 */ /* 0x010fc60000000048 */
[----:B-1----:R-:W-:Y:S01]  /*3240*/  IMAD.WIDE R68, R2, 0x2, R84 ;  /* 0x0000000202447825 */ /* 0x002fe200078e0254 */
[----:B------:R-:W-:-:S04]  /*3250*/  PRMT R73, RZ, 0x7610, R73 ;  /* 0x00007610ff497816 */ /* 0x000fc80000000049 */
[----:B------:R-:W2:Y:S04]  /*3260*/  @!P6 LDG.E.U16 R59, desc[UR16][R68.64] ;  /* 0x00000010443be981 */ /* 0x000ea8000c1e1500 */
[----:B------:R-:W3:Y:S04]  /*3270*/  @!P6 LDG.E.U16 R72, desc[UR16][R66.64] ;  /* 0x000000104248e981 */ /* 0x000ee8000c1e1500 */
[----:B------:R-:W4:Y:S04]  /*3280*/  @!P6 LDG.E.U16 R73, desc[UR16][R60.64] ;  /* 0x000000103c49e981 */ /* 0x000f28000c1e1500 */
[----:B------:R0:W-:Y:S04]  /*3290*/  STL.64 [R1+0x3d0], R60 ;  /* 0x0003d03c01007387 */ /* 0x0001e80000100a00 */
[----:B------:R1:W-:Y:S04]  /*32a0*/  STL.64 [R1+0x3c8], R66 ;  /* 0x0003c84201007387 */ /* 0x0003e80000100a00 */
[----:B0-----:R-:W4:Y:S01]  /*32b0*/  LDL.LU.64 R60, [R1+0x1300] ;  /* 0x00130000013c7983 */ /* 0x001f220000300a00 */
[----:B------:R-:W-:-:S03]  /*32c0*/  VIADD R2, R57, 0xfffffffd ;  /* 0xfffffffd39027836 */ /* 0x000fc60000000000 */
[----:B------:R-:W-:Y:S02]  /*32d0*/  STL.64 [R1+0x3c0], R68 ;  /* 0x0003c04401007387 */ /* 0x000fe40000100a00 */
[----:B------:R-:W-:Y:S02]  /*32e0*/  ISETP.GE.U32.AND P6, PT, R2, 0x7fffffbe, PT ;  /* 0x7fffffbe0200780c */ /* 0x000fe40003fc6070 */
[----:B-1----:R-:W4:Y:S01]  /*32f0*/  LDL.LU.64 R66, [R1+0x12f8] ;  /* 0x0012f80001427983 */ /* 0x002f220000300a00 */
[----:B------:R-:W-:-:S03]  /*3300*/  IMAD R2, R90, 0x21, RZ ;  /* 0x000000215a027824 */ /* 0x000fc600078e02ff */
[----:B------:R-:W-:Y:S01]  /*3310*/  STL.64 [R1+0x3b8], R64 ;  /* 0x0003b84001007387 */ /* 0x000fe20000100a00 */
[----:B------:R-:W-:-:S03]  /*3320*/  PRMT R70, RZ, 0x7610, R70 ;  /* 0x00007610ff467816 */ /* 0x000fc60000000046 */
[----:B------:R-:W-:Y:S01]  /*3330*/  STL [R1+0xbc], R58 ;  /* 0x0000bc3a01007387 */ /* 0x000fe20000100800 */
[----:B------:R-:W-:-:S03]  /*3340*/  PRMT R71, RZ, 0x7610, R71 ;  /* 0x00007610ff477816 */ /* 0x000fc60000000047 */
[----:B--2---:R0:W-:Y:S04]  /*3350*/  STL [R1+0xc0], R59 ;  /* 0x0000c03b01007387 */ /* 0x0041e80000100800 */
[----:B---3--:R-:W-:Y:S04]  /*3360*/  STL [R1+0xc4], R72 ;  /* 0x0000c44801007387 */ /* 0x008fe80000100800 */
[----:B----4-:R1:W-:Y:S01]  /*3370*/  STL [R1+0xc8], R73 ;  /* 0x0000c84901007387 */ /* 0x0103e20000100800 */
[----:B0-----:R-:W-:-:S05]  /*3380*/  IMAD.WIDE R58, R2, 0x2, R86 ;  /* 0x00000002023a7825 */ /* 0x001fca00078e0256 */
[----:B------:R-:W2:Y:S01]  /*3390*/  @!P5 LDG.E.U16 R71, desc[UR16][R58.64] ;  /* 0x000000103a47d981 */ /* 0x000ea2000c1e1500 */
[----:B-1----:R-:W-:-:S05]  /*33a0*/  IMAD.WIDE R72, R2, 0x2, R88 ;  /* 0x0000000202487825 */ /* 0x002fca00078e0258 */
[----:B------:R-:W3:Y:S01]  /*33b0*/  @!P5 LDG.E.U16 R70, desc[UR16][R72.64] ;  /* 0x000000104846d981 */ /* 0x000ee2000c1e1500 */
[----:B------:R-:W-:Y:S01]  /*33c0*/  PRMT R60, RZ, 0x7610, R60 ;  /* 0x00007610ff3c7816 */ /* 0x000fe2000000003c */
[----:B------:R-:W-:Y:S01]  /*33d0*/  IMAD.WIDE R64, R2, 0x2, R82 ;  /* 0x0000000202407825 */ /* 0x000fe200078e0252 */
[----:B------:R-:W-:-:S03]  /*33e0*/  PRMT R61, RZ, 0x7610, R61 ;  /* 0x00007610ff3d7816 */ /* 0x000fc6000000003d */
[----:B------:R-:W-:Y:S01]  /*33f0*/  IMAD.WIDE R68, R2, 0x2, R84 ;  /* 0x0000000202447825 */ /* 0x000fe200078e0254 */
[----:B------:R-:W4:Y:S04]  /*3400*/  @!P5 LDG.E.U16 R60, desc[UR16][R64.64] ;  /* 0x00000010403cd981 */ /* 0x000f28000c1e1500 */
[----:B------:R0:W4:Y:S01]  /*3410*/  @!P5 LDG.E.U16 R61, desc[UR16][R68.64] ;  /* 0x00000010443dd981 */ /* 0x000122000c1e1500 */
[----:B------:R-:W-:-:S03]  /*3420*/  VIADD R2, R57, 0xfffffff5 ;  /* 0xfffffff539027836 */ /* 0x000fc60000000000 */
[----:B------:R1:W-:Y:S02]  /*3430*/  STL.64 [R1+0x2f0], R58 ;  /* 0x0002f03a01007387 */ /* 0x0003e40000100a00 */
[----:B------:R-:W-:Y:S01]  /*3440*/  ISETP.GE.U32.AND P5, PT, R2, 0x7fffffb6, PT ;  /* 0x7fffffb60200780c */ /* 0x000fe20003fa6070 */
[----:B------:R-:W-:Y:S01]  /*3450*/  IMAD R2, R90, 0x29, RZ ;  /* 0x000000295a027824 */ /* 0x000fe200078e02ff */
[----:B------:R-:W-:Y:S01]  /*3460*/  STL.64 [R1+0x2e8], R72 ;  /* 0x0002e84801007387 */ /* 0x000fe20000100a00 */
[----:B------:R-:W-:Y:S02]  /*3470*/  PRMT R66, RZ, 0x7610, R66 ;  /* 0x00007610ff427816 */ /* 0x000fe40000000042 */
[----:B------:R-:W-:Y:S01]  /*3480*/  PRMT R67, RZ, 0x7610, R67 ;  /* 0x00007610ff437816 */ /* 0x000fe20000000043 */
[----:B-1----:R-:W4:Y:S04]  /*3490*/  LDL.LU.64 R58, [R1+0x12f0] ;  /* 0x0012f000013a7983 */ /* 0x002f280000300a00 */
[----:B------:R0:W-:Y:S04]  /*34a0*/  STL.64 [R1+0x2e0], R68 ;  /* 0x0002e04401007387 */ /* 0x0001e80000100a00 */
[----:B------:R-:W-:Y:S01]  /*34b0*/  STL.64 [R1+0x2d8], R64 ;  /* 0x0002d84001007387 */ /* 0x000fe20000100a00 */
[----:B0-----:R-:W-:-:S05]  /*34c0*/  IMAD.WIDE R68, R2, 0x2, R88 ;  /* 0x0000000202447825 */ /* 0x001fca00078e0258 */
[----:B------:R-:W4:Y:S04]  /*34d0*/  @!P0 LDG.E.U16 R66, desc[UR16][R68.64] ;  /* 0x0000001044428981 */ /* 0x000f28000c1e1500 */
[----:B---3--:R-:W-:Y:S04]  /*34e0*/  STL [R1+0xa4], R70 ;  /* 0x0000a44601007387 */ /* 0x008fe80000100800 */
[----:B--2---:R0:W-:Y:S02]  /*34f0*/  STL [R1+0xa8], R71 ;  /* 0x0000a84701007387 */ /* 0x0041e40000100800 */
[----:B0-----:R-:W-:-:S05]  /*3500*/  IMAD.WIDE R70, R2, 0x2, R86 ;  /* 0x0000000202467825 */ /* 0x001fca00078e0256 */
[----:B------:R-:W2:Y:S01]  /*3510*/  @!P0 LDG.E.U16 R67, desc[UR16][R70.64] ;  /* 0x0000001046438981 */ /* 0x000ea2000c1e1500 */
[----:B------:R-:W-:-:S03]  /*3520*/  PRMT R50, RZ, 0x7610, R50 ;  /* 0x00007610ff327816 */ /* 0x000fc60000000032 */
[----:B----4-:R-:W-:Y:S01]  /*3530*/  STL [R1+0x9c], R60 ;  /* 0x00009c3c01007387 */ /* 0x010fe20000100800 */
[----:B------:R-:W-:Y:S01]  /*3540*/  PRMT R51, RZ, 0x7610, R51 ;  /* 0x00007610ff337816 */ /* 0x000fe20000000033 */
[C---:B------:R-:W-:Y:S02]  /*3550*/  IMAD.WIDE R64, R2.reuse, 0x2, R84 ;  /* 0x0000000202407825 */ /* 0x040fe400078e0254 */
[----:B------:R0:W-:Y:S04]  /*3560*/  STL [R1+0xa0], R61 ;  /* 0x0000a03d01007387 */ /* 0x0001e80000100800 */
[----:B------:R1:W3:Y:S01]  /*3570*/  @!P0 LDG.E.U16 R51, desc[UR16][R64.64] ;  /* 0x0000001040338981 */ /* 0x0002e2000c1e1500 */
[----:B0-----:R-:W-:-:S05]  /*3580*/  IMAD.WIDE R60, R2, 0x2, R82 ;  /* 0x00000002023c7825 */ /* 0x001fca00078e0252 */
[----:B------:R0:W4:Y:S01]  /*3590*/  @!P0 LDG.E.U16 R50, desc[UR16][R60.64] ;  /* 0x000000103c328981 */ /* 0x000122000c1e1500 */
[----:B------:R-:W-:-:S03]  /*35a0*/  VIADD R2, R57, 0xffffffed ;  /* 0xffffffed39027836 */ /* 0x000fc60000000000 */
[----:B------:R-:W-:Y:S02]  /*35b0*/  STL.64 [R1+0x210], R70 ;  /* 0x0002104601007387 */ /* 0x000fe40000100a00 */
[----:B------:R-:W-:Y:S01]  /*35c0*/  ISETP.GE.U32.AND P0, PT, R2, 0x7fffffae, PT ;  /* 0x7fffffae0200780c */ /* 0x000fe20003f06070 */
[----:B------:R-:W-:Y:S01]  /*35d0*/  IMAD R2, R90, 0x31, RZ ;  /* 0x000000315a027824 */ /* 0x000fe200078e02ff */
[----:B------:R-:W-:Y:S01]  /*35e0*/  STL.64 [R1+0x208], R68 ;  /* 0x0002084401007387 */ /* 0x000fe20000100a00 */
[----:B------:R-:W-:-:S03]  /*35f0*/  PRMT R63, RZ, 0x7610, R63 ;  /* 0x00007610ff3f7816 */ /* 0x000fc6000000003f */
[----:B------:R1:W-:Y:S04]  /*3600*/  STL.64 [R1+0x200], R64 ;  /* 0x0002004001007387 */ /* 0x0003e80000100a00 */
[----:B------:R0:W-:Y:S04]  /*3610*/  STL.64 [R1+0x1f8], R60 ;  /* 0x0001f83c01007387 */ /* 0x0001e80000100a00 */
[----:B------:R-:W-:Y:S01]  /*3620*/  STL [R1+0x94], R66 ;  /* 0x0000944201007387 */ /* 0x000fe20000100800 */
[----:B------:R-:W-:Y:S01]  /*3630*/  PRMT R62, RZ, 0x7610, R62 ;  /* 0x00007610ff3e7816 */ /* 0x000fe2000000003e */
[----:B-1----:R-:W-:Y:S01]  /*3640*/  IMAD.WIDE R64, R2, 0x2, R88 ;  /* 0x0000000202407825 */ /* 0x002fe200078e0258 */
[----:B------:R-:W-:-:S03]  /*3650*/  PRMT R59, RZ, 0x7610, R59 ;  /* 0x00007610ff3b7816 */ /* 0x000fc6000000003b */
[C---:B0-----:R-:W-:Y:S01]  /*3660*/  IMAD.WIDE R60, R2.reuse, 0x2, R84 ;  /* 0x00000002023c7825 */ /* 0x041fe200078e0254 */
[----:B------:R-:W3:Y:S04]  /*3670*/  @!P4 LDG.E.U16 R62, desc[UR16][R64.64] ;  /* 0x00000010403ec981 */ /* 0x000ee8000c1e1500 */
[----:B------:R-:W3:Y:S04]  /*3680*/  @!P4 LDG.E.U16 R59, desc[UR16][R60.64] ;  /* 0x000000103c3bc981 */ /* 0x000ee8000c1e1500 */
[----:B--2---:R0:W-:Y:S02]  /*3690*/  STL [R1+0x98], R67 ;  /* 0x0000984301007387 */ /* 0x0041e40000100800 */
[----:B0-----:R-:W-:-:S05]  /*36a0*/  IMAD.WIDE R66, R2, 0x2, R86 ;  /* 0x0000000202427825 */ /* 0x001fca00078e0256 */
[----:B------:R0:W2:Y:S04]  /*36b0*/  @!P4 LDG.E.U16 R63, desc[UR16][R66.64] ;  /* 0x00000010423fc981 */ /* 0x0000a8000c1e1500 */
[----:B----4-:R-:W-:Y:S04]  /*36c0*/  STL [R1+0x8c], R50 ;  /* 0x00008c3201007387 */ /* 0x010fe80000100800 */
[----:B---3--:R1:W-:Y:S04]  /*36d0*/  STL [R1+0x90], R51 ;  /* 0x0000903301007387 */ /* 0x0083e80000100800 */
[----:B------:R0:W-:Y:S01]  /*36e0*/  STL.64 [R1+0x130], R66 ;  /* 0x0001304201007387 */ /* 0x0001e20000100a00 */
[----:B-1----:R-:W-:-:S04]  /*36f0*/  IMAD.WIDE R50, R2, 0x2, R82 ;  /* 0x0000000202327825 */ /* 0x002fc800078e0252 */
[----:B0-----:R-:W-:Y:S01]  /*3700*/  IMAD R66, R90, 0x39, RZ ;  /* 0x000000395a427824 */ /* 0x001fe200078e02ff */
[----:B------:R0:W-:Y:S03]  /*3710*/  STL.64 [R1+0x128], R64 ;  /* 0x0001284001007387 */ /* 0x0001e60000100a00 */
[C---:B------:R-:W-:Y:S01]  /*3720*/  IMAD.WIDE R72, R66.reuse, 0x2, R86 ;  /* 0x0000000242487825 */ /* 0x040fe200078e0256 */
[----:B------:R1:W-:Y:S04]  /*3730*/  STL.64 [R1+0x120], R60 ;  /* 0x0001203c01007387 */ /* 0x0003e80000100a00 */
[----:B------:R3:W-:Y:S01]  /*3740*/  STL.64 [R1+0x118], R50 ;  /* 0x0001183201007387 */ /* 0x0007e20000100a00 */
[----:B------:R-:W-:-:S03]  /*3750*/  IMAD.WIDE R70, R66, 0x2, R88 ;  /* 0x0000000242467825 */ /* 0x000fc600078e0258 */
[----:B------:R-:W-:Y:S04]  /*3760*/  STL [R1+0xf20], R72 ;  /* 0x000f204801007387 */ /* 0x000fe80000100800 */
[----:B------:R-:W-:Y:S04]  /*3770*/  STL [R1+0xfe8], R72 ;  /* 0x000fe84801007387 */ /* 0x000fe80000100800 */
[----:B------:R-:W-:Y:S01]  /*3780*/  STL [R1+0x1104], R72 ;  /* 0x0011044801007387 */ /* 0x000fe20000100800 */
[----:B------:R-:W-:-:S03]  /*3790*/  PRMT R81, RZ, 0x7610, R81 ;  /* 0x00007610ff517816 */ /* 0x000fc60000000051 */
[----:B------:R-:W-:Y:S04]  /*37a0*/  STL [R1+0xf1c], R73 ;  /* 0x000f1c4901007387 */ /* 0x000fe80000100800 */
[----:B------:R-:W-:Y:S01]  /*37b0*/  STL [R1+0xfdc], R73 ;  /* 0x000fdc4901007387 */ /* 0x000fe20000100800 */
[----:B------:R-:W-:-:S03]  /*37c0*/  VIADD R2, R57, 0xffffffe5 ;  /* 0xffffffe539027836 */ /* 0x000fc60000000000 */
[----:B------:R-:W-:Y:S01]  /*37d0*/  STL [R1+0x1108], R73 ;  /* 0x0011084901007387 */ /* 0x000fe20000100800 */
[----:B------:R-:W-:-:S03]  /*37e0*/  IMAD.WIDE R68, R66, 0x2, R84 ;  /* 0x0000000242447825 */ /* 0x000fc600078e0254 */
[----:B------:R-:W-:Y:S04]  /*37f0*/  STL [R1+0xf28], R70 ;  /* 0x000f284601007387 */ /* 0x000fe80000100800 */
[----:B------:R-:W-:Y:S04]  /*3800*/  STL [R1+0x1000], R70 ;  /* 0x0010004601007387 */ /* 0x000fe80000100800 */
[----:B------:R-:W-:Y:S01]  /*3810*/  STL [R1+0x110c], R70 ;  /* 0x00110c4601007387 */ /* 0x000fe20000100800 */
[----:B------:R-:W-:-:S03]  /*3820*/  PRMT R91, RZ, 0x7610, R91 ;  /* 0x00007610ff5b7816 */ /* 0x000fc6000000005b */
[----:B------:R-:W-:Y:S01]  /*3830*/  STL [R1+0xf24], R71 ;  /* 0x000f244701007387 */ /* 0x000fe20000100800 */
[----:B------:R-:W-:-:S03]  /*3840*/  PRMT R3, RZ, 0x7610, R3 ;  /* 0x00007610ff037816 */ /* 0x000fc60000000003 */
[----:B------:R-:W-:Y:S01]  /*3850*/  STL [R1+0xff4], R71 ;  /* 0x000ff44701007387 */ /* 0x000fe20000100800 */
[----:B------:R-:W-:Y:S01]  /*3860*/  PRMT R0, RZ, 0x7610, R0 ;  /* 0x00007610ff007816 */ /* 0x000fe20000000000 */
[----:B------:R-:W-:Y:S01]  /*3870*/  IMAD.WIDE R66, R66, 0x2, R82 ;  /* 0x0000000242427825 */ /* 0x000fe200078e0252 */
[----:B------:R-:W-:Y:S01]  /*3880*/  PRMT R93, RZ, 0x7610, R93 ;  /* 0x00007610ff5d7816 */ /* 0x000fe2000000005d */
[----:B------:R-:W-:Y:S04]  /*3890*/  STL [R1+0x1110], R71 ;  /* 0x0011104701007387 */ /* 0x000fe80000100800 */
[----:B------:R3:W4:Y:S01]  /*38a0*/  @!P4 LDG.E.U16 R81, desc[UR16][R50.64] ;  /* 0x000000103251c981 */ /* 0x000722000c1e1500 */
[----:B------:R-:W-:Y:S01]  /*38b0*/  ISETP.GE.U32.AND P4, PT, R2, 0x7fffffa6, PT ;  /* 0x7fffffa60200780c */ /* 0x000fe20003f86070 */
[----:B------:R-:W-:Y:S01]  /*38c0*/  VIADD R2, R57, 0xffffffdd ;  /* 0xffffffdd39027836 */ /* 0x000fe20000000000 */
[----:B------:R-:W-:Y:S01]  /*38d0*/  PRMT R92, RZ, 0x7610, R92 ;  /* 0x00007610ff5c7816 */ /* 0x000fe2000000005c */
[----:B------:R-:W4:Y:S01]  /*38e0*/  @!P3 LDG.E.U16 R91, desc[UR16][R72.64] ;  /* 0x00000010485bb981 */ /* 0x000f22000c1e1500 */
[----:B------:R-:W-:Y:S01]  /*38f0*/  PRMT R19, RZ, 0x7610, R19 ;  /* 0x00007610ff137816 */ /* 0x000fe20000000013 */
[C---:B0-----:R-:W-:Y:S01]  /*3900*/  IMAD.WIDE R64, R90.reuse, 0x2, R86 ;  /* 0x000000025a407825 */ /* 0x041fe200078e0256 */
[----:B------:R-:W-:Y:S01]  /*3910*/  PRMT R18, RZ, 0x7610, R18 ;  /* 0x00007610ff127816 */ /* 0x000fe20000000012 */
[----:B------:R-:W4:Y:S01]  /*3920*/  @!P3 LDG.E.U16 R3, desc[UR16][R70.64] ;  /* 0x000000104603b981 */ /* 0x000f22000c1e1500 */
[----:B------:R-:W-:Y:S01]  /*3930*/  PRMT R5, RZ, 0x7610, R5 ;  /* 0x00007610ff057816 */ /* 0x000fe20000000005 */
[----:B-1----:R-:W-:-:S02]  /*3940*/  IMAD.WIDE R60, R90, 0x2, R84 ;  /* 0x000000025a3c7825 */ /* 0x002fc400078e0254 */
[----:B------:R-:W4:Y:S02]  /*3950*/  @!P3 LDG.E.U16 R0, desc[UR16][R68.64] ;  /* 0x000000104400b981 */ /* 0x000f24000c1e1500 */
[----:B---3--:R-:W-:Y:S02]  /*3960*/  IMAD.WIDE R50, R90, 0x2, R82 ;  /* 0x000000025a327825 */ /* 0x008fe400078e0252 */
[----:B------:R-:W3:Y:S01]  /*3970*/  @!P3 LDG.E.U16 R93, desc[UR16][R66.64] ;  /* 0x00000010425db981 */ /* 0x000ee2000c1e1500 */
[----:B------:R-:W-:Y:S01]  /*3980*/  ISETP.GE.U32.AND P3, PT, R2, 0x7fffff9e, PT ;  /* 0x7fffff9e0200780c */ /* 0x000fe20003f66070 */
[----:B------:R-:W-:Y:S02]  /*3990*/  VIADD R2, R57, 0xffffffd5 ;  /* 0xffffffd539027836 */ /* 0x000fe40000000000 */
[----:B------:R0:W3:Y:S04]  /*39a0*/  @!P2 LDG.E.U16 R92, desc[UR16][R64.64] ;  /* 0x00000010405ca981 */ /* 0x0000e8000c1e1500 */
[----:B------:R-:W3:Y:S04]  /*39b0*/  @!P2 LDG.E.U16 R18, desc[UR16][R60.64] ;  /* 0x000000103c12a981 */ /* 0x000ee8000c1e1500 */
[----:B------:R-:W3:Y:S01]  /*39c0*/  @!P2 LDG.E.U16 R5, desc[UR16][R50.64] ;  /* 0x000000103205a981 */ /* 0x000ee2000c1e1500 */
[----:B------:R-:W-:-:S02]  /*39d0*/  PRMT R17, RZ, 0x7610, R17 ;  /* 0x00007610ff117816 */ /* 0x000fc40000000011 */
[----:B------:R-:W-:Y:S02]  /*39e0*/  PRMT R16, RZ, 0x7610, R16 ;  /* 0x00007610ff107816 */ /* 0x000fe40000000010 */
[----:B------:R-:W-:Y:S02]  /*39f0*/  PRMT R15, RZ, 0x7610, R15 ;  /* 0x00007610ff0f7816 */ /* 0x000fe4000000000f */
[----:B------:R-:W-:Y:S02]  /*3a00*/  PRMT R14, RZ, 0x7610, R14 ;  /* 0x00007610ff0e7816 */ /* 0x000fe4000000000e */
[----:B------:R-:W-:Y:S02]  /*3a10*/  PRMT R13, RZ, 0x7610, R13 ;  /* 0x00007610ff0d7816 */ /* 0x000fe4000000000d */
[----:B------:R-:W-:Y:S02]  /*3a20*/  PRMT R12, RZ, 0x7610, R12 ;  /* 0x00007610ff0c7816 */ /* 0x000fe4000000000c */
[----:B------:R-:W-:-:S02]  /*3a30*/  PRMT R11, RZ, 0x7610, R11 ;  /* 0x00007610ff0b7816 */ /* 0x000fc4000000000b */
[----:B------:R-:W-:Y:S02]  /*3a40*/  PRMT R10, RZ, 0x7610, R10 ;  /* 0x00007610ff0a7816 */ /* 0x000fe4000000000a */
[----:B------:R-:W-:Y:S02]  /*3a50*/  PRMT R9, RZ, 0x7610, R9 ;  /* 0x00007610ff097816 */ /* 0x000fe40000000009 */
[----:B------:R-:W-:Y:S01]  /*3a60*/  PRMT R58, RZ, 0x7610, R58 ;  /* 0x00007610ff3a7816 */ /* 0x000fe2000000003a */
[----:B--2---:R-:W-:Y:S04]  /*3a70*/  STL [R1+0x88], R63 ;  /* 0x0000883f01007387 */ /* 0x004fe80000100800 */
[----:B------:R-:W-:Y:S04]  /*3a80*/  STL [R1+0xf30], R68 ;  /* 0x000f304401007387 */ /* 0x000fe80000100800 */
[----:B------:R-:W-:Y:S04]  /*3a90*/  STL [R1+0x1018], R68 ;  /* 0x0010184401007387 */ /* 0x000fe80000100800 */
[----:B------:R1:W-:Y:S04]  /*3aa0*/  STL [R1+0x24], R62 ;  /* 0x0000243e01007387 */ /* 0x0003e80000100800 */
        /* <DEDUP_REMOVED lines=10> */
[----:B------:R1:W2:Y:S01]  /*3b50*/  @!P2 LDG.E.U16 R19, desc[UR16][R62.64] ;  /* 0x000000103e13a981 */ /* 0x0002a2000c1e1500 */
[----:B------:R-:W-:Y:S01]  /*3b60*/  ISETP.GE.U32.AND P2, PT, R2, 0x7fffff96, PT ;  /* 0x7fffff960200780c */ /* 0x000fe20003f46070 */
[----:B------:R-:W-:-:S02]  /*3b70*/  IMAD.SHL.U32 R2, R90, 0x2, RZ ;  /* 0x000000025a027824 */ /* 0x000fc400078e00ff */
[----:B------:R-:W-:Y:S04]  /*3b80*/  STL [R1+0x111c], R67 ;  /* 0x00111c4301007387 */ /* 0x000fe80000100800 */
[----:B------:R0:W-:Y:S04]  /*3b90*/  STL.64 [R1+0x6a0], R64 ;  /* 0x0006a04001007387 */ /* 0x0001e80000100a00 */
[----:B------:R1:W-:Y:S04]  /*3ba0*/  STL.64 [R1+0x698], R62 ;  /* 0x0006983e01007387 */ /* 0x0003e80000100a00 */
[----:B------:R1:W-:Y:S04]  /*3bb0*/  STL.64 [R1+0x690], R60 ;  /* 0x0006903c01007387 */ /* 0x0003e80000100a00 */
[----:B------:R1:W-:Y:S01]  /*3bc0*/  STL.64 [R1+0x688], R50 ;  /* 0x0006883201007387 */ /* 0x0003e20000100a00 */
[----:B0-----:R-:W-:-:S04]  /*3bd0*/  IMAD.WIDE R64, R2, 0x2, R86 ;  /* 0x0000000202407825 */ /* 0x001fc800078e0256 */
[C---:B-1----:R-:W-:Y:S01]  /*3be0*/  IMAD.WIDE R62, R2.reuse, 0x2, R88 ;  /* 0x00000002023e7825 */ /* 0x042fe200078e0258 */
[----:B------:R0:W2:Y:S03]  /*3bf0*/  @!P6 LDG.E.U16 R17, desc[UR16][R64.64] ;  /* 0x000000104011e981 */ /* 0x0000a6000c1e1500 */
[C---:B------:R-:W-:Y:S01]  /*3c00*/  IMAD.WIDE R60, R2.reuse, 0x2, R84 ;  /* 0x00000002023c7825 */ /* 0x040fe200078e0254 */
[----:B------:R1:W2:Y:S03]  /*3c10*/  @!P6 LDG.E.U16 R16, desc[UR16][R62.64] ;  /* 0x000000103e10e981 */ /* 0x0002a6000c1e1500 */
[----:B------:R-:W-:Y:S01]  /*3c20*/  IMAD.WIDE R50, R2, 0x2, R82 ;  /* 0x0000000202327825 */ /* 0x000fe200078e0252 */
[----:B------:R0:W2:Y:S03]  /*3c30*/  @!P6 LDG.E.U16 R15, desc[UR16][R60.64] ;  /* 0x000000103c0fe981 */ /* 0x0000a6000c1e1500 */
[----:B------:R-:W-:Y:S01]  /*3c40*/  VIADD R2, R57, 0xffffffcd ;  /* 0xffffffcd39027836 */ /* 0x000fe20000000000 */
[----:B------:R0:W2:Y:S04]  /*3c50*/  @!P6 LDG.E.U16 R14, desc[UR16][R50.64] ;  /* 0x00000010320ee981 */ /* 0x0000a8000c1e1500 */
[----:B------:R-:W-:Y:S01]  /*3c60*/  ISETP.GE.U32.AND P6, PT, R2, 0x7fffff8e, PT ;  /* 0x7fffff8e0200780c */ /* 0x000fe20003fc6070 */
[----:B------:R0:W-:Y:S01]  /*3c70*/  STL.64 [R1+0x680], R64 ;  /* 0x0006804001007387 */ /* 0x0001e20000100a00 */
[----:B------:R-:W-:-:S03]  /*3c80*/  IMAD R2, R90, 0xa, RZ ;  /* 0x0000000a5a027824 */ /* 0x000fc600078e02ff */
[----:B------:R1:W-:Y:S04]  /*3c90*/  STL.64 [R1+0x678], R62 ;  /* 0x0006783e01007387 */ /* 0x0003e80000100a00 */
[----:B------:R3:W-:Y:S04]  /*3ca0*/  STL.64 [R1+0x670], R60 ;  /* 0x0006703c01007387 */ /* 0x0007e80000100a00 */
[----:B------:R4:W-:Y:S01]  /*3cb0*/  STL.64 [R1+0x668], R50 ;  /* 0x0006683201007387 */ /* 0x0009e20000100a00 */
[----:B0-----:R-:W-:-:S04]  /*3cc0*/  IMAD.WIDE R64, R2, 0x2, R86 ;  /* 0x0000000202407825 */ /* 0x001fc800078e0256 */
[C---:B-1----:R-:W-:Y:S01]  /*3cd0*/  IMAD.WIDE R62, R2.reuse, 0x2, R88 ;  /* 0x00000002023e7825 */ /* 0x042fe200078e0258 */
[----:B------:R0:W2:Y:S03]  /*3ce0*/  @!P5 LDG.E.U16 R13, desc[UR16][R64.64] ;  /* 0x00000010400dd981 */ /* 0x0000a6000c1e1500 */
[C---:B---3--:R-:W-:Y:S01]  /*3cf0*/  IMAD.WIDE R60, R2.reuse, 0x2, R84 ;  /* 0x00000002023c7825 */ /* 0x048fe200078e0254 */
[----:B------:R-:W3:Y:S03]  /*3d00*/  @!P5 LDG.E.U16 R12, desc[UR16][R62.64] ;  /* 0x000000103e0cd981 */ /* 0x000ee6000c1e1500 */
[----:B----4-:R-:W-:Y:S01]  /*3d10*/  IMAD.WIDE R50, R2, 0x2, R82 ;  /* 0x0000000202327825 */ /* 0x010fe200078e0252 */
[----:B------:R1:W4:Y:S03]  /*3d20*/  @!P5 LDG.E.U16 R11, desc[UR16][R60.64] ;  /* 0x000000103c0bd981 */ /* 0x000326000c1e1500 */
[----:B------:R-:W-:Y:S01]  /*3d30*/  VIADD R2, R57, 0xffffffc5 ;  /* 0xffffffc539027836 */ /* 0x000fe20000000000 */
[----:B------:R0:W2:Y:S04]  /*3d40*/  @!P5 LDG.E.U16 R10, desc[UR16][R50.64] ;  /* 0x00000010320ad981 */ /* 0x0000a8000c1e1500 */
[----:B------:R-:W-:Y:S01]  /*3d50*/  ISETP.GE.U32.AND P5, PT, R2, 0x7fffff86, PT ;  /* 0x7fffff860200780c */ /* 0x000fe20003fa6070 */
[----:B------:R0:W-:Y:S01]  /*3d60*/  STL.64 [R1+0x580], R64 ;  /* 0x0005804001007387 */ /* 0x0001e20000100a00 */
[----:B------:R-:W-:-:S03]  /*3d70*/  IMAD R2, R90, 0x12, RZ ;  /* 0x000000125a027824 */ /* 0x000fc600078e02ff */
[----:B------:R-:W-:Y:S04]  /*3d80*/  STL.64 [R1+0x578], R62 ;  /* 0x0005783e01007387 */ /* 0x000fe80000100a00 */
[----:B------:R1:W-:Y:S04]  /*3d90*/  STL.64 [R1+0x570], R60 ;  /* 0x0005703c01007387 */ /* 0x0003e80000100a00 */
[----:B------:R1:W-:Y:S01]  /*3da0*/  STL.64 [R1+0x568], R50 ;  /* 0x0005683201007387 */ /* 0x0003e20000100a00 */
[----:B0-----:R-:W-:-:S04]  /*3db0*/  IMAD.WIDE R64, R2, 0x2, R88 ;  /* 0x0000000202407825 */ /* 0x001fc800078e0258 */
[----:B-1----:R-:W-:-:S04]  /*3dc0*/  IMAD.WIDE R60, R2, 0x2, R82 ;  /* 0x00000002023c7825 */ /* 0x002fc800078e0252 */
[C---:B------:R-:W-:Y:S01]  /*3dd0*/  IMAD.WIDE R50, R2.reuse, 0x2, R86 ;  /* 0x0000000202327825 */ /* 0x040fe200078e0256 */
[----:B------:R-:W2:Y:S04]  /*3de0*/  @!P0 LDG.E.U16 R58, desc[UR16][R60.64] ;  /* 0x000000103c3a8981 */ /* 0x000ea8000c1e1500 */
[----:B------:R0:W-:Y:S04]  /*3df0*/  STL.64 [R1+0x490], R50 ;  /* 0x0004903201007387 */ /* 0x0001e80000100a00 */
[----:B------:R1:W-:Y:S04]  /*3e00*/  STL.64 [R1+0x488], R64 ;  /* 0x0004884001007387 */ /* 0x0003e80000100a00 */
[----:B------:R-:W3:Y:S04]  /*3e10*/  @!P0 LDG.E.U16 R9, desc[UR16][R50.64] ;  /* 0x0000001032098981 */ /* 0x000ee8000c1e1500 */
[----:B0-----:R-:W3:Y:S01]  /*3e20*/  LDL.LU.64 R50, [R1+0x12e8] ;  /* 0x0012e80001327983 */ /* 0x001ee20000300a00 */
[----:B------:R-:W-:Y:S01]  /*3e30*/  PRMT R8, RZ, 0x7610, R8 ;  /* 0x00007610ff087816 */ /* 0x000fe20000000008 */
[----:B------:R-:W-:Y:S01]  /*3e40*/  IMAD.WIDE R62, R2, 0x2, R84 ;  /* 0x00000002023e7825 */ /* 0x000fe200078e0254 */
[----:B------:R-:W-:-:S03]  /*3e50*/  PRMT R7, RZ, 0x7610, R7 ;  /* 0x00007610ff077816 */ /* 0x000fc60000000007 */
[----:B------:R-:W-:Y:S01]  /*3e60*/  VIADD R2, R57, 0xfffffffc ;  /* 0xfffffffc39027836 */ /* 0x000fe20000000000 */
[----:B------:R1:W4:Y:S04]  /*3e70*/  @!P0 LDG.E.U16 R8, desc[UR16][R64.64] ;  /* 0x0000001040088981 */ /* 0x000328000c1e1500 */
[----:B------:R0:W4:Y:S01]  /*3e80*/  @!P0 LDG.E.U16 R7, desc[UR16][R62.64] ;  /* 0x000000103e078981 */ /* 0x000122000c1e1500 */
[----:B------:R-:W-:Y:S01]  /*3e90*/  ISETP.GE.U32.AND P0, PT, R2, 0x7fffffbd, PT ;  /* 0x7fffffbd0200780c */ /* 0x000fe20003f06070 */
[----:B------:R-:W-:Y:S02]  /*3ea0*/  IMAD R2, R90, 0x1a, RZ ;  /* 0x0000001a5a027824 */ /* 0x000fe400078e02ff */
[----:B------:R0:W-:Y:S01]  /*3eb0*/  STL.64 [R1+0x480], R62 ;  /* 0x0004803e01007387 */ /* 0x0001e20000100a00 */
[----:B------:R-:W-:Y:S01]  /*3ec0*/  PRMT R80, RZ, 0x7610, R80 ;  /* 0x00007610ff507816 */ /* 0x000fe20000000050 */
[----:B-1----:R-:W-:-:S02]  /*3ed0*/  IMAD.WIDE R64, R2, 0x2, R86 ;  /* 0x0000000202407825 */ /* 0x002fc400078e0256 */
[----:B------:R1:W-:Y:S04]  /*3ee0*/  STL.64 [R1+0x478], R60 ;  /* 0x0004783c01007387 */ /* 0x0003e80000100a00 */
[----:B------:R-:W4:Y:S01]  /*3ef0*/  @!P4 LDG.E.U16 R80, desc[UR16][R64.64] ;  /* 0x000000104050c981 */ /* 0x000f22000c1e1500 */
[----:B0-----:R-:W-:-:S04]  /*3f00*/  IMAD.WIDE R62, R2, 0x2, R88 ;  /* 0x00000002023e7825 */ /* 0x001fc800078e0258 */
[C---:B-1----:R-:W-:Y:S01]  /*3f10*/  IMAD.WIDE R60, R2.reuse, 0x2, R84 ;  /* 0x00000002023c7825 */ /* 0x042fe200078e0254 */
[----:B--2---:R0:W-:Y:S04]  /*3f20*/  STL [R1+0x4e8], R58 ;  /* 0x0004e83a01007387 */ /* 0x0041e80000100800 */
[----:B------:R1:W-:Y:S01]  /*3f30*/  STL.64 [R1+0x3b0], R64 ;  /* 0x0003b04001007387 */ /* 0x0003e20000100a00 */
[----:B0-----:R-:W-:-:S03]  /*3f40*/  IMAD.WIDE R58, R2, 0x2, R82 ;  /* 0x00000002023a7825 */ /* 0x001fc600078e0252 */
[----:B------:R-:W-:Y:S04]  /*3f50*/  STL.64 [R1+0x3a8], R62 ;  /* 0x0003a83e01007387 */ /* 0x000fe80000100a00 */
[----:B-1----:R-:W2:Y:S01]  /*3f60*/  LDL.LU.64 R64, [R1+0x12e0] ;  /* 0x0012e00001407983 */ /* 0x002ea20000300a00 */
[----:B---3--:R-:W-:Y:S02]  /*3f70*/  PRMT R50, RZ, 0x7610, R50 ;  /* 0x00007610ff327816 */ /* 0x008fe40000000032 */
[----:B------:R-:W-:-:S04]  /*3f80*/  PRMT R51, RZ, 0x7610, R51 ;  /* 0x00007610ff337816 */ /* 0x000fc80000000033 */
[----:B------:R-:W3:Y:S04]  /*3f90*/  @!P4 LDG.E.U16 R50, desc[UR16][R58.64] ;  /* 0x000000103a32c981 */ /* 0x000ee8000c1e1500 */
[----:B------:R0:W4:Y:S01]  /*3fa0*/  @!P4 LDG.E.U16 R51, desc[UR16][R60.64] ;  /* 0x000000103c33c981 */ /* 0x000122000c1e1500 */
[----:B------:R-:W-:Y:S01]  /*3fb0*/  PRMT R6, RZ, 0x7610, R6 ;  /* 0x00007610ff067816 */ /* 0x000fe20000000006 */
[----:B------:R-:W-:Y:S02]  /*3fc0*/  VIADD R2, R57, 0xfffffff4 ;  /* 0xfffffff439027836 */ /* 0x000fe40000000000 */
[----:B------:R0:W-:Y:S04]  /*3fd0*/  STL.64 [R1+0x3a0], R60 ;  /* 0x0003a03c01007387 */ /* 0x0001e80000100a00 */
[----:B------:R1:W4:Y:S01]  /*3fe0*/  @!P4 LDG.E.U16 R6, desc[UR16][R62.64] ;  /* 0x000000103e06c981 */ /* 0x000322000c1e1500 */
[----:B------:R-:W-:Y:S01]  /*3ff0*/  ISETP.GE.U32.AND P4, PT, R2, 0x7fffffb5, PT ;  /* 0x7fffffb50200780c */ /* 0x000fe20003f86070 */
[----:B------:R-:W-:-:S02]  /*4000*/  IMAD R2, R90, 0x22, RZ ;  /* 0x000000225a027824 */ /* 0x000fc400078e02ff */
[----:B------:R1:W-:Y:S01]  /*4010*/  STL.64 [R1+0x398], R58 ;  /* 0x0003983a01007387 */ /* 0x0003e20000100a00 */
[----:B------:R-:W-:Y:S02]  /*4020*/  PRMT R54, RZ, 0x7610, R54 ;  /* 0x00007610ff367816 */ /* 0x000fe40000000036 */
[----:B------:R-:W-:Y:S01]  /*4030*/  PRMT R55, RZ, 0x7610, R55 ;  /* 0x00007610ff377816 */ /* 0x000fe20000000037 */
[----:B0-----:R-:W-:-:S04]  /*4040*/  IMAD.WIDE R60, R2, 0x2, R84 ;  /* 0x00000002023c7825 */ /* 0x001fc800078e0254 */
[C---:B-1----:R-:W-:Y:S01]  /*4050*/  IMAD.WIDE R62, R2.reuse, 0x2, R88 ;  /* 0x00000002023e7825 */ /* 0x042fe200078e0258 */
[----:B------:R-:W4:Y:S03]  /*4060*/  @!P3 LDG.E.U16 R55, desc[UR16][R60.64] ;  /* 0x000000103c37b981 */ /* 0x000f26000c1e1500 */
[----:B------:R-:W-:-:S05]  /*4070*/  IMAD.WIDE R58, R2, 0x2, R82 ;  /* 0x00000002023a7825 */ /* 0x000fca00078e0252 */
[----:B------:R-:W4:Y:S01]  /*4080*/  @!P3 LDG.E.U16 R54, desc[UR16][R58.64] ;  /* 0x000000103a36b981 */ /* 0x000f22000c1e1500 */
[----:B--2---:R-:W-:Y:S02]  /*4090*/  PRMT R65, RZ, 0x7610, R65 ;  /* 0x00007610ff417816 */ /* 0x004fe40000000041 */
[----:B------:R-:W-:-:S06]  /*40a0*/  PRMT R64, RZ, 0x7610, R64 ;  /* 0x00007610ff407816 */ /* 0x000fcc0000000040 */
[----:B------:R-:W2:Y:S04]  /*40b0*/  @!P3 LDG.E.U16 R64, desc[UR16][R62.64] ;  /* 0x000000103e40b981 */ /* 0x000ea8000c1e1500 */
[----:B---3--:R-:W-:Y:S04]  /*40c0*/  STL [R1+0x4d8], R50 ;  /* 0x0004d83201007387 */ /* 0x008fe80000100800 */
[----:B----4-:R0:W-:Y:S02]  /*40d0*/  STL [R1+0x4dc], R51 ;  /* 0x0004dc3301007387 */ /* 0x0101e40000100800 */
[----:B0-----:R-:W-:-:S05]  /*40e0*/  IMAD.WIDE R50, R2, 0x2, R86 ;  /* 0x0000000202327825 */ /* 0x001fca00078e0256 */
[----:B------:R0:W-:Y:S04]  /*40f0*/  STL.64 [R1+0x2d0], R50 ;  /* 0x0002d03201007387 */ /* 0x0001e80000100a00 */
[----:B------:R1:W-:Y:S04]  /*4100*/  STL.64 [R1+0x2c8], R62 ;  /* 0x0002c83e01007387 */ /* 0x0003e80000100a00 */
[----:B------:R-:W3:Y:S04]  /*4110*/  @!P3 LDG.E.U16 R65, desc[UR16][R50.64] ;  /* 0x000000103241b981 */ /* 0x000ee8000c1e1500 */
[----:B0-----:R-:W4:Y:S04]  /*4120*/  LDL.LU.64 R50, [R1+0x12d8] ;  /* 0x0012d80001327983 */ /* 0x001f280000300a00 */
[----:B------:R0:W-:Y:S04]  /*4130*/  STL.64 [R1+0x2c0], R60 ;  /* 0x0002c03c01007387 */ /* 0x0001e80000100a00 */
[----:B-1----:R-:W4:Y:S01]  /*4140*/  LDL.LU.64 R62, [R1+0x12d0] ;  /* 0x0012d000013e7983 */ /* 0x002f220000300a00 */
[----:B------:R-:W-:-:S03]  /*4150*/  VIADD R2, R57, 0xffffffec ;  /* 0xffffffec39027836 */ /* 0x000fc60000000000 */
[----:B------:R1:W-:Y:S02]  /*4160*/  STL.64 [R1+0x2b8], R58 ;  /* 0x0002b83a01007387 */ /* 0x0003e40000100a00 */
[----:B------:R-:W-:Y:S01]  /*4170*/  ISETP.GE.U32.AND P3, PT, R2, 0x7fffffad, PT ;  /* 0x7fffffad0200780c */ /* 0x000fe20003f66070 */
[----:B------:R-:W-:Y:S01]  /*4180*/  IMAD R2, R90, 0x2a, RZ ;  /* 0x0000002a5a027824 */ /* 0x000fe200078e02ff */
[----:B------:R-:W-:Y:S04]  /*4190*/  STL [R1+0x4e4], R80 ;  /* 0x0004e45001007387 */ /* 0x000fe80000100800 */
[----:B------:R-:W-:Y:S04]  /*41a0*/  STL [R1+0x408], R54 ;  /* 0x0004083601007387 */ /* 0x000fe80000100800 */
[----:B------:R1:W-:Y:S01]  /*41b0*/  STL [R1+0x40c], R55 ;  /* 0x00040c3701007387 */ /* 0x0003e20000100800 */
[----:B0-----:R-:W-:-:S04]  /*41c0*/  IMAD.WIDE R60, R2, 0x2, R84 ;  /* 0x00000002023c7825 */ /* 0x001fc800078e0254 */
[----:B-1----:R-:W-:-:S04]  /*41d0*/  IMAD.WIDE R58, R2, 0x2, R82 ;  /* 0x00000002023a7825 */ /* 0x002fc800078e0252 */
[C---:B------:R-:W-:Y:S01]  /*41e0*/  IMAD.WIDE R54, R2.reuse, 0x2, R86 ;  /* 0x0000000202367825 */ /* 0x040fe200078e0256 */
[----:B--2---:R-:W-:Y:S04]  /*41f0*/  STL [R1+0x410], R64 ;  /* 0x0004104001007387 */ /* 0x004fe80000100800 */
[----:B---3--:R0:W-:Y:S04]  /*4200*/  STL [R1+0x414], R65 ;  /* 0x0004144101007387 */ /* 0x0081e80000100800 */
[----:B------:R1:W-:Y:S01]  /*4210*/  STL.64 [R1+0x1f0], R54 ;  /* 0x0001f03601007387 */ /* 0x0003e20000100a00 */
[----:B0-----:R-:W-:Y:S01]  /*4220*/  IMAD.WIDE R64, R2, 0x2, R88 ;  /* 0x0000000202407825 */ /* 0x001fe200078e0258 */
[----:B----4-:R-:W-:-:S02]  /*4230*/  PRMT R50, RZ, 0x7610, R50 ;  /* 0x00007610ff327816 */ /* 0x010fc40000000032 */
[----:B------:R-:W-:Y:S02]  /*4240*/  PRMT R51, RZ, 0x7610, R51 ;  /* 0x00007610ff337816 */ /* 0x000fe40000000033 */
[----:B------:R-:W-:Y:S02]  /*4250*/  PRMT R63, RZ, 0x7610, R63 ;  /* 0x00007610ff3f7816 */ /* 0x000fe4000000003f */
[----:B------:R-:W-:Y:S01]  /*4260*/  PRMT R62, RZ, 0x7610, R62 ;  /* 0x00007610ff3e7816 */ /* 0x000fe2000000003e */
[----:B------:R0:W-:Y:S04]  /*4270*/  STL.64 [R1+0x1e8], R64 ;  /* 0x0001e84001007387 */ /* 0x0001e80000100a00 */
[----:B------:R-:W2:Y:S04]  /*4280*/  @!P2 LDG.E.U16 R63, desc[UR16][R54.64] ;  /* 0x00000010363fa981 */ /* 0x000ea8000c1e1500 */
[----:B------:R3:W4:Y:S04]  /*4290*/  @!P2 LDG.E.U16 R62, desc[UR16][R64.64] ;  /* 0x00000010403ea981 */ /* 0x000728000c1e1500 */
[----:B------:R-:W2:Y:S04]  /*42a0*/  @!P2 LDG.E.U16 R50, desc[UR16][R58.64] ;  /* 0x000000103a32a981 */ /* 0x000ea8000c1e1500 */
[----:B-1----:R-:W3:Y:S04]  /*42b0*/  LDL.LU.64 R54, [R1+0x12c8] ;  /* 0x0012c80001367983 */ /* 0x002ee80000300a00 */
[----:B------:R-:W-:Y:S04]  /*42c0*/  STL.64 [R1+0x1e0], R60 ;  /* 0x0001e03c01007387 */ /* 0x000fe80000100a00 */
[----:B0-----:R-:W3:Y:S04]  /*42d0*/  LDL.LU R64, [R1+0x12c0] ;  /* 0x0012c00001407983 */ /* 0x001ee80000300800 */
[----:B------:R-:W4:Y:S01]  /*42e0*/  @!P2 LDG.E.U16 R51, desc[UR16][R60.64] ;  /* 0x000000103c33a981 */ /* 0x000f22000c1e1500 */
[----:B------:R-:W-:-:S03]  /*42f0*/  VIADD R2, R57, 0xffffffe4 ;  /* 0xffffffe439027836 */ /* 0x000fc60000000000 */
[----:B------:R-:W-:Y:S02]  /*4300*/  STL.64 [R1+0x1d8], R58 ;  /* 0x0001d83a01007387 */ /* 0x000fe40000100a00 */
[----:B------:R-:W-:Y:S01]  /*4310*/  ISETP.GE.U32.AND P2, PT, R2, 0x7fffffa5, PT ;  /* 0x7fffffa50200780c */ /* 0x000fe20003f46070 */
[----:B------:R-:W-:Y:S01]  /*4320*/  IMAD R2, R90, 0x32, RZ ;  /* 0x000000325a027824 */ /* 0x000fe200078e02ff */
[----:B--2---:R-:W-:Y:S01]  /*4330*/  STL [R1+0x3f8], R50 ;  /* 0x0003f83201007387 */ /* 0x004fe20000100800 */
[----:B---3--:R-:W-:-:S03]  /*4340*/  PRMT R64, RZ, 0x7610, R64 ;  /* 0x00007610ff407816 */ /* 0x008fc60000000040 */
[----:B----4-:R0:W-:Y:S04]  /*4350*/  STL [R1+0x3fc], R51 ;  /* 0x0003fc3301007387 */ /* 0x0101e80000100800 */
[----:B------:R-:W-:Y:S01]  /*4360*/  STL [R1+0x400], R62 ;  /* 0x0004003e01007387 */ /* 0x000fe20000100800 */
[----:B0-----:R-:W-:-:S03]  /*4370*/  IMAD.WIDE R50, R2, 0x2, R86 ;  /* 0x0000000202327825 */ /* 0x001fc600078e0256 */
[----:B------:R0:W-:Y:S04]  /*4380*/  STL [R1+0x404], R63 ;  /* 0x0004043f01007387 */ /* 0x0001e80000100800 */
[----:B------:R-:W2:Y:S01]  /*4390*/  @!P6 LDG.E.U16 R64, desc[UR16][R50.64] ;  /* 0x000000103240e981 */ /* 0x000ea2000c1e1500 */
[----:B0-----:R-:W-:-:S03]  /*43a0*/  IMAD.WIDE R62, R2, 0x2, R88 ;  /* 0x00000002023e7825 */ /* 0x001fc600078e0258 */
[----:B------:R0:W-:Y:S04]  /*43b0*/  STL.64 [R1+0x110], R50 ;  /* 0x0001103201007387 */ /* 0x0001e80000100a00 */
[----:B------:R-:W-:Y:S04]  /*43c0*/  STL.64 [R1+0x108], R62 ;  /* 0x0001083e01007387 */ /* 0x000fe80000100a00 */
[----:B0-----:R-:W3:Y:S01]  /*43d0*/  LDL.LU.64 R50, [R1+0x12b8] ;  /* 0x0012b80001327983 */ /* 0x001ee20000300a00 */
[----:B------:R-:W-:Y:S01]  /*43e0*/  PRMT R52, RZ, 0x7610, R52 ;  /* 0x00007610ff347816 */ /* 0x000fe20000000034 */
[----:B------:R-:W-:Y:S01]  /*43f0*/  IMAD.WIDE R60, R2, 0x2, R84 ;  /* 0x00000002023c7825 */ /* 0x000fe200078e0254 */
[----:B------:R-:W-:-:S03]  /*4400*/  PRMT R56, RZ, 0x7610, R56 ;  /* 0x00007610ff387816 */ /* 0x000fc60000000038 */
[----:B------:R-:W-:Y:S01]  /*4410*/  IMAD.WIDE R58, R2, 0x2, R82 ;  /* 0x00000002023a7825 */ /* 0x000fe200078e0252 */
[----:B------:R-:W-:Y:S01]  /*4420*/  PRMT R53, RZ, 0x7610, R53 ;  /* 0x00007610ff357816 */ /* 0x000fe20000000035 */
[----:B------:R-:W-:Y:S04]  /*4430*/  STL.64 [R1+0x100], R60 ;  /* 0x0001003c01007387 */ /* 0x000fe80000100a00 */
[----:B------:R0:W-:Y:S04]  /*4440*/  STL.64 [R1+0xf8], R58 ;  /* 0x0000f83a01007387 */ /* 0x0001e80000100a00 */
[----:B------:R0:W4:Y:S01]  /*4450*/  @!P6 LDG.E.U16 R52, desc[UR16][R58.64] ;  /* 0x000000103a34e981 */ /* 0x000122000c1e1500 */
[----:B------:R-:W-:-:S03]  /*4460*/  PRMT R48, RZ, 0x7610, R48 ;  /* 0x00007610ff307816 */ /* 0x000fc60000000030 */
[----:B------:R1:W4:Y:S01]  /*4470*/  @!P6 LDG.E.U16 R56, desc[UR16][R62.64] ;  /* 0x000000103e38e981 */ /* 0x000322000c1e1500 */
[----:B------:R-:W-:-:S03]  /*4480*/  PRMT R49, RZ, 0x7610, R49 ;  /* 0x00007610ff317816 */ /* 0x000fc60000000031 */
[----:B------:R1:W4:Y:S01]  /*4490*/  @!P6 LDG.E.U16 R53, desc[UR16][R60.64] ;  /* 0x000000103c35e981 */ /* 0x000322000c1e1500 */
[----:B0-----:R-:W-:-:S04]  /*44a0*/  IMAD R58, R90, 0x3a, RZ ;  /* 0x0000003a5a3a7824 */ /* 0x001fc800078e02ff */
[----:B-1----:R-:W-:-:S04]  /*44b0*/  IMAD.WIDE R62, R58, 0x2, R88 ;  /* 0x000000023a3e7825 */ /* 0x002fc800078e0258 */
[----:B------:R-:W-:-:S05]  /*44c0*/  IMAD.WIDE R60, R58, 0x2, R84 ;  /* 0x000000023a3c7825 */ /* 0x000fca00078e0254 */
[----:B------:R-:W4:Y:S04]  /*44d0*/  @!P5 LDG.E.U16 R49, desc[UR16][R60.64] ;  /* 0x000000103c31d981 */ /* 0x000f28000c1e1500 */
[----:B--2---:R0:W-:Y:S02]  /*44e0*/  STL [R1+0x334], R64 ;  /* 0x0003344001007387 */ /* 0x0041e40000100800 */
[----:B0-----:R-:W-:-:S04]  /*44f0*/  IMAD.WIDE R64, R58, 0x2, R86 ;  /* 0x000000023a407825 */ /* 0x001fc800078e0256 */
[----:B------:R-:W-:Y:S01]  /*4500*/  IMAD.WIDE R58, R58, 0x2, R82 ;  /* 0x000000023a3a7825 */ /* 0x000fe200078e0252 */
[----:B---3--:R-:W-:-:S04]  /*4510*/  PRMT R51, RZ, 0x7610, R51 ;  /* 0x00007610ff337816 */ /* 0x008fc80000000033 */
[----:B------:R0:W2:Y:S01]  /*4520*/  @!P5 LDG.E.U16 R48, desc[UR16][R58.64] ;  /* 0x000000103a30d981 */ /* 0x0000a2000c1e1500 */
[----:B------:R-:W-:-:S03]  /*4530*/  PRMT R50, RZ, 0x7610, R50 ;  /* 0x00007610ff327816 */ /* 0x000fc60000000032 */
[----:B------:R-:W3:Y:S04]  /*4540*/  @!P5 LDG.E.U16 R51, desc[UR16][R64.64] ;  /* 0x000000104033d981 */ /* 0x000ee8000c1e1500 */
[----:B------:R-:W3:Y:S04]  /*4550*/  @!P5 LDG.E.U16 R50, desc[UR16][R62.64] ;  /* 0x000000103e32d981 */ /* 0x000ee8000c1e1500 */
        /* <DEDUP_REMOVED lines=13> */
[----:B------:R-:W-:-:S03]  /*4630*/  VIADD R2, R57, 0xffffffd4 ;  /* 0xffffffd439027836 */ /* 0x000fc60000000000 */
[----:B------:R-:W-:Y:S04]  /*4640*/  STL [R1+0xf50], R60 ;  /* 0x000f503c01007387 */ /* 0x000fe80000100800 */
[----:B------:R-:W-:Y:S04]  /*4650*/  STL [R1+0x1060], R60 ;  /* 0x0010603c01007387 */ /* 0x000fe80000100800 */
[----:B------:R-:W-:Y:S04]  /*4660*/  STL [R1+0xf4c], R61 ;  /* 0x000f4c3d01007387 */ /* 0x000fe80000100800 */
[----:B----4-:R1:W-:Y:S04]  /*4670*/  STL [R1+0x330], R56 ;  /* 0x0003303801007387 */ /* 0x0103e80000100800 */
[----:B------:R-:W-:Y:S01]  /*4680*/  STL [R1+0x1058], R61 ;  /* 0x0010583d01007387 */ /* 0x000fe20000100800 */
[----:B------:R-:W-:-:S03]  /*4690*/  ISETP.GE.U32.AND P5, PT, R2, 0x7fffff95, PT ;  /* 0x7fffff950200780c */ /* 0x000fc60003fa6070 */
[----:B------:R-:W-:Y:S01]  /*46a0*/  STL [R1+0x32c], R53 ;  /* 0x00032c3501007387 */ /* 0x000fe20000100800 */
[----:B------:R-:W-:-:S03]  /*46b0*/  IMAD R2, R90, 0x3, RZ ;  /* 0x000000035a027824 */ /* 0x000fc600078e02ff */
[----:B------:R-:W-:Y:S04]  /*46c0*/  STL [R1+0xf58], R58 ;  /* 0x000f583a01007387 */ /* 0x000fe80000100800 */
[----:B------:R-:W-:Y:S04]  /*46d0*/  STL [R1+0x328], R52 ;  /* 0x0003283401007387 */ /* 0x000fe80000100800 */
[----:B------:R0:W-:Y:S04]  /*46e0*/  STL [R1+0x1070], R58 ;  /* 0x0010703a01007387 */ /* 0x0001e80000100800 */
[----:B------:R-:W-:Y:S04]  /*46f0*/  STL [R1+0xf54], R59 ;  /* 0x000f543b01007387 */ /* 0x000fe80000100800 */
[----:B------:R-:W-:Y:S01]  /*4700*/  STL [R1+0x1068], R59 ;  /* 0x0010683b01007387 */ /* 0x000fe20000100800 */
[----:B------:R-:W-:Y:S01]  /*4710*/  PRMT R55, RZ, 0x7610, R55 ;  /* 0x00007610ff377816 */ /* 0x000fe20000000037 */
[C---:B-1----:R-:W-:Y:S01]  /*4720*/  IMAD.WIDE R56, R2.reuse, 0x2, R88 ;  /* 0x0000000202387825 */ /* 0x042fe200078e0258 */
[----:B------:R-:W-:Y:S01]  /*4730*/  PRMT R46, RZ, 0x7610, R46 ;  /* 0x00007610ff2e7816 */ /* 0x000fe2000000002e */
[----:B0-----:R-:W0:Y:S01]  /*4740*/  LDC R58, c[0x0][0x3a0] ;  /* 0x0000e800ff3a7b82 */ /* 0x001e220000000800 */
[----:B------:R-:W-:Y:S01]  /*4750*/  PRMT R47, RZ, 0x7610, R47 ;  /* 0x00007610ff2f7816 */ /* 0x000fe2000000002f */
[----:B------:R-:W-:Y:S01]  /*4760*/  IMAD.WIDE R52, R2, 0x2, R84 ;  /* 0x0000000202347825 */ /* 0x000fe200078e0254 */
[----:B------:R-:W-:-:S04]  /*4770*/  PRMT R54, RZ, 0x7610, R54 ;  /* 0x00007610ff367816 */ /* 0x000fc80000000036 */
[----:B------:R1:W4:Y:S04]  /*4780*/  @!P0 LDG.E.U16 R47, desc[UR16][R52.64] ;  /* 0x00000010342f8981 */ /* 0x000328000c1e1500 */
[----:B------:R-:W4:Y:S04]  /*4790*/  @!P0 LDG.E.U16 R54, desc[UR16][R56.64] ;  /* 0x0000001038368981 */ /* 0x000f28000c1e1500 */
[----:B--2---:R-:W-:Y:S04]  /*47a0*/  STL [R1+0x318], R48 ;  /* 0x0003183001007387 */ /* 0x004fe80000100800 */
[----:B------:R2:W-:Y:S04]  /*47b0*/  STL [R1+0x31c], R49 ;  /* 0x00031c3101007387 */ /* 0x0005e80000100800 */
[----:B---3--:R-:W-:Y:S01]  /*47c0*/  STL [R1+0x324], R51 ;  /* 0x0003243301007387 */ /* 0x008fe20000100800 */
[----:B--2---:R-:W-:-:S05]  /*47d0*/  IMAD.WIDE R48, R2, 0x2, R86 ;  /* 0x0000000202307825 */ /* 0x004fca00078e0256 */
[----:B------:R-:W-:Y:S04]  /*47e0*/  STL.64 [R1+0x660], R48 ;  /* 0x0006603001007387 */ /* 0x000fe80000100a00 */
[----:B------:R2:W-:Y:S04]  /*47f0*/  STL [R1+0x320], R50 ;  /* 0x0003203201007387 */ /* 0x0005e80000100800 */
[----:B------:R3:W-:Y:S04]  /*4800*/  STL.64 [R1+0x658], R56 ;  /* 0x0006583801007387 */ /* 0x0007e80000100a00 */
[----:B------:R-:W4:Y:S01]  /*4810*/  @!P0 LDG.E.U16 R55, desc[UR16][R48.64] ;  /* 0x0000001030378981 */ /* 0x000f22000c1e1500 */
[----:B--2---:R-:W-:-:S05]  /*4820*/  IMAD.WIDE R50, R2, 0x2, R82 ;  /* 0x0000000202327825 */ /* 0x004fca00078e0252 */
[----:B------:R2:W4:Y:S04]  /*4830*/  @!P0 LDG.E.U16 R46, desc[UR16][R50.64] ;  /* 0x00000010322e8981 */ /* 0x000528000c1e1500 */
[----:B------:R-:W4:Y:S04]  /*4840*/  LDL.LU.64 R48, [R1+0x12b0] ;  /* 0x0012b00001307983 */ /* 0x000f280000300a00 */
[----:B------:R1:W-:Y:S04]  /*4850*/  STL.64 [R1+0x650], R52 ;  /* 0x0006503401007387 */ /* 0x0003e80000100a00 */
[----:B---3--:R-:W3:Y:S01]  /*4860*/  LDL.LU.64 R56, [R1+0x12a8] ;  /* 0x0012a80001387983 */ /* 0x008ee20000300a00 */
[----:B0-----:R-:W-:-:S03]  /*4870*/  VIADD R2, R58, 0xffffffcc ;  /* 0xffffffcc3a027836 */ /* 0x001fc60000000000 */
[----:B------:R2:W-:Y:S02]  /*4880*/  STL.64 [R1+0x648], R50 ;  /* 0x0006483201007387 */ /* 0x0005e40000100a00 */
[----:B------:R-:W-:Y:S01]  /*4890*/  ISETP.GE.U32.AND P0, PT, R2, 0x7fffff8d, PT ;  /* 0x7fffff8d0200780c */ /* 0x000fe20003f06070 */
[----:B------:R-:W-:-:S04]  /*48a0*/  IMAD R2, R90, 0xb, RZ ;  /* 0x0000000b5a027824 */ /* 0x000fc800078e02ff */
[----:B-1----:R-:W-:-:S04]  /*48b0*/  IMAD.WIDE R52, R2, 0x2, R84 ;  /* 0x0000000202347825 */ /* 0x002fc800078e0254 */
[----:B--2---:R-:W-:Y:S01]  /*48c0*/  IMAD.WIDE R50, R2, 0x2, R82 ;  /* 0x0000000202327825 */ /* 0x004fe200078e0252 */
[----:B----4-:R-:W-:Y:S04]  /*48d0*/  STL [R1+0x710], R46 ;  /* 0x0007102e01007387 */ /* 0x010fe80000100800 */
[----:B------:R0:W-:Y:S01]  /*48e0*/  STL [R1+0x714], R47 ;  /* 0x0007142f01007387 */ /* 0x0001e20000100800 */
[----:B------:R-:W-:-:S03]  /*48f0*/  PRMT R48, RZ, 0x7610, R48 ;  /* 0x00007610ff307816 */ /* 0x000fc60000000030 */
[----:B------:R-:W-:Y:S01]  /*4900*/  STL [R1+0x718], R54 ;  /* 0x0007183601007387 */ /* 0x000fe20000100800 */
[----:B------:R-:W-:Y:S02]  /*4910*/  PRMT R49, RZ, 0x7610, R49 ;  /* 0x00007610ff317816 */ /* 0x000fe40000000031 */
[----:B---3--:R-:W-:Y:S01]  /*4920*/  PRMT R57, RZ, 0x7610, R57 ;  /* 0x00007610ff397816 */ /* 0x008fe20000000039 */
[----:B------:R1:W-:Y:S01]  /*4930*/  STL [R1+0x71c], R55 ;  /* 0x00071c3701007387 */ /* 0x0003e20000100800 */
[C---:B0-----:R-:W-:Y:S01]  /*4940*/  IMAD.WIDE R46, R2.reuse, 0x2, R86 ;  /* 0x00000002022e7825 */ /* 0x041fe200078e0256 */
[----:B------:R-:W-:Y:S02]  /*4950*/  PRMT R56, RZ, 0x7610, R56 ;  /* 0x00007610ff387816 */ /* 0x000fe40000000038 */
[----:B------:R-:W2:Y:S04]  /*4960*/  @!P4 LDG.E.U16 R48, desc[UR16][R50.64] ;  /* 0x000000103230c981 */ /* 0x000ea8000c1e1500 */
[----:B------:R0:W3:Y:S01]  /*4970*/  @!P4 LDG.E.U16 R49, desc[UR16][R52.64] ;  /* 0x000000103431c981 */ /* 0x0000e2000c1e1500 */
[----:B-1----:R-:W-:-:S03]  /*4980*/  IMAD.WIDE R54, R2, 0x2, R88 ;  /* 0x0000000202367825 */ /* 0x002fc600078e0258 */
[----:B------:R1:W-:Y:S04]  /*4990*/  STL.64 [R1+0x560], R46 ;  /* 0x0005602e01007387 */ /* 0x0003e80000100a00 */
[----:B------:R4:W-:Y:S04]  /*49a0*/  STL.64 [R1+0x558], R54 ;  /* 0x0005583601007387 */ /* 0x0009e80000100a00 */
[----:B------:R-:W3:Y:S04]  /*49b0*/  @!P4 LDG.E.U16 R57, desc[UR16][R46.64] ;  /* 0x000000102e39c981 */ /* 0x000ee8000c1e1500 */
[----:B------:R-:W3:Y:S04]  /*49c0*/  @!P4 LDG.E.U16 R56, desc[UR16][R54.64] ;  /* 0x000000103638c981 */ /* 0x000ee8000c1e1500 */
[----:B-1----:R-:W3:Y:S04]  /*49d0*/  LDL.LU.64 R46, [R1+0x12a0] ;  /* 0x0012a000012e7983 */ /* 0x002ee80000300a00 */
[----:B------:R0:W-:Y:S04]  /*49e0*/  STL.64 [R1+0x550], R52 ;  /* 0x0005503401007387 */ /* 0x0001e80000100a00 */
[----:B----4-:R-:W4:Y:S01]  /*49f0*/  LDL.LU.64 R54, [R1+0x1298] ;  /* 0x0012980001367983 */ /* 0x010f220000300a00 */
[----:B------:R-:W-:-:S03]  /*4a00*/  VIADD R2, R58, 0xffffffc4 ;  /* 0xffffffc43a027836 */ /* 0x000fc60000000000 */
[----:B------:R1:W-:Y:S02]  /*4a10*/  STL.64 [R1+0x548], R50 ;  /* 0x0005483201007387 */ /* 0x0003e40000100a00 */
[----:B------:R-:W-:Y:S01]  /*4a20*/  ISETP.GE.U32.AND P4, PT, R2, 0x7fffff85, PT ;  /* 0x7fffff850200780c */ /* 0x000fe20003f86070 */
[----:B------:R-:W-:-:S04]  /*4a30*/  IMAD R2, R90, 0x13, RZ ;  /* 0x000000135a027824 */ /* 0x000fc800078e02ff */
[----:B0-----:R-:W-:-:S04]  /*4a40*/  IMAD.WIDE R52, R2, 0x2, R84 ;  /* 0x0000000202347825 */ /* 0x001fc800078e0254 */
[C---:B-1----:R-:W-:Y:S01]  /*4a50*/  IMAD.WIDE R50, R2.reuse, 0x2, R82 ;  /* 0x0000000202327825 */ /* 0x042fe200078e0252 */
[----:B--2---:R-:W-:Y:S04]  /*4a60*/  STL [R1+0x700], R48 ;  /* 0x0007003001007387 */ /* 0x004fe80000100800 */
[----:B---3--:R0:W-:Y:S02]  /*4a70*/  STL [R1+0x704], R49 ;  /* 0x0007043101007387 */ /* 0x0081e40000100800 */
[----:B0-----:R-:W-:Y:S02]  /*4a80*/  IMAD.WIDE R48, R2, 0x2, R86 ;  /* 0x0000000202307825 */ /* 0x001fe400078e0256 */
[----:B------:R-:W-:Y:S04]  /*4a90*/  STL [R1+0x708], R56 ;  /* 0x0007083801007387 */ /* 0x000fe80000100800 */
[----:B------:R0:W-:Y:S01]  /*4aa0*/  STL [R1+0x70c], R57 ;  /* 0x00070c3901007387 */ /* 0x0001e20000100800 */
[----:B------:R-:W-:-:S02]  /*4ab0*/  PRMT R46, RZ, 0x7610, R46 ;  /* 0x00007610ff2e7816 */ /* 0x000fc4000000002e */
[----:B------:R-:W-:Y:S01]  /*4ac0*/  PRMT R47, RZ, 0x7610, R47 ;  /* 0x00007610ff2f7816 */ /* 0x000fe2000000002f */
[----:B------:R1:W-:Y:S04]  /*4ad0*/  STL.64 [R1+0x470], R48 ;  /* 0x0004703001007387 */ /* 0x0003e80000100a00 */
[----:B------:R-:W2:Y:S01]  /*4ae0*/  @!P3 LDG.E.U16 R46, desc[UR16][R50.64] ;  /* 0x00000010322eb981 */ /* 0x000ea2000c1e1500 */
[----:B----4-:R-:W-:Y:S01]  /*4af0*/  PRMT R55, RZ, 0x7610, R55 ;  /* 0x00007610ff377816 */ /* 0x010fe20000000037 */
[----:B0-----:R-:W-:Y:S01]  /*4b00*/  IMAD.WIDE R56, R2, 0x2, R88 ;  /* 0x0000000202387825 */ /* 0x001fe200078e0258 */
[----:B------:R-:W-:Y:S01]  /*4b10*/  PRMT R54, RZ, 0x7610, R54 ;  /* 0x00007610ff367816 */ /* 0x000fe20000000036 */
[----:B------:R0:W3:Y:S04]  /*4b20*/  @!P3 LDG.E.U16 R47, desc[UR16][R52.64] ;  /* 0x00000010342fb981 */ /* 0x0000e8000c1e1500 */
        /* <DEDUP_REMOVED lines=57> */
[----:B------:R-:W-:Y:S02]  /*4ec0*/  STL.64 [R1+0x298], R50 ;  /* 0x0002983201007387 */ /* 0x000fe40000100a00 */
[----:B------:R-:W-:Y:S01]  /*4ed0*/  ISETP.GE.U32.AND P6, PT, R2, 0x7fffffac, PT ;  /* 0x7fffffac0200780c */ /* 0x000fe20003fc6070 */
[----:B------:R-:W-:-:S04]  /*4ee0*/  IMAD R2, R90, 0x2b, RZ ;  /* 0x0000002b5a027824 */ /* 0x000fc800078e02ff */
[C---:B0-----:R-:W-:Y:S01]  /*4ef0*/  IMAD.WIDE R52, R2.reuse, 0x2, R88 ;  /* 0x0000000202347825 */ /* 0x041fe200078e0258 */
[----:B--2---:R-:W-:Y:S04]  /*4f00*/  STL [R1+0x6d0], R46 ;  /* 0x0006d02e01007387 */ /* 0x004fe80000100800 */
[----:B---3--:R0:W-:Y:S02]  /*4f10*/  STL [R1+0x6d4], R47 ;  /* 0x0006d42f01007387 */ /* 0x0081e40000100800 */
[C---:B0-----:R-:W-:Y:S02]  /*4f20*/  IMAD.WIDE R46, R2.reuse, 0x2, R86 ;  /* 0x00000002022e7825 */ /* 0x041fe400078e0256 */
[----:B------:R-:W-:Y:S04]  /*4f30*/  STL [R1+0x6d8], R54 ;  /* 0x0006d83601007387 */ /* 0x000fe80000100800 */
[----:B------:R0:W-:Y:S04]  /*4f40*/  STL [R1+0x6dc], R55 ;  /* 0x0006dc3701007387 */ /* 0x0001e80000100800 */
[----:B------:R1:W-:Y:S01]  /*4f50*/  STL.64 [R1+0x1d0], R46 ;  /* 0x0001d02e01007387 */ /* 0x0003e20000100a00 */
[----:B----4-:R-:W-:Y:S01]  /*4f60*/  PRMT R57, RZ, 0x7610, R57 ;  /* 0x00007610ff397816 */ /* 0x010fe20000000039 */
[C---:B0-----:R-:W-:Y:S01]  /*4f70*/  IMAD.WIDE R54, R2.reuse, 0x2, R84 ;  /* 0x0000000202367825 */ /* 0x041fe200078e0254 */
[----:B------:R-:W-:Y:S01]  /*4f80*/  PRMT R56, RZ, 0x7610, R56 ;  /* 0x00007610ff387816 */ /* 0x000fe20000000038 */
[----:B------:R0:W-:Y:S04]  /*4f90*/  STL.64 [R1+0x1c8], R52 ;  /* 0x0001c83401007387 */ /* 0x0001e80000100a00 */
[----:B------:R-:W2:Y:S04]  /*4fa0*/  @!P5 LDG.E.U16 R57, desc[UR16][R46.64] ;  /* 0x000000102e39d981 */ /* 0x000ea8000c1e1500 */
[----:B------:R-:W3:Y:S04]  /*4fb0*/  @!P5 LDG.E.U16 R56, desc[UR16][R52.64] ;  /* 0x000000103438d981 */ /* 0x000ee8000c1e1500 */
[----:B-1----:R-:W4:Y:S04]  /*4fc0*/  LDL.LU.64 R46, [R1+0x1260] ;  /* 0x00126000012e7983 */ /* 0x002f280000300a00 */
[----:B------:R1:W-:Y:S04]  /*4fd0*/  STL.64 [R1+0x1c0], R54 ;  /* 0x0001c03601007387 */ /* 0x0003e80000100a00 */
[----:B0-----:R-:W4:Y:S01]  /*4fe0*/  LDL.LU.64 R52, [R1+0x1258] ;  /* 0x0012580001347983 */ /* 0x001f220000300a00 */
        /* <DEDUP_REMOVED lines=8> */
[----:B------:R-:W-:Y:S02]  /*5070*/  STL.64 [R1+0x1b8], R50 ;  /* 0x0001b83201007387 */ /* 0x000fe40000100a00 */
[----:B-1----:R-:W-:-:S02]  /*5080*/  IMAD.WIDE R54, R2, 0x2, R88 ;  /* 0x0000000202367825 */ /* 0x002fc400078e0258 */
[----:B---3--:R-:W-:Y:S04]  /*5090*/  STL [R1+0x6c8], R56 ;  /* 0x0006c83801007387 */ /* 0x008fe80000100800 */
[----:B--2---:R1:W-:Y:S01]  /*50a0*/  STL [R1+0x6cc], R57 ;  /* 0x0006cc3901007387 */ /* 0x0043e20000100800 */
[----:B----4-:R-:W-:Y:S01]  /*50b0*/  PRMT R52, RZ, 0x7610, R52 ;  /* 0x00007610ff347816 */ /* 0x010fe20000000034 */
[----:B-1----:R-:W-:Y:S01]  /*50c0*/  IMAD.WIDE R56, R2, 0x2, R86 ;  /* 0x0000000202387825 */ /* 0x002fe200078e0256 */
[----:B------:R-:W-:-:S04]  /*50d0*/  PRMT R53, RZ, 0x7610, R53 ;  /* 0x00007610ff357816 */ /* 0x000fc80000000035 */
[----:B------:R-:W2:Y:S04]  /*50e0*/  @!P0 LDG.E.U16 R52, desc[UR16][R54.64] ;  /* 0x0000001036348981 */ /* 0x000ea8000c1e1500 */
[----:B------:R-:W3:Y:S01]  /*50f0*/  @!P0 LDG.E.U16 R53, desc[UR16][R56.64] ;  /* 0x0000001038358981 */ /* 0x000ee2000c1e1500 */
[----:B------:R-:W-:Y:S01]  /*5100*/  PRMT R43, RZ, 0x7610, R43 ;  /* 0x00007610ff2b7816 */ /* 0x000fe2000000002b */
[C---:B0-----:R-:W-:Y:S02]  /*5110*/  IMAD.WIDE R50, R2.reuse, 0x2, R84 ;  /* 0x0000000202327825 */ /* 0x041fe400078e0254 */
[----:B------:R-:W-:Y:S04]  /*5120*/  STL [R1+0x6c0], R48 ;  /* 0x0006c03001007387 */ /* 0x000fe80000100800 */
[----:B------:R0:W-:Y:S04]  /*5130*/  STL [R1+0x6c4], R49 ;  /* 0x0006c43101007387 */ /* 0x0001e80000100800 */
[----:B------:R-:W-:Y:S04]  /*5140*/  STL.64 [R1+0xf0], R56 ;  /* 0x0000f03801007387 */ /* 0x000fe80000100a00 */
[----:B------:R-:W-:Y:S01]  /*5150*/  STL.64 [R1+0xe8], R54 ;  /* 0x0000e83601007387 */ /* 0x000fe20000100a00 */
[----:B0-----:R-:W-:-:S03]  /*5160*/  IMAD.WIDE R48, R2, 0x2, R82 ;  /* 0x0000000202307825 */ /* 0x001fc600078e0252 */
[----:B------:R0:W-:Y:S04]  /*5170*/  STL.64 [R1+0xe0], R50 ;  /* 0x0000e03201007387 */ /* 0x0001e80000100a00 */
[----:B------:R0:W4:Y:S01]  /*5180*/  @!P0 LDG.E.U16 R43, desc[UR16][R50.64] ;  /* 0x00000010322b8981 */ /* 0x000122000c1e1500 */
[----:B------:R-:W-:-:S03]  /*5190*/  PRMT R42, RZ, 0x7610, R42 ;  /* 0x00007610ff2a7816 */ /* 0x000fc6000000002a */
[----:B------:R-:W-:Y:S01]  /*51a0*/  STL.64 [R1+0xd8], R48 ;  /* 0x0000d83001007387 */ /* 0x000fe20000100a00 */
[----:B------:R-:W-:Y:S02]  /*51b0*/  PRMT R24, RZ, 0x7610, R24 ;  /* 0x00007610ff187816 */ /* 0x000fe40000000018 */
[----:B------:R-:W-:Y:S01]  /*51c0*/  PRMT R25, RZ, 0x7610, R25 ;  /* 0x00007610ff197816 */ /* 0x000fe20000000019 */
[----:B------:R-:W4:Y:S01]  /*51d0*/  @!P0 LDG.E.U16 R42, desc[UR16][R48.64] ;  /* 0x00000010302a8981 */ /* 0x000f22000c1e1500 */
[----:B0-----:R-:W-:Y:S01]  /*51e0*/  IMAD R50, R90, 0x3b, RZ ;  /* 0x0000003b5a327824 */ /* 0x001fe200078e02ff */
[----:B------:R-:W-:-:S03]  /*51f0*/  PRMT R26, RZ, 0x7610, R26 ;  /* 0x00007610ff1a7816 */ /* 0x000fc6000000001a */
[----:B------:R-:W-:Y:S01]  /*5200*/  IMAD.WIDE R56, R50, 0x2, R86 ;  /* 0x0000000232387825 */ /* 0x000fe200078e0256 */
[----:B------:R-:W-:-:S03]  /*5210*/  PRMT R27, RZ, 0x7610, R27 ;  /* 0x00007610ff1b7816 */ /* 0x000fc6000000001b */
[----:B------:R-:W-:-:S03]  /*5220*/  IMAD.WIDE R54, R50, 0x2, R88 ;  /* 0x0000000232367825 */ /* 0x000fc600078e0258 */
[----:B------:R-:W4:Y:S04]  /*5230*/  @!P4 LDG.E.U16 R27, desc[UR16][R56.64] ;  /* 0x00000010381bc981 */ /* 0x000f28000c1e1500 */
[----:B------:R-:W4:Y:S04]  /*5240*/  @!P4 LDG.E.U16 R26, desc[UR16][R54.64] ;  /* 0x00000010361ac981 */ /* 0x000f28000c1e1500 */
[----:B--2---:R-:W-:Y:S04]  /*5250*/  STL [R1+0x6b8], R52 ;  /* 0x0006b83401007387 */ /* 0x004fe80000100800 */
[----:B---3--:R0:W-:Y:S02]  /*5260*/  STL [R1+0x6bc], R53 ;  /* 0x0006bc3501007387 */ /* 0x0081e40000100800 */
[----:B0-----:R-:W-:-:S04]  /*5270*/  IMAD.WIDE R52, R50, 0x2, R84 ;  /* 0x0000000232347825 */ /* 0x001fc800078e0254 */
[----:B------:R-:W-:Y:S01]  /*5280*/  IMAD.WIDE R50, R50, 0x2, R82 ;  /* 0x0000000232327825 */ /* 0x000fe200078e0252 */
[----:B------:R-:W2:Y:S04]  /*5290*/  @!P4 LDG.E.U16 R25, desc[UR16][R52.64] ;  /* 0x000000103419c981 */ /* 0x000ea8000c1e1500 */
[----:B------:R-:W3:Y:S01]  /*52a0*/  @!P4 LDG.E.U16 R24, desc[UR16][R50.64] ;  /* 0x000000103218c981 */ /* 0x000ee2000c1e1500 */
[----:B------:R-:W-:-:S03]  /*52b0*/  VIADD R2, R58, 0xffffffdb ;  /* 0xffffffdb3a027836 */ /* 0x000fc60000000000 */
        /* <DEDUP_REMOVED lines=15> */
[----:B------:R-:W-:Y:S04]  /*53b0*/  STL [R1+0x10c0], R51 ;  /* 0x0010c03301007387 */ /* 0x000fe80000100800 */
[----:B----4-:R-:W-:Y:S04]  /*53c0*/  STL [R1+0x6b4], R43 ;  /* 0x0006b42b01007387 */ /* 0x010fe80000100800 */
[----:B------:R0:W-:Y:S01]  /*53d0*/  STL [R1+0x6b0], R42 ;  /* 0x0006b02a01007387 */ /* 0x0001e20000100800 */
[----:B------:R-:W-:Y:S01]  /*53e0*/  PRMT R47, RZ, 0x7610, R47 ;  /* 0x00007610ff2f7816 */ /* 0x000fe2000000002f */
[----:B------:R-:W-:Y:S01]  /*53f0*/  IMAD.WIDE R48, R2, 0x2, R88 ;  /* 0x0000000202307825 */ /* 0x000fe200078e0258 */
[----:B------:R-:W-:-:S02]  /*5400*/  PRMT R22, RZ, 0x7610, R22 ;  /* 0x00007610ff167816 */ /* 0x000fc40000000016 */
[----:B------:R-:W-:Y:S02]  /*5410*/  PRMT R23, RZ, 0x7610, R23 ;  /* 0x00007610ff177816 */ /* 0x000fe40000000017 */
[----:B------:R-:W-:Y:S01]  /*5420*/  PRMT R46, RZ, 0x7610, R46 ;  /* 0x00007610ff2e7816 */ /* 0x000fe2000000002e */
[----:B0-----:R-:W-:-:S05]  /*5430*/  IMAD.WIDE R42, R2, 0x2, R84 ;  /* 0x00000002022a7825 */ /* 0x001fca00078e0254 */
[----:B------:R-:W4:Y:S04]  /*5440*/  @!P3 LDG.E.U16 R46, desc[UR16][R48.64] ;  /* 0x00000010302eb981 */ /* 0x000f28000c1e1500 */
[----:B------:R0:W4:Y:S04]  /*5450*/  @!P3 LDG.E.U16 R23, desc[UR16][R42.64] ;  /* 0x000000102a17b981 */ /* 0x000128000c1e1500 */
[----:B---3--:R-:W-:Y:S04]  /*5460*/  STL [R1+0x720], R24 ;  /* 0x0007201801007387 */ /* 0x008fe80000100800 */
[----:B--2---:R1:W-:Y:S04]  /*5470*/  STL [R1+0x724], R25 ;  /* 0x0007241901007387 */ /* 0x0043e80000100800 */
[----:B------:R-:W-:Y:S04]  /*5480*/  STL [R1+0x728], R26 ;  /* 0x0007281a01007387 */ /* 0x000fe80000100800 */
[----:B------:R2:W-:Y:S01]  /*5490*/  STL [R1+0x72c], R27 ;  /* 0x00072c1b01007387 */ /* 0x0005e20000100800 */
[----:B-1----:R-:W-:-:S04]  /*54a0*/  IMAD.WIDE R24, R2, 0x2, R86 ;  /* 0x0000000202187825 */ /* 0x002fc800078e0256 */
[----:B--2---:R-:W-:Y:S01]  /*54b0*/  IMAD.WIDE R26, R2, 0x2, R82 ;  /* 0x00000002021a7825 */ /* 0x004fe200078e0252 */
[----:B------:R1:W-:Y:S04]  /*54c0*/  STL.64 [R1+0x640], R24 ;  /* 0x0006401801007387 */ /* 0x0003e80000100a00 */
[----:B------:R2:W-:Y:S04]  /*54d0*/  STL.64 [R1+0x638], R48 ;  /* 0x0006383001007387 */ /* 0x0005e80000100a00 */
[----:B------:R-:W3:Y:S04]  /*54e0*/  @!P3 LDG.E.U16 R47, desc[UR16][R24.64] ;  /* 0x00000010182fb981 */ /* 0x000ee8000c1e1500 */
[----:B------:R0:W3:Y:S04]  /*54f0*/  @!P3 LDG.E.U16 R22, desc[UR16][R26.64] ;  /* 0x000000101a16b981 */ /* 0x0000e8000c1e1500 */
[----:B-1----:R-:W4:Y:S04]  /*5500*/  LDL.LU.64 R24, [R1+0x1250] ;  /* 0x0012500001187983 */ /* 0x002f280000300a00 */
[----:B------:R0:W-:Y:S04]  /*5510*/  STL.64 [R1+0x630], R42 ;  /* 0x0006302a01007387 */ /* 0x0001e80000100a00 */
[----:B--2---:R-:W2:Y:S01]  /*5520*/  LDL.LU.64 R48, [R1+0x1248] ;  /* 0x0012480001307983 */ /* 0x004ea20000300a00 */
[----:B------:R-:W-:-:S03]  /*5530*/  VIADD R2, R58, 0xffffffcb ;  /* 0xffffffcb3a027836 */ /* 0x000fc60000000000 */
[----:B------:R1:W-:Y:S02]  /*5540*/  STL.64 [R1+0x628], R26 ;  /* 0x0006281a01007387 */ /* 0x0003e40000100a00 */
[----:B------:R-:W-:Y:S01]  /*5550*/  ISETP.GE.U32.AND P3, PT, R2, 0x7fffff8c, PT ;  /* 0x7fffff8c0200780c */ /* 0x000fe20003f66070 */
[----:B------:R-:W-:-:S04]  /*5560*/  IMAD R2, R90, 0xc, RZ ;  /* 0x0000000c5a027824 */ /* 0x000fc800078e02ff */
[----:B0-----:R-:W-:-:S04]  /*5570*/  IMAD.WIDE R42, R2, 0x2, R84 ;  /* 0x00000002022a7825 */ /* 0x001fc800078e0254 */
[----:B-1----:R-:W-:Y:S01]  /*5580*/  IMAD.WIDE R26, R2, 0x2, R82 ;  /* 0x00000002021a7825 */ /* 0x002fe200078e0252 */
[----:B---3--:R-:W-:Y:S04]  /*5590*/  STL [R1+0x7a0], R22 ;  /* 0x0007a01601007387 */ /* 0x008fe80000100800 */
[----:B----4-:R0:W-:Y:S01]  /*55a0*/  STL [R1+0x7a4], R23 ;  /* 0x0007a41701007387 */ /* 0x0101e20000100800 */
[----:B------:R-:W-:-:S03]  /*55b0*/  PRMT R24, RZ, 0x7610, R24 ;  /* 0x00007610ff187816 */ /* 0x000fc60000000018 */
[----:B------:R-:W-:Y:S01]  /*55c0*/  STL [R1+0x7a8], R46 ;  /* 0x0007a82e01007387 */ /* 0x000fe20000100800 */
[----:B------:R-:W-:-:S03]  /*55d0*/  PRMT R25, RZ, 0x7610, R25 ;  /* 0x00007610ff197816 */ /* 0x000fc60000000019 */
[----:B------:R1:W-:Y:S01]  /*55e0*/  STL [R1+0x7ac], R47 ;  /* 0x0007ac2f01007387 */ /* 0x0003e20000100800 */
[----:B--2---:R-:W-:Y:S01]  /*55f0*/  PRMT R49, RZ, 0x7610, R49 ;  /* 0x00007610ff317816 */ /* 0x004fe20000000031 */
[C---:B0-----:R-:W-:Y:S01]  /*5600*/  IMAD.WIDE R22, R2.reuse, 0x2, R86 ;  /* 0x0000000202167825 */ /* 0x041fe200078e0256 */
[----:B------:R-:W-:Y:S01]  /*5610*/  PRMT R48, RZ, 0x7610, R48 ;  /* 0x00007610ff307816 */ /* 0x000fe20000000030 */
        /* <DEDUP_REMOVED lines=48> */
[----:B------:R1:W-:Y:S01]  /*5920*/  STL.64 [R1+0x370], R22 ;  /* 0x0003701601007387 */ /* 0x0003e20000100a00 */
[----:B----4-:R-:W-:Y:S01]  /*5930*/  PRMT R49, RZ, 0x7610, R49 ;  /* 0x00007610ff317816 */ /* 0x010fe20000000031 */
[----:B0-----:R-:W-:Y:S01]  /*5940*/  IMAD.WIDE R46, R2, 0x2, R84 ;  /* 0x00000002022e7825 */ /* 0x001fe200078e0254 */
[----:B------:R-:W-:Y:S01]  /*5950*/  PRMT R48, RZ, 0x7610, R48 ;  /* 0x00007610ff307816 */ /* 0x000fe20000000030 */
[----:B------:R0:W-:Y:S04]  /*5960*/  STL.64 [R1+0x368], R42 ;  /* 0x0003682a01007387 */ /* 0x0001e80000100a00 */
[----:B------:R-:W2:Y:S04]  /*5970*/  @!P5 LDG.E.U16 R49, desc[UR16][R22.64] ;  /* 0x000000101631d981 */ /* 0x000ea8000c1e1500 */
[----:B------:R-:W3:Y:S04]  /*5980*/  @!P5 LDG.E.U16 R24, desc[UR16][R26.64] ;  /* 0x000000101a18d981 */ /* 0x000ee8000c1e1500 */
[----:B------:R-:W4:Y:S04]  /*5990*/  @!P5 LDG.E.U16 R48, desc[UR16][R42.64] ;  /* 0x000000102a30d981 */ /* 0x000f28000c1e1500 */
[----:B-1----:R-:W2:Y:S04]  /*59a0*/  LDL.LU.64 R22, [R1+0x1220] ;  /* 0x0012200001167983 */ /* 0x002ea80000300a00 */
[----:B------:R1:W-:Y:S04]  /*59b0*/  STL.64 [R1+0x360], R46 ;  /* 0x0003602e01007387 */ /* 0x0003e80000100a00 */
[----:B------:R1:W2:Y:S04]  /*59c0*/  @!P5 LDG.E.U16 R25, desc[UR16][R46.64] ;  /* 0x000000102e19d981 */ /* 0x0002a8000c1e1500 */
[----:B0-----:R-:W4:Y:S01]  /*59d0*/  LDL.LU.64 R42, [R1+0x1218] ;  /* 0x00121800012a7983 */ /* 0x001f220000300a00 */
[----:B------:R-:W-:-:S03]  /*59e0*/  VIADD R2, R58, 0xfffffff2 ;  /* 0xfffffff23a027836 */ /* 0x000fc60000000000 */
[----:B------:R0:W-:Y:S02]  /*59f0*/  STL.64 [R1+0x358], R26 ;  /* 0x0003581a01007387 */ /* 0x0001e40000100a00 */
[----:B------:R-:W-:Y:S01]  /*5a00*/  ISETP.GE.U32.AND P5, PT, R2, 0x7fffffb3, PT ;  /* 0x7fffffb30200780c */ /* 0x000fe20003fa6070 */
[----:B------:R-:W-:Y:S01]  /*5a10*/  IMAD R2, R90, 0x24, RZ ;  /* 0x000000245a027824 */ /* 0x000fe200078e02ff */
[----:B------:R-:W-:-:S03]  /*5a20*/  PRMT R60, RZ, 0x7610, R60 ;  /* 0x00007610ff3c7816 */ /* 0x000fc6000000003c */
[----:B-1----:R-:W-:Y:S01]  /*5a30*/  IMAD.WIDE R46, R2, 0x2, R82 ;  /* 0x00000002022e7825 */ /* 0x002fe200078e0252 */
[----:B------:R-:W-:-:S03]  /*5a40*/  PRMT R61, RZ, 0x7610, R61 ;  /* 0x00007610ff3d7816 */ /* 0x000fc6000000003d */
[----:B0-----:R-:W-:-:S05]  /*5a50*/  IMAD.WIDE R26, R2, 0x2, R88 ;  /* 0x00000002021a7825 */ /* 0x001fca00078e0258 */
[----:B------:R-:W4:Y:S04]  /*5a60*/  @!P0 LDG.E.U16 R60, desc[UR16][R26.64] ;  /* 0x000000101a3c8981 */ /* 0x000f28000c1e1500 */
[----:B---3--:R-:W-:Y:S04]  /*5a70*/  STL [R1+0x760], R24 ;  /* 0x0007601801007387 */ /* 0x008fe80000100800 */
[----:B--2---:R0:W-:Y:S01]  /*5a80*/  STL [R1+0x764], R25 ;  /* 0x0007641901007387 */ /* 0x0041e20000100800 */
[----:B----4-:R-:W-:-:S03]  /*5a90*/  PRMT R42, RZ, 0x7610, R42 ;  /* 0x00007610ff2a7816 */ /* 0x010fc6000000002a */
[----:B------:R-:W-:Y:S01]  /*5aa0*/  STL [R1+0x768], R48 ;  /* 0x0007683001007387 */ /* 0x000fe20000100800 */
[----:B------:R-:W-:-:S03]  /*5ab0*/  PRMT R43, RZ, 0x7610, R43 ;  /* 0x00007610ff2b7816 */ /* 0x000fc6000000002b */
[----:B------:R1:W-:Y:S01]  /*5ac0*/  STL [R1+0x76c], R49 ;  /* 0x00076c3101007387 */ /* 0x0003e20000100800 */
[----:B0-----:R-:W-:-:S03]  /*5ad0*/  IMAD.WIDE R24, R2, 0x2, R86 ;  /* 0x0000000202187825 */ /* 0x001fc600078e0256 */
[----:B------:R-:W2:Y:S04]  /*5ae0*/  @!P0 LDG.E.U16 R42, desc[UR16][R46.64] ;  /* 0x000000102e2a8981 */ /* 0x000ea8000c1e1500 */
[----:B------:R-:W3:Y:S01]  /*5af0*/  @!P0 LDG.E.U16 R61, desc[UR16][R24.64] ;  /* 0x00000010183d8981 */ /* 0x000ee2000c1e1500 */
[----:B-1----:R-:W-:-:S05]  /*5b00*/  IMAD.WIDE R48, R2, 0x2, R84 ;  /* 0x0000000202307825 */ /* 0x002fca00078e0254 */
[----:B------:R0:W4:Y:S01]  /*5b10*/  @!P0 LDG.E.U16 R43, desc[UR16][R48.64] ;  /* 0x00000010302b8981 */ /* 0x000122000c1e1500 */
[----:B------:R-:W-:-:S03]  /*5b20*/  VIADD R2, R58, 0xffffffea ;  /* 0xffffffea3a027836 */ /* 0x000fc60000000000 */
[----:B------:R1:W-:Y:S02]  /*5b30*/  STL.64 [R1+0x290], R24 ;  /* 0x0002901801007387 */ /* 0x0003e40000100a00 */
[----:B------:R-:W-:Y:S02]  /*5b40*/  ISETP.GE.U32.AND P0, PT, R2, 0x7fffffab, PT ;  /* 0x7fffffab0200780c */ /* 0x000fe40003f06070 */
[----:B------:R0:W-:Y:S01]  /*5b50*/  STL.64 [R1+0x288], R26 ;  /* 0x0002881a01007387 */ /* 0x0001e20000100a00 */
[----:B------:R-:W-:Y:S01]  /*5b60*/  IMAD R2, R90, 0x2c, RZ ;  /* 0x0000002c5a027824 */ /* 0x000fe200078e02ff */
[----:B------:R-:W-:Y:S02]  /*5b70*/  PRMT R59, RZ, 0x7610, R59 ;  /* 0x00007610ff3b7816 */ /* 0x000fe4000000003b */
[----:B-1----:R-:W3:Y:S04]  /*5b80*/  LDL.LU.64 R24, [R1+0x1210] ;  /* 0x0012100001187983 */ /* 0x002ee80000300a00 */
[----:B------:R1:W-:Y:S04]  /*5b90*/  STL.64 [R1+0x280], R48 ;  /* 0x0002803001007387 */ /* 0x0003e80000100a00 */
[----:B0-----:R-:W3:Y:S04]  /*5ba0*/  LDL.LU.64 R26, [R1+0x1208] ;  /* 0x00120800011a7983 */ /* 0x001ee80000300a00 */
[----:B------:R0:W-:Y:S01]  /*5bb0*/  STL.64 [R1+0x278], R46 ;  /* 0x0002782e01007387 */ /* 0x0001e20000100a00 */
[----:B------:R-:W-:Y:S01]  /*5bc0*/  PRMT R55, RZ, 0x7610, R55 ;  /* 0x00007610ff377816 */ /* 0x000fe20000000037 */
[----:B-1----:R-:W-:-:S05]  /*5bd0*/  IMAD.WIDE R48, R2, 0x2, R86 ;  /* 0x0000000202307825 */ /* 0x002fca00078e0256 */
[----:B------:R-:W3:Y:S01]  /*5be0*/  @!P4 LDG.E.U16 R59, desc[UR16][R48.64] ;  /* 0x00000010303bc981 */ /* 0x000ee2000c1e1500 */
[----:B0-----:R-:W-:-:S05]  /*5bf0*/  IMAD.WIDE R46, R2, 0x2, R82 ;  /* 0x00000002022e7825 */ /* 0x001fca00078e0252 */
[----:B------:R-:W3:Y:S04]  /*5c00*/  @!P4 LDG.E.U16 R45, desc[UR16][R46.64] ;  /* 0x000000102e2dc981 */ /* 0x000ee8000c1e1500 */
[----:B--2---:R-:W-:Y:S04]  /*5c10*/  STL [R1+0x750], R42 ;  /* 0x0007502a01007387 */ /* 0x004fe80000100800 */
[----:B----4-:R0:W-:Y:S04]  /*5c20*/  STL [R1+0x754], R43 ;  /* 0x0007542b01007387 */ /* 0x0101e80000100800 */
[----:B------:R-:W-:Y:S04]  /*5c30*/  STL [R1+0x758], R60 ;  /* 0x0007583c01007387 */ /* 0x000fe80000100800 */
[----:B---3--:R1:W-:Y:S01]  /*5c40*/  STL [R1+0x75c], R61 ;  /* 0x00075c3d01007387 */ /* 0x0083e20000100800 */
[----:B0-----:R-:W-:-:S03]  /*5c50*/  IMAD.WIDE R42, R2, 0x2, R88 ;  /* 0x00000002022a7825 */ /* 0x001fc600078e0258 */
[----:B------:R0:W-:Y:S01]  /*5c60*/  STL.64 [R1+0x1b0], R48 ;  /* 0x0001b03001007387 */ /* 0x0001e20000100a00 */
[----:B-1----:R-:W-:-:S03]  /*5c70*/  IMAD.WIDE R60, R2, 0x2, R84 ;  /* 0x00000002023c7825 */ /* 0x002fc600078e0254 */
[----:B------:R1:W-:Y:S04]  /*5c80*/  STL.64 [R1+0x1a8], R42 ;  /* 0x0001a82a01007387 */ /* 0x0003e80000100a00 */
[----:B------:R-:W2:Y:S04]  /*5c90*/  @!P4 LDG.E.U16 R55, desc[UR16][R42.64] ;  /* 0x000000102a37c981 */ /* 0x000ea8000c1e1500 */
[----:B0-----:R-:W3:Y:S04]  /*5ca0*/  LDL.LU.64 R48, [R1+0x1200] ;  /* 0x0012000001307983 */ /* 0x001ee80000300a00 */
[----:B------:R0:W-:Y:S04]  /*5cb0*/  STL.64 [R1+0x1a0], R60 ;  /* 0x0001a03c01007387 */ /* 0x0001e80000100a00 */
[----:B-1----:R-:W4:Y:S01]  /*5cc0*/  LDL.LU.64 R42, [R1+0x11f8] ;  /* 0x0011f800012a7983 */ /* 0x002f220000300a00 */
[----:B------:R-:W-:Y:S01]  /*5cd0*/  PRMT R53, RZ, 0x7610, R53 ;  /* 0x00007610ff357816 */ /* 0x000fe20000000035 */
[----:B------:R-:W-:-:S02]  /*5ce0*/  VIADD R2, R58, 0xffffffe2 ;  /* 0xffffffe23a027836 */ /* 0x000fc40000000000 */
[----:B------:R-:W-:Y:S04]  /*5cf0*/  STL.64 [R1+0x198], R46 ;  /* 0x0001982e01007387 */ /* 0x000fe80000100a00 */
[----:B------:R0:W2:Y:S01]  /*5d00*/  @!P4 LDG.E.U16 R53, desc[UR16][R60.64] ;  /* 0x000000103c35c981 */ /* 0x0000a2000c1e1500 */
[----:B------:R-:W-:Y:S01]  /*5d10*/  ISETP.GE.U32.AND P4, PT, R2, 0x7fffffa3, PT ;  /* 0x7fffffa30200780c */ /* 0x000fe20003f86070 */
[----:B------:R-:W-:Y:S02]  /*5d20*/  IMAD R2, R90, 0x34, RZ ;  /* 0x000000345a027824 */ /* 0x000fe400078e02ff */
[----:B------:R1:W-:Y:S01]  /*5d30*/  STL [R1+0x74c], R59 ;  /* 0x00074c3b01007387 */ /* 0x0003e20000100800 */
[----:B------:R-:W-:-:S03]  /*5d40*/  IMAD.MOV.U32 R80, RZ, RZ, R44 ;  /* 0x000000ffff507224 */ /* 0x000fc600078e002c */
[----:B------:R1:W-:Y:S01]  /*5d50*/  STL [R1+0x740], R45 ;  /* 0x0007402d01007387 */ /* 0x0003e20000100800 */
[----:B------:R-:W-:Y:S02]  /*5d60*/  IMAD.MOV.U32 R62, RZ, RZ, R28 ;  /* 0x000000ffff3e7224 */ /* 0x000fe400078e001c */
[----:B0-----:R-:W-:Y:S02]  /*5d70*/  IMAD.MOV.U32 R60, RZ, RZ, R31 ;  /* 0x000000ffff3c7224 */ /* 0x001fe400078e001f */
[----:B------:R-:W-:Y:S02]  /*5d80*/  IMAD.MOV.U32 R61, RZ, RZ, R29 ;  /* 0x000000ffff3d7224 */ /* 0x000fe400078e001d */
[----:B-1----:R-:W-:Y:S02]  /*5d90*/  IMAD.MOV.U32 R59, RZ, RZ, R30 ;  /* 0x000000ffff3b7224 */ /* 0x002fe400078e001e */
[----:B------:R-:W-:-:S04]  /*5da0*/  IMAD.WIDE R44, R2, 0x2, R82 ;  /* 0x00000002022c7825 */ /* 0x000fc800078e0252 */
[----:B------:R-:W-:-:S04]  /*5db0*/  IMAD.WIDE R30, R2, 0x2, R88 ;  /* 0x00000002021e7825 */ /* 0x000fc800078e0258 */
[----:B------:R-:W-:-:S04]  /*5dc0*/  IMAD.WIDE R28, R2, 0x2, R86 ;  /* 0x00000002021c7825 */ /* 0x000fc800078e0256 */
[----:B------:R-:W-:Y:S01]  /*5dd0*/  IMAD.WIDE R46, R2, 0x2, R84 ;  /* 0x00000002022e7825 */ /* 0x000fe200078e0254 */
[----:B---3--:R-:W-:Y:S02]  /*5de0*/  PRMT R48, RZ, 0x7610, R48 ;  /* 0x00007610ff307816 */ /* 0x008fe40000000030 */
[----:B------:R-:W-:-:S04]  /*5df0*/  PRMT R49, RZ, 0x7610, R49 ;  /* 0x00007610ff317816 */ /* 0x000fc80000000031 */
[----:B------:R-:W3:Y:S01]  /*5e00*/  @!P3 LDG.E.U16 R48, desc[UR16][R30.64] ;  /* 0x000000101e30b981 */ /* 0x000ee2000c1e1500 */
[----:B----4-:R-:W-:-:S03]  /*5e10*/  PRMT R42, RZ, 0x7610, R42 ;  /* 0x00007610ff2a7816 */ /* 0x010fc6000000002a */
[----:B------:R-:W4:Y:S04]  /*5e20*/  @!P3 LDG.E.U16 R49, desc[UR16][R28.64] ;  /* 0x000000101c31b981 */ /* 0x000f28000c1e1500 */
[----:B------:R-:W3:Y:S01]  /*5e30*/  @!P3 LDG.E.U16 R42, desc[UR16][R44.64] ;  /* 0x000000102c2ab981 */ /* 0x000ee2000c1e1500 */
[----:B------:R-:W-:-:S06]  /*5e40*/  PRMT R43, RZ, 0x7610, R43 ;  /* 0x00007610ff2b7816 */ /* 0x000fcc000000002b */
[----:B------:R0:W4:Y:S04]  /*5e50*/  @!P3 LDG.E.U16 R43, desc[UR16][R46.64] ;  /* 0x000000102e2bb981 */ /* 0x000128000c1e1500 */
[----:B------:R1:W-:Y:S04]  /*5e60*/  STL.64 [R1+0x40], R28 ;  /* 0x0000401c01007387 */ /* 0x0003e80000100a00 */
[----:B------:R0:W-:Y:S04]  /*5e70*/  STL.64 [R1+0x38], R30 ;  /* 0x0000381e01007387 */ /* 0x0001e80000100a00 */
[----:B-1----:R-:W4:Y:S04]  /*5e80*/  LDL.LU.64 R28, [R1+0x11f0] ;  /* 0x0011f000011c7983 */ /* 0x002f280000300a00 */
[----:B------:R-:W-:Y:S04]  /*5e90*/  STL.64 [R1+0x30], R46 ;  /* 0x0000302e01007387 */ /* 0x000fe80000100a00 */
[----:B0-----:R-:W4:Y:S04]  /*5ea0*/  LDL.LU.64 R30, [R1+0x11e8] ;  /* 0x0011e800011e7983 */ /* 0x001f280000300a00 */
[----:B------:R-:W-:Y:S04]  /*5eb0*/  STL.64 [R1+0x28], R44 ;  /* 0x0000282c01007387 */ /* 0x000fe80000100a00 */
[----:B--2---:R-:W-:Y:S01]  /*5ec0*/  STL [R1+0x748], R55 ;  /* 0x0007483701007387 */ /* 0x004fe20000100800 */
[----:B------:R-:W-:-:S02]  /*5ed0*/  PRMT R52, RZ, 0x7610, R52 ;  /* 0x00007610ff347816 */ /* 0x000fc40000000034 */
[----:B------:R-:W-:Y:S02]  /*5ee0*/  PRMT R63, RZ, 0x7610, R63 ;  /* 0x00007610ff3f7816 */ /* 0x000fe4000000003f */
[----:B------:R-:W-:Y:S02]  /*5ef0*/  PRMT R51, RZ, 0x7610, R51 ;  /* 0x00007610ff337816 */ /* 0x000fe40000000033 */
[----:B------:R-:W-:Y:S01]  /*5f00*/  PRMT R50, RZ, 0x7610, R50 ;  /* 0x00007610ff327816 */ /* 0x000fe20000000032 */
[----:B---3--:R0:W-:Y:S04]  /*5f10*/  STL [R1+0x730], R42 ;  /* 0x0007302a01007387 */ /* 0x0081e80000100800 */
[----:B------:R-:W-:Y:S04]  /*5f20*/  STL [R1+0x744], R53 ;  /* 0x0007443501007387 */ /* 0x000fe80000100800 */
[----:B------:R-:W-:Y:S01]  /*5f30*/  STL [R1+0x738], R48 ;  /* 0x0007383001007387 */ /* 0x000fe20000100800 */
[----:B0-----:R-:W-:-:S03]  /*5f40*/  IMAD R42, R90, 0x3c, RZ ;  /* 0x0000003c5a2a7824 */ /* 0x001fc600078e02ff */
[----:B----4-:R0:W-:Y:S02]  /*5f50*/  STL [R1+0x73c], R49 ;  /* 0x00073c3101007387 */ /* 0x0101e40000100800 */
[----:B0-----:R-:W-:-:S05]  /*5f60*/  IMAD.WIDE R48, R42, 0x2, R86 ;  /* 0x000000022a307825 */ /* 0x001fca00078e0256 */
[----:B------:R-:W2:Y:S01]  /*5f70*/  @!P2 LDG.E.U16 R52, desc[UR16][R48.64] ;  /* 0x000000103034a981 */ /* 0x000ea2000c1e1500 */
[----:B------:R-:W-:-:S03]  /*5f80*/  IMAD.WIDE R46, R42, 0x2, R88 ;  /* 0x000000022a2e7825 */ /* 0x000fc600078e0258 */
[----:B------:R0:W-:Y:S01]  /*5f90*/  STL [R1+0x734], R43 ;  /* 0x0007342b01007387 */ /* 0x0001e20000100800 */
[----:B------:R-:W-:-:S03]  /*5fa0*/  IMAD.WIDE R44, R42, 0x2, R84 ;  /* 0x000000022a2c7825 */ /* 0x000fc600078e0254 */
[----:B------:R-:W3:Y:S04]  /*5fb0*/  @!P2 LDG.E.U16 R51, desc[UR16][R46.64] ;  /* 0x000000102e33a981 */ /* 0x000ee8000c1e1500 */
[----:B------:R-:W4:Y:S01]  /*5fc0*/  @!P2 LDG.E.U16 R50, desc[UR16][R44.64] ;  /* 0x000000102c32a981 */ /* 0x000f22000c1e1500 */
[----:B0-----:R-:W-:-:S05]  /*5fd0*/  IMAD.WIDE R42, R42, 0x2, R82 ;  /* 0x000000022a2a7825 */ /* 0x001fca00078e0252 */
[----:B------:R-:W3:Y:S04]  /*5fe0*/  @!P2 LDG.E.U16 R63, desc[UR16][R42.64] ;  /* 0x000000102a3fa981 */ /* 0x000ee8000c1e1500 */
[----:B------:R-:W-:Y:S04]  /*5ff0*/  STL [R1+0xf84], R48 ;  /* 0x000f843001007387 */ /* 0x000fe80000100800 */
[----:B------:R-:W-:Y:S04]  /*6000*/  STL [R1+0xf7c], R49 ;  /* 0x000f7c3101007387 */ /* 0x000fe80000100800 */
[----:B------:R-:W-:Y:S04]  /*6010*/  STL [R1+0x1088], R49 ;  /* 0x0010883101007387 */ /* 0x000fe80000100800 */
[----:B------:R-:W-:Y:S04]  /*6020*/  STL [R1+0xf90], R46 ;  /* 0x000f902e01007387 */ /* 0x000fe80000100800 */
[----:B------:R-:W-:Y:S04]  /*6030*/  STL [R1+0xf88], R47 ;  /* 0x000f882f01007387 */ /* 0x000fe80000100800 */
[----:B------:R-:W-:Y:S04]  /*6040*/  STL [R1+0x1090], R47 ;  /* 0x0010902f01007387 */ /* 0x000fe80000100800 */
[----:B------:R-:W-:Y:S01]  /*6050*/  STL [R1+0x10c4], R47 ;  /* 0x0010c42f01007387 */ /* 0x000fe20000100800 */
[----:B------:R-:W-:-:S02]  /*6060*/  IMAD.MOV.U32 R55, RZ, RZ, R60 ;  /* 0x000000ffff377224 */ /* 0x000fc400078e003c */
[----:B------:R-:W-:Y:S01]  /*6070*/  IMAD.MOV.U32 R60, RZ, RZ, R4 ;  /* 0x000000ffff3c7224 */ /* 0x000fe200078e0004 */
[----:B------:R-:W-:Y:S01]  /*6080*/  PRMT R65, RZ, 0x7610, R65 ;  /* 0x00007610ff417816 */ /* 0x000fe20000000041 */
[----:B--2---:R0:W-:Y:S02]  /*6090*/  STL [R1+0x7bc], R52 ;  /* 0x0007bc3401007387 */ /* 0x0041e40000100800 */
[----:B0-----:R-:W-:Y:S02]  /*60a0*/  IMAD.MOV.U32 R52, RZ, RZ, R59 ;  /* 0x000000ffff347224 */ /* 0x001fe400078e003b */
[----:B------:R-:W-:Y:S02]  /*60b0*/  IMAD.MOV.U32 R59, RZ, RZ, R80 ;  /* 0x000000ffff3b7224 */ /* 0x000fe400078e0050 */
[----:B------:R-:W0:Y:S01]  /*60c0*/  S2R R80, SR_TID.X ;  /* 0x0000000000507919 */ /* 0x000e220000002100 */
[----:B------:R-:W-:Y:S04]  /*60d0*/  STL [R1+0xf9c], R44 ;  /* 0x000f9c2c01007387 */ /* 0x000fe80000100800 */
[----:B------:R-:W-:Y:S04]  /*60e0*/  STL [R1+0x112c], R44 ;  /* 0x00112c2c01007387 */ /* 0x000fe80000100800 */
[----:B------:R-:W-:Y:S04]  /*60f0*/  STL [R1+0xf94], R45 ;  /* 0x000f942d01007387 */ /* 0x000fe80000100800 */
[----:B------:R-:W-:Y:S04]  /*6100*/  STL [R1+0x1098], R45 ;  /* 0x0010982d01007387 */ /* 0x000fe80000100800 */
[----:B---3--:R-:W-:Y:S04]  /*6110*/  STL [R1+0x1130], R63 ;  /* 0x0011303f01007387 */ /* 0x008fe80000100800 */
[----:B------:R-:W-:Y:S01]  /*6120*/  STL [R1+0xfa8], R42 ;  /* 0x000fa82a01007387 */ /* 0x000fe20000100800 */
[----:B0-----:R-:W-:-:S03]  /*6130*/  LOP3.LUT R4, R80, 0x3f, RZ, 0xc0, !PT ;  /* 0x0000003f50047812 */ /* 0x001fc600078ec0ff */
[----:B------:R-:W-:Y:S02]  /*6140*/  STL [R1+0xfa0], R43 ;  /* 0x000fa02b01007387 */ /* 0x000fe40000100800 */
[----:B------:R-:W-:Y:S02]  /*6150*/  IMAD.SHL.U32 R4, R4, 0x2, RZ ;  /* 0x0000000204047824 */ /* 0x000fe400078e00ff */
[----:B------:R-:W-:Y:S04]  /*6160*/  STL [R1+0x109c], R43 ;  /* 0x00109c2b01007387 */ /* 0x000fe80000100800 */
[----:B------:R0:W-:Y:S04]  /*6170*/  STL [R1+0x1134], R43 ;  /* 0x0011342b01007387 */ /* 0x0001e80000100800 */
[----:B------:R-:W-:Y:S04]  /*6180*/  STL [R1+0x7b8], R51 ;  /* 0x0007b83301007387 */ /* 0x000fe80000100800 */
[----:B------:R-:W-:Y:S01]  /*6190*/  STL [R1+0x1138], R4 ;  /* 0x0011380401007387 */ /* 0x000fe20000100800 */
[----:B0-----:R-:W-:-:S03]  /*61a0*/  IMAD R43, R90, 0x5, RZ ;  /* 0x000000055a2b7824 */ /* 0x001fc600078e02ff */
[----:B----4-:R0:W-:Y:S02]  /*61b0*/  STL [R1+0x7b4], R50 ;  /* 0x0007b43201007387 */ /* 0x0101e40000100800 */
[----:B0-----:R-:W-:-:S05]  /*61c0*/  IMAD.WIDE R50, R43, 0x2, R86 ;  /* 0x000000022b327825 */ /* 0x001fca00078e0256 */
[----:B------:R-:W2:Y:S01]  /*61d0*/  @!P6 LDG.E.U16 R65, desc[UR16][R50.64] ;  /* 0x000000103241e981 */ /* 0x000ea2000c1e1500 */
[----:B------:R-:W-:Y:S01]  /*61e0*/  VIADD R2, R58, 0xffffffda ;  /* 0xffffffda3a027836 */ /* 0x000fe20000000000 */
[----:B------:R-:W-:Y:S01]  /*61f0*/  PRMT R64, RZ, 0x7610, R64 ;  /* 0x00007610ff407816 */ /* 0x000fe20000000040 */
[C---:B------:R-:W-:Y:S01]  /*6200*/  IMAD.WIDE R48, R43.reuse, 0x2, R88 ;  /* 0x000000022b307825 */ /* 0x040fe200078e0258 */
[----:B------:R-:W-:Y:S02]  /*6210*/  PRMT R67, RZ, 0x7610, R67 ;  /* 0x00007610ff437816 */ /* 0x000fe40000000043 */
[----:B------:R-:W-:Y:S01]  /*6220*/  PRMT R66, RZ, 0x7610, R66 ;  /* 0x00007610ff427816 */ /* 0x000fe20000000042 */
[C---:B------:R-:W-:Y:S01]  /*6230*/  IMAD.WIDE R46, R43.reuse, 0x2, R84 ;  /* 0x000000022b2e7825 */ /* 0x040fe200078e0254 */
[----:B------:R-:W-:Y:S01]  /*6240*/  ISETP.GE.U32.AND P3, PT, R2, 0x7fffff9b, PT ;  /* 0x7fffff9b0200780c */ /* 0x000fe20003f66070 */
[----:B------:R0:W3:Y:S02]  /*6250*/  @!P6 LDG.E.U16 R64, desc[UR16][R48.64] ;  /* 0x000000103040e981 */ /* 0x0000e4000c1e1500 */
[----:B------:R-:W-:-:S02]  /*6260*/  IMAD.WIDE R44, R43, 0x2, R82 ;  /* 0x000000022b2c7825 */ /* 0x000fc400078e0252 */
[----:B------:R1:W4:Y:S02]  /*6270*/  @!P6 LDG.E.U16 R67, desc[UR16][R46.64] ;  /* 0x000000102e43e981 */ /* 0x000324000c1e1500 */
[----:B------:R-:W-:Y:S01]  /*6280*/  VIADD R2, R58, 0xffffffd2 ;  /* 0xffffffd23a027836 */ /* 0x000fe20000000000 */
[----:B------:R-:W-:-:S04]  /*6290*/  @!UP1 UIADD3 UR10, UPT, UPT, -UR10, 0x100000, URZ ;  /* 0x001000000a0a9890 */ /* 0x000fc8000fffe1ff */
[----:B------:R-:W-:Y:S02]  /*62a0*/  @!UP1 USHF.L.U32 UR11, UR10, 0xb, URZ ;  /* 0x0000000b0a0b9899 */ /* 0x000fe400080006ff */
[----:B------:R-:W-:Y:S01]  /*62b0*/  @!UP1 USHF.L.U32 UR10, UR10, 0x1, URZ ;  /* 0x000000010a0a9899 */ /* 0x000fe200080006ff */
[----:B------:R0:W3:Y:S01]  /*62c0*/  @!P6 LDG.E.U16 R66, desc[UR16][R44.64] ;  /* 0x000000102c42e981 */ /* 0x0000e2000c1e1500 */
[----:B------:R-:W-:Y:S02]  /*62d0*/  ISETP.GE.U32.AND P2, PT, R2, 0x7fffff93, PT ;  /* 0x7fffff930200780c */ /* 0x000fe40003f46070 */
[----:B------:R-:W-:Y:S01]  /*62e0*/  LOP3.LUT R2, R80, 0x40, RZ, 0xc0, !PT ;  /* 0x0000004050027812 */ /* 0x000fe200078ec0ff */
[----:B------:R-:W-:-:S04]  /*62f0*/  VOTEU.ALL UP1, P1 ;  /* 0x0000000000ff7886 */ /* 0x000fc80000820000 */
[----:B------:R-:W-:-:S03]  /*6300*/  IMAD R2, R2, 0x80, R4 ;  /* 0x0000008002027824 */ /* 0x000fc600078e0204 */
[----:B------:R0:W1:Y:S01]  /*6310*/  @!UP1 SYNCS.EXCH.64 URZ, [UR5+0x24008], UR10 ;  /* 0x0240080a05ff95b2 */ /* 0x0000620008000100 */
[----:B------:R-:W-:Y:S04]  /*6320*/  STL.64 [R1+0x620], R50 ;  /* 0x0006203201007387 */ /* 0x000fe80000100a00 */
[----:B------:R0:W-:Y:S01]  /*6330*/  STS.U16 [R2+UR5], R20 ;  /* 0x0000001402007988 */ /* 0x0001e20008000405 */
[----:B------:R-:W-:-:S03]  /*6340*/  PRMT R68, RZ, 0x7610, R68 ;  /* 0x00007610ff447816 */ /* 0x000fc60000000044 */
[----:B------:R1:W-:Y:S01]  /*6350*/  STL.64 [R1+0x618], R48 ;  /* 0x0006183001007387 */ /* 0x0003e20000100a00 */
[----:B------:R-:W-:Y:S02]  /*6360*/  PRMT R71, RZ, 0x7610, R71 ;  /* 0x00007610ff477816 */ /* 0x000fe40000000047 */
[----:B------:R-:W-:Y:S01]  /*6370*/  PRMT R70, RZ, 0x7610, R70 ;  /* 0x00007610ff467816 */ /* 0x000fe20000000046 */
[----:B------:R-:W-:Y:S01]  /*6380*/  VIADD R42, R58, 0xffffffca ;  /* 0xffffffca3a2a7836 */ /* 0x000fe20000000000 */
[----:B------:R-:W-:Y:S01]  /*6390*/  PRMT R73, RZ, 0x7610, R73 ;  /* 0x00007610ff497816 */ /* 0x000fe20000000049 */
[----:B0-----:R-:W-:Y:S01]  /*63a0*/  IMAD R20, R90, 0xd, RZ ;  /* 0x0000000d5a147824 */ /* 0x001fe200078e02ff */
[----:B------:R0:W-:Y:S01]  /*63b0*/  STL.64 [R1+0x610], R46 ;  /* 0x0006102e01007387 */ /* 0x0001e20000100a00 */
[----:B------:R-:W-:Y:S01]  /*63c0*/  PRMT R72, RZ, 0x7610, R72 ;  /* 0x00007610ff487816 */ /* 0x000fe20000000048 */
[----:B------:R-:W2:Y:S01]  /*63d0*/  LDCU UR10, c[0x0][0x3b0] ;  /* 0x00007600ff0a77ac */ /* 0x000ea20008000800 */
[C---:B-1----:R-:W-:Y:S01]  /*63e0*/  IMAD.WIDE R48, R20.reuse, 0x2, R86 ;  /* 0x0000000214307825 */ /* 0x042fe200078e0256 */
[----:B------:R-:W-:Y:S01]  /*63f0*/  PRMT R75, RZ, 0x7610, R75 ;  /* 0x00007610ff4b7816 */ /* 0x000fe2000000004b */
[----:B------:R-:W1:Y:S03]  /*6400*/  LDCU UR11, c[0x0][0x3b0] ;  /* 0x00007600ff0b77ac */ /* 0x000e660008000800 */
[----:B------:R1:W4:Y:S01]  /*6410*/  @!P5 LDG.E.U16 R68, desc[UR16][R48.64] ;  /* 0x000000103044d981 */ /* 0x000322000c1e1500 */
[----:B0-----:R-:W-:-:S05]  /*6420*/  IMAD.WIDE R46, R20, 0x2, R88 ;  /* 0x00000002142e7825 */ /* 0x001fca00078e0258 */
[----:B------:R0:W4:Y:S04]  /*6430*/  @!P5 LDG.E.U16 R71, desc[UR16][R46.64] ;  /* 0x000000102e47d981 */ /* 0x000128000c1e1500 */
[----:B--2---:R-:W-:Y:S04]  /*6440*/  STL [R1+0x113c], R65 ;  /* 0x00113c4101007387 */ /* 0x004fe80000100800 */
[----:B------:R2:W-:Y:S02]  /*6450*/  STL.64 [R1+0x608], R44 ;  /* 0x0006082c01007387 */ /* 0x0005e40000100a00 */
[----:B--2---:R-:W-:-:S05]  /*6460*/  IMAD.WIDE R44, R20, 0x2, R84 ;  /* 0x00000002142c7825 */ /* 0x004fca00078e0254 */
[----:B------:R2:W2:Y:S01]  /*6470*/  @!P5 LDG.E.U16 R70, desc[UR16][R44.64] ;  /* 0x000000102c46d981 */ /* 0x0004a2000c1e1500 */
[----:B------:R-:W-:Y:S01]  /*6480*/  ISETP.GE.U32.AND P6, PT, R42, 0x7fffff8b, PT ;  /* 0x7fffff8b2a00780c */ /* 0x000fe20003fc6070 */
[----:B------:R-:W-:-:S04]  /*6490*/  IMAD.WIDE R42, R20, 0x2, R82 ;  /* 0x00000002142a7825 */ /* 0x000fc800078e0252 */
[----:B------:R-:W-:Y:S01]  /*64a0*/  VIADD R20, R58, 0xffffffc2 ;  /* 0xffffffc23a147836 */ /* 0x000fe20000000000 */
[----:B------:R0:W2:Y:S04]  /*64b0*/  @!P5 LDG.E.U16 R73, desc[UR16][R42.64] ;  /* 0x000000102a49d981 */ /* 0x0000a8000c1e1500 */
[----:B------:R-:W-:Y:S01]  /*64c0*/  ISETP.GE.U32.AND P5, PT, R20, 0x7fffff83, PT ;  /* 0x7fffff831400780c */ /* 0x000fe20003fa6070 */
[----:B---3--:R-:W-:Y:S01]  /*64d0*/  STL [R1+0x1140], R64 ;  /* 0x0011404001007387 */ /* 0x008fe20000100800 */
[----:B------:R-:W-:-:S03]  /*64e0*/  IMAD R20, R90, 0x15, RZ ;  /* 0x000000155a147824 */ /* 0x000fc600078e02ff */
[----:B----4-:R-:W-:Y:S04]  /*64f0*/  STL [R1+0x1144], R67 ;  /* 0x0011444301007387 */ /* 0x010fe80000100800 */
[----:B------:R-:W-:Y:S04]  /*6500*/  STL [R1+0x1148], R66 ;  /* 0x0011484201007387 */ /* 0x000fe80000100800 */
[----:B------:R1:W-:Y:S02]  /*6510*/  STL.64 [R1+0x520], R48 ;  /* 0x0005203001007387 */ /* 0x0003e40000100a00 */
[----:B-1----:R-:W-:-:S05]  /*6520*/  IMAD.WIDE R48, R20, 0x2, R86 ;  /* 0x0000000214307825 */ /* 0x002fca00078e0256 */
[----:B------:R1:W3:Y:S04]  /*6530*/  @!P0 LDG.E.U16 R72, desc[UR16][R48.64] ;  /* 0x0000001030488981 */ /* 0x0002e8000c1e1500 */
[----:B------:R0:W-:Y:S04]  /*6540*/  STL.64 [R1+0x518], R46 ;  /* 0x0005182e01007387 */ /* 0x0001e80000100a00 */
[----:B------:R-:W-:Y:S01]  /*6550*/  STL [R1+0x114c], R68 ;  /* 0x00114c4401007387 */ /* 0x000fe20000100800 */
[----:B------:R-:W-:-:S03]  /*6560*/  PRMT R74, RZ, 0x7610, R74 ;  /* 0x00007610ff4a7816 */ /* 0x000fc6000000004a */
[----:B------:R2:W-:Y:S01]  /*6570*/  STL.64 [R1+0x510], R44 ;  /* 0x0005102c01007387 */ /* 0x0005e20000100a00 */
[----:B------:R-:W-:-:S03]  /*6580*/  PRMT R77, RZ, 0x7610, R77 ;  /* 0x00007610ff4d7816 */ /* 0x000fc6000000004d */
[----:B------:R4:W-:Y:S01]  /*6590*/  STL.64 [R1+0x508], R42 ;  /* 0x0005082a01007387 */ /* 0x0009e20000100a00 */
[----:B0-----:R-:W-:-:S03]  /*65a0*/  IMAD.WIDE R46, R20, 0x2, R88 ;  /* 0x00000002142e7825 */ /* 0x001fc600078e0258 */
[----:B------:R-:W-:Y:S01]  /*65b0*/  STL [R1+0x1150], R71 ;  /* 0x0011504701007387 */ /* 0x000fe20000100800 */
[----:B--2---:R-:W-:-:S03]  /*65c0*/  IMAD.WIDE R44, R20, 0x2, R84 ;  /* 0x00000002142c7825 */ /* 0x004fc600078e0254 */
[----:B------:R0:W2:Y:S01]  /*65d0*/  @!P0 LDG.E.U16 R75, desc[UR16][R46.64] ;  /* 0x000000102e4b8981 */ /* 0x0000a2000c1e1500 */
[----:B----4-:R-:W-:-:S03]  /*65e0*/  IMAD.WIDE R42, R20, 0x2, R82 ;  /* 0x00000002142a7825 */ /* 0x010fc600078e0252 */
[----:B------:R4:W2:Y:S04]  /*65f0*/  @!P0 LDG.E.U16 R74, desc[UR16][R44.64] ;  /* 0x000000102c4a8981 */ /* 0x0008a8000c1e1500 */
[----:B------:R0:W2:Y:S04]  /*6600*/  @!P0 LDG.E.U16 R77, desc[UR16][R42.64] ;  /* 0x000000102a4d8981 */ /* 0x0000a8000c1e1500 */
[----:B------:R-:W-:Y:S04]  /*6610*/  STL [R1+0x1154], R70 ;  /* 0x0011544601007387 */ /* 0x000fe80000100800 */
[----:B------:R-:W2:Y:S04]  /*6620*/  LDL.LU R51, [R1+0x8] ;  /* 0x0000080001337983 */ /* 0x000ea80000300800 */
[----:B------:R-:W2:Y:S04]  /*6630*/  LDL.LU R50, [R1+0x4] ;  /* 0x0000040001327983 */ /* 0x000ea80000300800 */
[----:B------:R-:W2:Y:S01]  /*6640*/  LDL.LU R53, [R1] ;  /* 0x0000000001357983 */ /* 0x000ea20000300800 */
[----:B------:R-:W-:Y:S01]  /*6650*/  VIADD R20, R58, 0xfffffff9 ;  /* 0xfffffff93a147836 */ /* 0x000fe20000000000 */
[----:B------:R-:W-:-:S04]  /*6660*/  PRMT R76, RZ, 0x7610, R76 ;  /* 0x00007610ff4c7816 */ /* 0x000fc8000000004c */
[----:B------:R-:W-:Y:S01]  /*6670*/  ISETP.GE.U32.AND P0, PT, R20, 0x7fffffba, PT ;  /* 0x7fffffba1400780c */ /* 0x000fe20003f06070 */
[----:B------:R-:W-:Y:S01]  /*6680*/  IMAD R20, R90, 0x1d, RZ ;  /* 0x0000001d5a147824 */ /* 0x000fe200078e02ff */
[----:B------:R-:W-:Y:S01]  /*6690*/  STL [R1+0x1158], R73 ;  /* 0x0011584901007387 */ /* 0x000fe20000100800 */
[----:B------:R-:W-:-:S03]  /*66a0*/  PRMT R79, RZ, 0x7610, R79 ;  /* 0x00007610ff4f7816 */ /* 0x000fc6000000004f */
[----:B------:R1:W-:Y:S01]  /*66b0*/  STL.64 [R1+0x430], R48 ;  /* 0x0004303001007387 */ /* 0x0003e20000100a00 */
[----:B------:R-:W-:-:S03]  /*66c0*/  PRMT R78, RZ, 0x7610, R78 ;  /* 0x00007610ff4e7816 */ /* 0x000fc6000000004e */
[----:B------:R0:W-:Y:S01]  /*66d0*/  STL.64 [R1+0x428], R46 ;  /* 0x0004282e01007387 */ /* 0x0001e20000100a00 */
[----:B------:R-:W-:Y:S01]  /*66e0*/  PRMT R69, RZ, 0x7610, R69 ;  /* 0x00007610ff457816 */ /* 0x000fe20000000045 */
[----:B-1----:R-:W-:-:S04]  /*66f0*/  IMAD.WIDE R48, R20, 0x2, R86 ;  /* 0x0000000214307825 */ /* 0x002fc800078e0256 */
[C---:B0-----:R-:W-:Y:S01]  /*6700*/  IMAD.WIDE R46, R20.reuse, 0x2, R88 ;  /* 0x00000002142e7825 */ /* 0x041fe200078e0258 */
[----:B---3--:R-:W-:Y:S04]  /*6710*/  STL [R1+0x115c], R72 ;  /* 0x00115c4801007387 */ /* 0x008fe80000100800 */
[----:B------:R4:W-:Y:S04]  /*6720*/  STL.64 [R1+0x420], R44 ;  /* 0x0004202c01007387 */ /* 0x0009e80000100a00 */
[----:B------:R0:W-:Y:S04]  /*6730*/  STL.64 [R1+0x418], R42 ;  /* 0x0004182a01007387 */ /* 0x0001e80000100a00 */
[----:B------:R-:W3:Y:S01]  /*6740*/  @!P4 LDG.E.U16 R76, desc[UR16][R48.64] ;  /* 0x00000010304cc981 */ /* 0x000ee2000c1e1500 */
[----:B----4-:R-:W-:-:S03]  /*6750*/  IMAD.WIDE R44, R20, 0x2, R84 ;  /* 0x00000002142c7825 */ /* 0x010fc600078e0254 */
[----:B------:R-:W4:Y:S01]  /*6760*/  @!P4 LDG.E.U16 R79, desc[UR16][R46.64] ;  /* 0x000000102e4fc981 */ /* 0x000f22000c1e1500 */
[----:B0-----:R-:W-:-:S03]  /*6770*/  IMAD.WIDE R42, R20, 0x2, R82 ;  /* 0x00000002142a7825 */ /* 0x001fc600078e0252 */
[----:B------:R-:W4:Y:S04]  /*6780*/  @!P4 LDG.E.U16 R78, desc[UR16][R44.64] ;  /* 0x000000102c4ec981 */ /* 0x000f28000c1e1500 */
[----:B------:R-:W4:Y:S04]  /*6790*/  @!P4 LDG.E.U16 R69, desc[UR16][R42.64] ;  /* 0x000000102a45c981 */ /* 0x000f28000c1e1500 */
[----:B--2---:R-:W-:Y:S04]  /*67a0*/  STL [R1+0x1160], R75 ;  /* 0x0011604b01007387 */ /* 0x004fe80000100800 */
[----:B------:R-:W-:Y:S04]  /*67b0*/  STL [R1+0x1164], R74 ;  /* 0x0011644a01007387 */ /* 0x000fe80000100800 */
[----:B------:R-:W-:Y:S04]  /*67c0*/  STL [R1+0x1168], R77 ;  /* 0x0011684d01007387 */ /* 0x000fe80000100800 */
[----:B------:R0:W-:Y:S02]  /*67d0*/  STS.U16 [R2+UR5+0xcc00], R53 ;  /* 0x00cc003502007988 */ /* 0x0001e40008000405 */
[----:B0-----:R-:W-:-:S02]  /*67e0*/  IMAD.MOV.U32 R53, RZ, RZ, R52 ;  /* 0x000000ffff357224 */ /* 0x001fc400078e0034 */
[----:B------:R-:W-:Y:S02]  /*67f0*/  IMAD.MOV.U32 R52, RZ, RZ, R55 ;  /* 0x000000ffff347224 */ /* 0x000fe400078e0037 */
[----:B------:R-:W-:Y:S02]  /*6800*/  IMAD.MOV.U32 R55, RZ, RZ, R59 ;  /* 0x000000ffff377224 */ /* 0x000fe400078e003b */
[----:B------:R-:W-:Y:S02]  /*6810*/  IMAD.MOV.U32 R59, RZ, RZ, R60 ;  /* 0x000000ffff3b7224 */ /* 0x000fe400078e003c */
[----:B------:R-:W2:Y:S04]  /*6820*/  LDL.LU R60, [R1+0x184] ;  /* 0x00018400013c7983 */ /* 0x000ea80000300800 */
[----:B------:R-:W-:Y:S04]  /*6830*/  STL.64 [R1+0x350], R48 ;  /* 0x0003503001007387 */ /* 0x000fe80000100a00 */
[----:B------:R-:W-:Y:S04]  /*6840*/  STL.64 [R1+0x348], R46 ;  /* 0x0003482e01007387 */ /* 0x000fe80000100a00 */
[----:B---3--:R-:W-:Y:S04]  /*6850*/  STL [R1+0x116c], R76 ;  /* 0x00116c4c01007387 */ /* 0x008fe80000100800 */
[----:B------:R-:W-:Y:S04]  /*6860*/  STL.64 [R1+0x340], R44 ;  /* 0x0003402c01007387 */ /* 0x000fe80000100a00 */
[----:B------:R0:W-:Y:S04]  /*6870*/  STL.64 [R1+0x338], R42 ;  /* 0x0003382a01007387 */ /* 0x0001e80000100a00 */
[----:B----4-:R-:W-:Y:S04]  /*6880*/  STL [R1+0x1170], R79 ;  /* 0x0011704f01007387 */ /* 0x010fe80000100800 */
[----:B------:R-:W-:Y:S04]  /*6890*/  STL [R1+0x1174], R78 ;  /* 0x0011744e01007387 */ /* 0x000fe80000100800 */
[----:B------:R-:W-:Y:S04]  /*68a0*/  STL [R1+0x1178], R69 ;  /* 0x0011784501007387 */ /* 0x000fe80000100800 */
[----:B------:R-:W3:Y:S04]  /*68b0*/  LDL.LU R68, [R1+0x168] ;  /* 0x0001680001447983 */ /* 0x000ee80000300800 */
[----:B------:R-:W4:Y:S04]  /*68c0*/  LDL.LU R66, [R1+0x164] ;  /* 0x0001640001427983 */ /* 0x000f280000300800 */
[----:B------:R-:W3:Y:S04]  /*68d0*/  LDL.LU R67, [R1+0x160] ;  /* 0x0001600001437983 */ /* 0x000ee80000300800 */
[----:B------:R-:W3:Y:S04]  /*68e0*/  LDL.LU R64, [R1+0x15c] ;  /* 0x00015c0001407983 */ /* 0x000ee80000300800 */
[----:B------:R-:W3:Y:S04]  /*68f0*/  LDL.LU R65, [R1+0x158] ;  /* 0x0001580001417983 */ /* 0x000ee80000300800 */
[----:B0-----:R-:W3:Y:S04]  /*6900*/  LDL.LU R43, [R1+0xd4] ;  /* 0x0000d400012b7983 */ /* 0x001ee80000300800 */
[----:B------:R-:W3:Y:S04]  /*6910*/  LDL.LU R42, [R1+0xd0] ;  /* 0x0000d000012a7983 */ /* 0x000ee80000300800 */
[----:B------:R-:W3:Y:S04]  /*6920*/  LDL.LU R63, [R1+0xcc] ;  /* 0x0000cc00013f7983 */ /* 0x000ee80000300800 */
[----:B------:R-:W3:Y:S04]  /*6930*/  LDL.LU R45, [R1+0xc8] ;  /* 0x0000c800012d7983 */ /* 0x000ee80000300800 */
[----:B------:R-:W3:Y:S04]  /*6940*/  LDL.LU R44, [R1+0xc4] ;  /* 0x0000c400012c7983 */ /* 0x000ee80000300800 */
[----:B------:R-:W3:Y:S04]  /*6950*/  LDL.LU R47, [R1+0xc0] ;  /* 0x0000c000012f7983 */ /* 0x000ee80000300800 */
[----:B------:R-:W3:Y:S01]  /*6960*/  LDL.LU R46, [R1+0xbc] ;  /* 0x0000bc00012e7983 */ /* 0x000ee20000300800 */
[----:B------:R-:W-:-:S03]  /*6970*/  IMAD.MOV.U32 R70, RZ, RZ, R53 ;  /* 0x000000ffff467224 */ /* 0x000fc600078e0035 */
[----:B------:R-:W3:Y:S01]  /*6980*/  LDL.LU R49, [R1+0xa8] ;  /* 0x0000a80001317983 */ /* 0x000ee20000300800 */
[----:B------:R-:W-:-:S03]  /*6990*/  IMAD.MOV.U32 R72, RZ, RZ, R52 ;  /* 0x000000ffff487224 */ /* 0x000fc600078e0034 */
[----:B------:R0:W-:Y:S04]  /*69a0*/  STS.U16 [R2+UR5+0x4c00], R51 ;  /* 0x004c003302007988 */ /* 0x0001e80008000405 */
[----:B------:R-:W3:Y:S01]  /*69b0*/  LDL.LU R48, [R1+0xa4] ;  /* 0x0000a40001307983 */ /* 0x000ee20000300800 */
[----:B------:R-:W-:-:S03]  /*69c0*/  IMAD.MOV.U32 R4, RZ, RZ, R55 ;  /* 0x000000ffff047224 */ /* 0x000fc600078e0037 */
[----:B------:R1:W-:Y:S04]  /*69d0*/  STS.U16 [R2+UR5+0x8c00], R50 ;  /* 0x008c003202007988 */ /* 0x0003e80008000405 */
[----:B0-----:R-:W3:Y:S01]  /*69e0*/  LDL.LU R51, [R1+0xa0] ;  /* 0x0000a00001337983 */ /* 0x001ee20000300800 */
[----:B------:R-:W-:-:S03]  /*69f0*/  IMAD.MOV.U32 R73, RZ, RZ, R59 ;  /* 0x000000ffff497224 */ /* 0x000fc600078e003b */
[----:B-1----:R-:W3:Y:S04]  /*6a00*/  LDL.LU R50, [R1+0x9c] ;  /* 0x00009c0001327983 */ /* 0x002ee80000300800 */
[----:B------:R-:W3:Y:S04]  /*6a10*/  LDL.LU R53, [R1+0x98] ;  /* 0x0000980001357983 */ /* 0x000ee80000300800 */
[----:B------:R-:W3:Y:S01]  /*6a20*/  LDL.LU R52, [R1+0x94] ;  /* 0x0000940001347983 */ /* 0x000ee20000300800 */
[----:B------:R-:W-:-:S03]  /*6a30*/  IMAD.MOV.U32 R71, RZ, RZ, R62 ;  /* 0x000000ffff477224 */ /* 0x000fc600078e003e */
[----:B------:R0:W-:Y:S04]  /*6a40*/  STS.U16 [R2+UR5+0x4000], R32 ;  /* 0x0040002002007988 */ /* 0x0001e80008000405 */
[----:B------:R-:W4:Y:S04]  /*6a50*/  LDL.LU R55, [R1+0x90] ;  /* 0x0000900001377983 */ /* 0x000f280000300800 */
[----:B------:R-:W4:Y:S01]  /*6a60*/  LDL.LU R59, [R1+0x8c] ;  /* 0x00008c00013b7983 */ /* 0x000f220000300800 */
[----:B0-----:R-:W-:-:S03]  /*6a70*/  IMAD.MOV.U32 R32, RZ, RZ, R61 ;  /* 0x000000ffff207224 */ /* 0x001fc600078e003d */
[----:B------:R-:W4:Y:S04]  /*6a80*/  LDL.LU R61, [R1+0x88] ;  /* 0x00008800013d7983 */ /* 0x000f280000300800 */
[----:B--2---:R0:W-:Y:S04]  /*6a90*/  STS.U16 [R2+UR5+0x5800], R60 ;  /* 0x0058003c02007988 */ /* 0x0041e80008000405 */
[----:B0-----:R-:W2:Y:S04]  /*6aa0*/  LDL.LU R60, [R1+0x24] ;  /* 0x00002400013c7983 */ /* 0x001ea80000300800 */
[----:B------:R-:W2:Y:S04]  /*6ab0*/  LDL.LU R62, [R1+0x20] ;  /* 0x00002000013e7983 */ /* 0x000ea80000300800 */
[----:B------:R0:W-:Y:S04]  /*6ac0*/  STS.U16 [R2+UR5+0xd800], R4 ;  /* 0x00d8000402007988 */ /* 0x0001e80008000405 */
[----:B------:R-:W-:Y:S01]  /*6ad0*/  STS.U16 [R2+UR5+0x8000], R31 ;  /* 0x0080001f02007988 */ /* 0x000fe20008000405 */
[----:B0-----:R-:W-:-:S03]  /*6ae0*/  LOP3.LUT R4, R2, 0x10, RZ, 0x3c, !PT ;  /* 0x0000001002047812 */ /* 0x001fc600078e3cff */
[----:B------:R-:W-:Y:S04]  /*6af0*/  STS.U16 [R2+UR5+0xc000], R30 ;  /* 0x00c0001e02007988 */ /* 0x000fe80008000405 */
        /* <DEDUP_REMOVED lines=19> */
[----:B------:R0:W-:Y:S04]  /*6c30*/  STS.U16 [R2+UR5+0x1c00], R32 ;  /* 0x001c002002007988 */ /* 0x0001e80008000405 */
[----:B------:R-:W-:Y:S04]  /*6c40*/  STS.U16 [R2+UR5+0x5c00], R73 ;  /* 0x005c004902007988 */ /* 0x000fe80008000405 */
[----:B------:R-:W-:Y:S04]  /*6c50*/  STS.U16 [R2+UR5+0x9c00], R70 ;  /* 0x009c004602007988 */ /* 0x000fe80008000405 */
[----:B------:R-:W-:Y:S04]  /*6c60*/  STS.U16 [R2+UR5+0xdc00], R71 ;  /* 0x00dc004702007988 */ /* 0x000fe80008000405 */
[----:B---3--:R-:W-:Y:S04]  /*6c70*/  STS.U16 [R4+UR5+0x480], R68 ;  /* 0x0004804404007988 */ /* 0x008fe80008000405 */
[----:B----4-:R-:W-:Y:S04]  /*6c80*/  STS.U16 [R4+UR5+0x4480], R66 ;  /* 0x0044804204007988 */ /* 0x010fe80008000405 */
        /* <DEDUP_REMOVED lines=13> */
[----:B------:R-:W-:Y:S04]  /*6d60*/  STS.U16 [R4+UR5+0xd080], R50 ;  /* 0x00d0803204007988 */ /* 0x000fe80008000405 */
[----:B------:R-:W-:Y:S04]  /*6d70*/  STS.U16 [R4+UR5+0x1480], R53 ;  /* 0x0014803504007988 */ /* 0x000fe80008000405 */
[----:B------:R-:W-:Y:S04]  /*6d80*/  STS.U16 [R4+UR5+0x5480], R52 ;  /* 0x0054803404007988 */ /* 0x000fe80008000405 */
[----:B------:R-:W-:Y:S04]  /*6d90*/  STS.U16 [R4+UR5+0x9480], R55 ;  /* 0x0094803704007988 */ /* 0x000fe80008000405 */
[----:B------:R-:W-:Y:S01]  /*6da0*/  STS.U16 [R4+UR5+0xd480], R59 ;  /* 0x00d4803b04007988 */ /* 0x000fe20008000405 */
[----:B0-----:R-:W-:-:S03]  /*6db0*/  IMAD R32, R90, 0x25, RZ ;  /* 0x000000255a207824 */ /* 0x001fc600078e02ff */
[----:B------:R-:W-:Y:S01]  /*6dc0*/  STS.U16 [R4+UR5+0x1880], R61 ;  /* 0x0018803d04007988 */ /* 0x000fe20008000405 */
[----:B------:R-:W-:Y:S01]  /*6dd0*/  PRMT R31, RZ, 0x7610, R31 ;  /* 0x00007610ff1f7816 */ /* 0x000fe2000000001f */
[----:B-1----:R-:W-:Y:S01]  /*6de0*/  IMAD.WIDE R46, R32, 0x2, R86 ;  /* 0x00000002202e7825 */ /* 0x002fe200078e0256 */
[----:B------:R-:W-:Y:S02]  /*6df0*/  PRMT R30, RZ, 0x7610, R30 ;  /* 0x00007610ff1e7816 */ /* 0x000fe4000000001e */
[----:B------:R-:W-:Y:S01]  /*6e00*/  PRMT R29, RZ, 0x7610, R29 ;  /* 0x00007610ff1d7816 */ /* 0x000fe2000000001d */
[----:B------:R-:W-:Y:S01]  /*6e10*/  IMAD R33, R90, 0x2d, RZ ;  /* 0x0000002d5a217824 */ /* 0x000fe200078e02ff */
[----:B------:R-:W-:Y:S01]  /*6e20*/  PRMT R28, RZ, 0x7610, R28 ;  /* 0x00007610ff1c7816 */ /* 0x000fe2000000001c */
[C---:B------:R-:W-:Y:S01]  /*6e30*/  IMAD.WIDE R40, R32.reuse, 0x2, R88 ;  /* 0x0000000220287825 */ /* 0x040fe200078e0258 */
[----:B------:R-:W-:Y:S01]  /*6e40*/  PRMT R27, RZ, 0x7610, R27 ;  /* 0x00007610ff1b7816 */ /* 0x000fe2000000001b */
[----:B------:R-:W3:Y:S02]  /*6e50*/  @!P3 LDG.E.U16 R31, desc[UR16][R46.64] ;  /* 0x000000102e1fb981 */ /* 0x000ee4000c1e1500 */
[----:B------:R-:W-:-:S02]  /*6e60*/  IMAD.WIDE R38, R32, 0x2, R84 ;  /* 0x0000000220267825 */ /* 0x000fc400078e0254 */
[----:B------:R0:W4:Y:S02]  /*6e70*/  @!P3 LDG.E.U16 R30, desc[UR16][R40.64] ;  /* 0x00000010281eb981 */ /* 0x000124000c1e1500 */
[----:B------:R-:W-:Y:S01]  /*6e80*/  IMAD.WIDE R36, R33, 0x2, R86 ;  /* 0x0000000221247825 */ /* 0x000fe200078e0256 */
[----:B------:R-:W-:Y:S01]  /*6e90*/  PRMT R26, RZ, 0x7610, R26 ;  /* 0x00007610ff1a7816 */ /* 0x000fe2000000001a */
[----:B------:R1:W4:Y:S01]  /*6ea0*/  @!P3 LDG.E.U16 R29, desc[UR16][R38.64] ;  /* 0x00000010261db981 */ /* 0x000322000c1e1500 */
[----:B------:R-:W-:-:S03]  /*6eb0*/  PRMT R25, RZ, 0x7610, R25 ;  /* 0x00007610ff197816 */ /* 0x000fc60000000019 */
[----:B------:R-:W4:Y:S04]  /*6ec0*/  @!P2 LDG.E.U16 R27, desc[UR16][R36.64] ;  /* 0x00000010241ba981 */ /* 0x000f28000c1e1500 */
[----:B--2---:R-:W-:Y:S04]  /*6ed0*/  STS.U16 [R4+UR5+0x5880], R60 ;  /* 0x0058803c04007988 */ /* 0x004fe80008000405 */
[----:B------:R-:W-:Y:S04]  /*6ee0*/  STS.U16 [R4+UR5+0x9880], R62 ;  /* 0x0098803e04007988 */ /* 0x000fe80008000405 */
[----:B------:R2:W-:Y:S04]  /*6ef0*/  STS.U16 [R4+UR5+0xd880], R81 ;  /* 0x00d8805104007988 */ /* 0x0005e80008000405 */
[----:B------:R0:W-:Y:S04]  /*6f00*/  STS.U16 [R4+UR5+0x1c80], R91 ;  /* 0x001c805b04007988 */ /* 0x0001e80008000405 */
[----:B------:R1:W-:Y:S04]  /*6f10*/  STS.U16 [R4+UR5+0x5c80], R3 ;  /* 0x005c800304007988 */ /* 0x0003e80008000405 */
[----:B--2---:R-:W2:Y:S04]  /*6f20*/  LDL.LU R81, [R1+0x11e4] ;  /* 0x0011e40001517983 */ /* 0x004ea80000300800 */
[----:B0-----:R-:W2:Y:S04]  /*6f30*/  LDL.LU R91, [R1+0x11e0] ;  /* 0x0011e000015b7983 */ /* 0x001ea80000300800 */
[----:B------:R0:W-:Y:S04]  /*6f40*/  STS.U16 [R4+UR5+0x9c80], R0 ;  /* 0x009c800004007988 */ /* 0x0001e80008000405 */
[----:B-1----:R-:W2:Y:S04]  /*6f50*/  LDL.LU R3, [R1+0x11dc] ;  /* 0x0011dc0001037983 */ /* 0x002ea80000300800 */
[----:B------:R1:W-:Y:S04]  /*6f60*/  STS.U16 [R4+UR5+0xdc80], R93 ;  /* 0x00dc805d04007988 */ /* 0x0003e80008000405 */
        /* <DEDUP_REMOVED lines=8> */
[----:B------:R-:W2:Y:S04]  /*6ff0*/  LDL.LU R51, [R1+0x5c] ;  /* 0x00005c0001337983 */ /* 0x000ea80000300800 */
[----:B0-----:R-:W2:Y:S01]  /*7000*/  LDL.LU R18, [R1+0x11c8] ;  /* 0x0011c80001127983 */ /* 0x001ea20000300800 */
[----:B-1----:R-:W-:-:S03]  /*7010*/  IMAD.WIDE R4, R32, 0x2, R82 ;  /* 0x0000000220047825 */ /* 0x002fc600078e0252 */
[----:B------:R-:W2:Y:S04]  /*7020*/  LDL.LU R42, [R1+0x58] ;  /* 0x00005800012a7983 */ /* 0x000ea80000300800 */
[----:B------:R-:W2:Y:S04]  /*7030*/  LDL.LU R45, [R1+0x54] ;  /* 0x00005400012d7983 */ /* 0x000ea80000300800 */
[----:B------:R-:W-:Y:S04]  /*7040*/  STL.64 [R1+0x270], R46 ;  /* 0x0002702e01007387 */ /* 0x000fe80000100a00 */
[----:B------:R0:W-:Y:S04]  /*7050*/  STL.64 [R1+0x268], R40 ;  /* 0x0002682801007387 */ /* 0x0001e80000100a00 */
[----:B------:R1:W2:Y:S04]  /*7060*/  @!P3 LDG.E.U16 R28, desc[UR16][R4.64] ;  /* 0x00000010041cb981 */ /* 0x0002a8000c1e1500 */
[----:B------:R1:W-:Y:S01]  /*7070*/  STL.64 [R1+0x260], R38 ;  /* 0x0002602601007387 */ /* 0x0003e20000100a00 */
[----:B0-----:R-:W-:-:S05]  /*7080*/  IMAD.WIDE R40, R33, 0x2, R88 ;  /* 0x0000000221287825 */ /* 0x001fca00078e0258 */
[----:B------:R-:W2:Y:S01]  /*7090*/  @!P2 LDG.E.U16 R26, desc[UR16][R40.64] ;  /* 0x00000010281aa981 */ /* 0x000ea2000c1e1500 */
[----:B-1----:R-:W-:-:S05]  /*70a0*/  IMAD.WIDE R38, R33, 0x2, R84 ;  /* 0x0000000221267825 */ /* 0x002fca00078e0254 */
[----:B------:R-:W2:Y:S01]  /*70b0*/  @!P2 LDG.E.U16 R25, desc[UR16][R38.64] ;  /* 0x000000102619a981 */ /* 0x000ea2000c1e1500 */
[----:B------:R-:W-:Y:S01]  /*70c0*/  IMAD R34, R90, 0x35, RZ ;  /* 0x000000355a227824 */ /* 0x000fe200078e02ff */
[----:B------:R-:W-:Y:S01]  /*70d0*/  PRMT R23, RZ, 0x7610, R23 ;  /* 0x00007610ff177816 */ /* 0x000fe20000000017 */
[----:B------:R-:W-:-:S05]  /*70e0*/  VIADD R20, R58, 0xfffffff1 ;  /* 0xfffffff13a147836 */ /* 0x000fca0000000000 */
[----:B------:R-:W-:Y:S02]  /*70f0*/  ISETP.GE.U32.AND P4, PT, R20, 0x7fffffb2, PT ;  /* 0x7fffffb21400780c */ /* 0x000fe40003f86070 */
[----:B------:R-:W-:Y:S01]  /*7100*/  PRMT R20, RZ, 0x7610, R20 ;  /* 0x00007610ff147816 */ /* 0x000fe20000000014 */
[C---:B------:R-:W-:Y:S01]  /*7110*/  IMAD R35, R90.reuse, 0x3d, RZ ;  /* 0x0000003d5a237824 */ /* 0x040fe200078e02ff */
[----:B------:R-:W-:Y:S01]  /*7120*/  PRMT R21, RZ, 0x7610, R21 ;  /* 0x00007610ff157816 */ /* 0x000fe20000000015 */
[----:B------:R-:W-:Y:S01]  /*7130*/  IMAD R55, R90, 0xe, RZ ;  /* 0x0000000e5a377824 */ /* 0x000fe200078e02ff */
[----:B------:R-:W-:Y:S02]  /*7140*/  PRMT R24, RZ, 0x7610, R24 ;  /* 0x00007610ff187816 */ /* 0x000fe40000000018 */
[----:B------:R-:W-:Y:S02]  /*7150*/  PRMT R22, RZ, 0x7610, R22 ;  /* 0x00007610ff167816 */ /* 0x000fe40000000016 */
[----:B------:R-:W-:-:S02]  /*7160*/  PRMT R54, RZ, 0x7610, R54 ;  /* 0x00007610ff367816 */ /* 0x000fc40000000036 */
[----:B------:R-:W-:Y:S01]  /*7170*/  PRMT R56, RZ, 0x7610, R56 ;  /* 0x00007610ff387816 */ /* 0x000fe20000000038 */
[----:B---3--:R-:W-:Y:S04]  /*7180*/  STL [R1+0x117c], R31 ;  /* 0x00117c1f01007387 */ /* 0x008fe80000100800 */
[----:B------:R0:W-:Y:S04]  /*7190*/  STL.64 [R1+0x258], R4 ;  /* 0x0002580401007387 */ /* 0x0001e80000100a00 */
[----:B------:R1:W-:Y:S04]  /*71a0*/  STL.64 [R1+0x190], R36 ;  /* 0x0001902401007387 */ /* 0x0003e80000100a00 */
[----:B----4-:R3:W-:Y:S01]  /*71b0*/  STL [R1+0x1180], R30 ;  /* 0x0011801e01007387 */ /* 0x0107e20000100800 */
[----:B0-----:R-:W-:-:S03]  /*71c0*/  IMAD.WIDE R4, R34, 0x2, R86 ;  /* 0x0000000222047825 */ /* 0x001fc600078e0256 */
[----:B------:R-:W-:Y:S01]  /*71d0*/  STL [R1+0x1184], R29 ;  /* 0x0011841d01007387 */ /* 0x000fe20000100800 */
[----:B-1----:R-:W-:-:S03]  /*71e0*/  IMAD.WIDE R36, R33, 0x2, R82 ;  /* 0x0000000221247825 */ /* 0x002fc600078e0252 */
[----:B------:R0:W4:Y:S01]  /*71f0*/  @!P6 LDG.E.U16 R23, desc[UR16][R4.64] ;  /* 0x000000100417e981 */ /* 0x000122000c1e1500 */
[----:B---3--:R-:W-:-:S03]  /*7200*/  IMAD.WIDE R30, R34, 0x2, R88 ;  /* 0x00000002221e7825 */ /* 0x008fc600078e0258 */
[----:B------:R-:W3:Y:S04]  /*7210*/  @!P2 LDG.E.U16 R24, desc[UR16][R36.64] ;  /* 0x000000102418a981 */ /* 0x000ee8000c1e1500 */
[----:B------:R-:W3:Y:S01]  /*7220*/  @!P6 LDG.E.U16 R22, desc[UR16][R30.64] ;  /* 0x000000101e16e981 */ /* 0x000ee2000c1e1500 */
[----:B--2---:R-:W-:Y:S02]  /*7230*/  PRMT R81, RZ, 0x7610, R81 ;  /* 0x00007610ff517816 */ /* 0x004fe40000000051 */
[----:B------:R-:W-:Y:S02]  /*7240*/  PRMT R91, RZ, 0x7610, R91 ;  /* 0x00007610ff5b7816 */ /* 0x000fe4000000005b */
[----:B------:R-:W-:Y:S01]  /*7250*/  PRMT R3, RZ, 0x7610, R3 ;  /* 0x00007610ff037816 */ /* 0x000fe20000000003 */
[----:B------:R1:W-:Y:S04]  /*7260*/  STL [R1+0x1188], R28 ;  /* 0x0011881c01007387 */ /* 0x0003e80000100800 */
[----:B------:R-:W-:Y:S04]  /*7270*/  STL [R1+0x118c], R27 ;  /* 0x00118c1b01007387 */ /* 0x000fe80000100800 */
[----:B------:R0:W-:Y:S01]  /*7280*/  STL.64 [R1+0x20], R4 ;  /* 0x0000200401007387 */ /* 0x0001e20000100a00 */
[----:B-1----:R-:W-:-:S03]  /*7290*/  IMAD.WIDE R28, R34, 0x2, R84 ;  /* 0x00000002221c7825 */ /* 0x002fc600078e0254 */
[----:B------:R1:W-:Y:S04]  /*72a0*/  STL.64 [R1+0x188], R40 ;  /* 0x0001882801007387 */ /* 0x0003e80000100a00 */
[----:B------:R-:W-:Y:S04]  /*72b0*/  STL.64 [R1+0x180], R38 ;  /* 0x0001802601007387 */ /* 0x000fe80000100a00 */
[----:B------:R-:W-:Y:S01]  /*72c0*/  STL.64 [R1+0x178], R36 ;  /* 0x0001782401007387 */ /* 0x000fe20000100a00 */
[----:B0-----:R-:W-:-:S03]  /*72d0*/  IMAD.WIDE R4, R34, 0x2, R82 ;  /* 0x0000000222047825 */ /* 0x001fc600078e0252 */
[----:B------:R0:W-:Y:S04]  /*72e0*/  STL [R1+0x1190], R26 ;  /* 0x0011901a01007387 */ /* 0x0001e80000100800 */
[----:B------:R-:W-:Y:S04]  /*72f0*/  STL.64 [R1+0x18], R30 ;  /* 0x0000181e01007387 */ /* 0x000fe80000100a00 */
[----:B------:R-:W-:Y:S04]  /*7300*/  STL.64 [R1+0x10], R28 ;  /* 0x0000101c01007387 */ /* 0x000fe80000100a00 */
[----:B------:R-:W-:Y:S01]  /*7310*/  STL [R1+0x1194], R25 ;  /* 0x0011941901007387 */ /* 0x000fe20000100800 */
[----:B-1----:R-:W-:-:S03]  /*7320*/  IMAD.WIDE R40, R35, 0x2, R86 ;  /* 0x0000000223287825 */ /* 0x002fc600078e0256 */
[----:B------:R1:W-:Y:S04]  /*7330*/  STL.64 [R1+0x8], R4 ;  /* 0x0000080401007387 */ /* 0x0003e80000100a00 */
[----:B------:R1:W2:Y:S01]  /*7340*/  @!P6 LDG.E.U16 R20, desc[UR16][R4.64] ;  /* 0x000000100414e981 */ /* 0x0002a2000c1e1500 */
[----:B0-----:R-:W-:-:S03]  /*7350*/  IMAD.WIDE R26, R55, 0x2, R86 ;  /* 0x00000002371a7825 */ /* 0x001fc600078e0256 */
[----:B------:R0:W2:Y:S01]  /*7360*/  @!P6 LDG.E.U16 R21, desc[UR16][R28.64] ;  /* 0x000000101c15e981 */ /* 0x0000a2000c1e1500 */
[----:B------:R-:W-:-:S03]  /*7370*/  IMAD.WIDE R38, R35, 0x2, R88 ;  /* 0x0000000223267825 */ /* 0x000fc600078e0258 */
[----:B------:R-:W-:Y:S01]  /*7380*/  STL [R1+0xfb4], R40 ;  /* 0x000fb42801007387 */ /* 0x000fe20000100800 */
[----:B-1----:R-:W-:Y:S02]  /*7390*/  IMAD R4, R90, 0x6, RZ ;  /* 0x000000065a047824 */ /* 0x002fe400078e02ff */
[----:B------:R-:W-:Y:S01]  /*73a0*/  IMAD.WIDE R36, R35, 0x2, R84 ;  /* 0x0000000223247825 */ /* 0x000fe200078e0254 */
[----:B------:R-:W2:Y:S03]  /*73b0*/  @!P5 LDG.E.U16 R91, desc[UR16][R38.64] ;  /* 0x00000010265bd981 */ /* 0x000ea6000c1e1500 */
[C---:B0-----:R-:W-:Y:S01]  /*73c0*/  IMAD.WIDE R28, R4.reuse, 0x2, R86 ;  /* 0x00000002041c7825 */ /* 0x041fe200078e0256 */
[----:B------:R-:W-:Y:S04]  /*73d0*/  STL [R1+0xfac], R41 ;  /* 0x000fac2901007387 */ /* 0x000fe80000100800 */
[----:B------:R-:W-:Y:S04]  /*73e0*/  STL.64 [R1+0x600], R28 ;  /* 0x0006001c01007387 */ /* 0x000fe80000100a00 */
[----:B------:R-:W-:Y:S01]  /*73f0*/  STL.64 [R1+0x500], R26 ;  /* 0x0005001a01007387 */ /* 0x000fe20000100a00 */
[----:B------:R-:W-:-:S03]  /*7400*/  IMAD.WIDE R30, R4, 0x2, R88 ;  /* 0x00000002041e7825 */ /* 0x000fc600078e0258 */
[----:B------:R-:W2:Y:S01]  /*7410*/  LDL.LU R53, [R1+0x4c] ;  /* 0x00004c0001357983 */ /* 0x000ea20000300800 */
[----:B------:R-:W-:-:S03]  /*7420*/  IMAD.WIDE R34, R35, 0x2, R82 ;  /* 0x0000000223227825 */ /* 0x000fc600078e0252 */
[----:B------:R-:W2:Y:S04]  /*7430*/  LDL.LU R5, [R1+0x48] ;  /* 0x0000480001057983 */ /* 0x000ea80000300800 */
[----:B------:R-:W-:Y:S04]  /*7440*/  STL [R1+0xfc0], R38 ;  /* 0x000fc02601007387 */ /* 0x000fe80000100800 */
[----:B------:R0:W-:Y:S04]  /*7450*/  STL [R1+0xfbc], R39 ;  /* 0x000fbc2701007387 */ /* 0x0001e80000100800 */
[----:B------:R1:W2:Y:S04]  /*7460*/  @!P0 LDG.E.U16 R3, desc[UR16][R28.64] ;  /* 0x000000101c038981 */ /* 0x0002a8000c1e1500 */
[----:B------:R1:W2:Y:S04]  /*7470*/  @!P5 LDG.E.U16 R81, desc[UR16][R40.64] ;  /* 0x000000102851d981 */ /* 0x0002a8000c1e1500 */
[----:B0-----:R-:W2:Y:S01]  /*7480*/  LDL.LU R39, [R1+0x50] ;  /* 0x0000500001277983 */ /* 0x001ea20000300800 */
[----:B-1----:R-:W-:-:S03]  /*7490*/  IMAD.WIDE R28, R4, 0x2, R84 ;  /* 0x00000002041c7825 */ /* 0x002fc600078e0254 */
[----:B------:R-:W-:Y:S01]  /*74a0*/  STL [R1+0xfcc], R36 ;  /* 0x000fcc2401007387 */ /* 0x000fe20000100800 */
[----:B------:R-:W-:-:S03]  /*74b0*/  PRMT R41, RZ, 0x7610, R41 ;  /* 0x00007610ff297816 */ /* 0x000fc60000000029 */
[----:B------:R0:W2:Y:S04]  /*74c0*/  @!P4 LDG.E.U16 R54, desc[UR16][R26.64] ;  /* 0x000000101a36c981 */ /* 0x0000a8000c1e1500 */
[----:B------:R-:W-:Y:S04]  /*74d0*/  STL [R1+0xfc8], R37 ;  /* 0x000fc82501007387 */ /* 0x000fe80000100800 */
[----:B------:R-:W-:Y:S01]  /*74e0*/  STL.64 [R1+0x10c8], R36 ;  /* 0x0010c82401007387 */ /* 0x000fe20000100a00 */
[----:B0-----:R-:W-:-:S03]  /*74f0*/  IMAD.WIDE R26, R4, 0x2, R82 ;  /* 0x00000002041a7825 */ /* 0x001fc600078e0252 */
[----:B------:R-:W-:Y:S04]  /*7500*/  STL.64 [R1+0x5f8], R30 ;  /* 0x0005f81e01007387 */ /* 0x000fe80000100a00 */
[----:B------:R-:W-:Y:S01]  /*7510*/  STL [R1+0xfd8], R34 ;  /* 0x000fd82201007387 */ /* 0x000fe20000100800 */
[----:B------:R-:W-:-:S03]  /*7520*/  LOP3.LUT R4, R2, 0x20, RZ, 0x3c, !PT ;  /* 0x0000002002047812 */ /* 0x000fc600078e3cff */
[----:B------:R0:W-:Y:S04]  /*7530*/  STL.64 [R1+0x5f0], R28 ;  /* 0x0005f01c01007387 */ /* 0x0001e80000100a00 */
[----:B------:R-:W-:Y:S04]  /*7540*/  STL [R1+0xfd4], R35 ;  /* 0x000fd42301007387 */ /* 0x000fe80000100800 */
[----:B------:R0:W2:Y:S04]  /*7550*/  @!P0 LDG.E.U16 R56, desc[UR16][R28.64] ;  /* 0x000000101c388981 */ /* 0x0000a8000c1e1500 */
[----:B------:R1:W-:Y:S04]  /*7560*/  STL.64 [R1+0x5e8], R26 ;  /* 0x0005e81a01007387 */ /* 0x0003e80000100a00 */
[----:B------:R1:W2:Y:S01]  /*7570*/  @!P0 LDG.E.U16 R41, desc[UR16][R26.64] ;  /* 0x000000101a298981 */ /* 0x0002a2000c1e1500 */
[----:B0-----:R-:W-:-:S03]  /*7580*/  IMAD.WIDE R28, R55, 0x2, R88 ;  /* 0x00000002371c7825 */ /* 0x001fc600078e0258 */
[----:B------:R0:W-:Y:S01]  /*7590*/  STS.U16 [R4+UR5+0x100], R17 ;  /* 0x0001001104007988 */ /* 0x0001e20008000405 */
[----:B-1----:R-:W-:-:S03]  /*75a0*/  IMAD.WIDE R26, R55, 0x2, R84 ;  /* 0x00000002371a7825 */ /* 0x002fc600078e0254 */
[----:B------:R-:W-:Y:S04]  /*75b0*/  STL.64 [R1+0x4f8], R28 ;  /* 0x0004f81c01007387 */ /* 0x000fe80000100a00 */
[----:B------:R-:W-:Y:S04]  /*75c0*/  STL.64 [R1+0x4f0], R26 ;  /* 0x0004f01a01007387 */ /* 0x000fe80000100a00 */
[----:B0-----:R-:W2:Y:S04]  /*75d0*/  LDL.LU R17, [R1+0x11c4] ;  /* 0x0011c40001117983 */ /* 0x001ea80000300800 */
[----:B------:R0:W-:Y:S04]  /*75e0*/  STS.U16 [R4+UR5+0x4100], R16 ;  /* 0x0041001004007988 */ /* 0x0001e80008000405 */
[----:B------:R1:W-:Y:S04]  /*75f0*/  STS.U16 [R4+UR5+0x8100], R15 ;  /* 0x0081000f04007988 */ /* 0x0003e80008000405 */
[----:B------:R3:W-:Y:S04]  /*7600*/  STS.U16 [R4+UR5+0xc100], R14 ;  /* 0x00c1000e04007988 */ /* 0x0007e80008000405 */
[----:B0-----:R-:W2:Y:S04]  /*7610*/  LDL.LU R16, [R1+0x11c0] ;  /* 0x0011c00001107983 */ /* 0x001ea80000300800 */
[----:B-1----:R-:W2:Y:S04]  /*7620*/  LDL.LU R15, [R1+0x11bc] ;  /* 0x0011bc00010f7983 */ /* 0x002ea80000300800 */
[----:B---3--:R-:W3:Y:S04]  /*7630*/  LDL.LU R14, [R1+0x11b8] ;  /* 0x0011b800010e7983 */ /* 0x008ee80000300800 */
[----:B------:R0:W-:Y:S04]  /*7640*/  STS.U16 [R4+UR5+0x500], R13 ;  /* 0x0005000d04007988 */ /* 0x0001e80008000405 */
[----:B------:R1:W-:Y:S04]  /*7650*/  STS.U16 [R4+UR5+0x4500], R12 ;  /* 0x0045000c04007988 */ /* 0x0003e80008000405 */
[----:B0-----:R-:W2:Y:S04]  /*7660*/  LDL.LU R13, [R1+0x11b4] ;  /* 0x0011b400010d7983 */ /* 0x001ea80000300800 */
[----:B------:R-:W2:Y:S04]  /*7670*/  LDL.LU R59, [R1+0x80] ;  /* 0x00008000013b7983 */ /* 0x000ea80000300800 */
[----:B------:R-:W2:Y:S04]  /*7680*/  LDL.LU R61, [R1+0x7c] ;  /* 0x00007c00013d7983 */ /* 0x000ea80000300800 */
[----:B------:R-:W2:Y:S04]  /*7690*/  LDL.LU R60, [R1+0x78] ;  /* 0x00007800013c7983 */ /* 0x000ea80000300800 */
[----:B------:R-:W2:Y:S04]  /*76a0*/  LDL.LU R62, [R1+0x84] ;  /* 0x00008400013e7983 */ /* 0x000ea80000300800 */
[----:B-1----:R-:W2:Y:S04]  /*76b0*/  LDL.LU R12, [R1+0x11b0] ;  /* 0x0011b000010c7983 */ /* 0x002ea80000300800 */
[----:B------:R0:W-:Y:S04]  /*76c0*/  STS.U16 [R4+UR5+0x8500], R11 ;  /* 0x0085000b04007988 */ /* 0x0001e80008000405 */
[----:B------:R1:W-:Y:S04]  /*76d0*/  STS.U16 [R4+UR5+0xc500], R10 ;  /* 0x00c5000a04007988 */ /* 0x0003e80008000405 */
[----:B0-----:R-:W2:Y:S04]  /*76e0*/  LDL.LU R11, [R1+0x11ac] ;  /* 0x0011ac00010b7983 */ /* 0x001ea80000300800 */
[----:B-1----:R-:W2:Y:S04]  /*76f0*/  LDL.LU R10, [R1+0x11a8] ;  /* 0x0011a800010a7983 */ /* 0x002ea80000300800 */
[----:B------:R-:W2:Y:S04]  /*7700*/  LDL.LU R65, [R1+0x4e8] ;  /* 0x0004e80001417983 */ /* 0x000ea80000300800 */
[----:B------:R-:W3:Y:S04]  /*7710*/  LDL.LU R43, [R1+0x4e4] ;  /* 0x0004e400012b7983 */ /* 0x000ee80000300800 */
[----:B------:R-:W4:Y:S04]  /*7720*/  LDL.LU R50, [R1+0x74] ;  /* 0x0000740001327983 */ /* 0x000f280000300800 */
[----:B------:R0:W-:Y:S04]  /*7730*/  STS.U16 [R4+UR5+0x900], R9 ;  /* 0x0009000904007988 */ /* 0x0001e80008000405 */
[----:B------:R1:W-:Y:S04]  /*7740*/  STS.U16 [R4+UR5+0x4900], R8 ;  /* 0x0049000804007988 */ /* 0x0003e80008000405 */
[----:B------:R1:W-:Y:S04]  /*7750*/  STS.U16 [R4+UR5+0x8900], R7 ;  /* 0x0089000704007988 */ /* 0x0003e80008000405 */
[----:B0-----:R-:W4:Y:S04]  /*7760*/  LDL.LU R9, [R1+0x11a4] ;  /* 0x0011a40001097983 */ /* 0x001f280000300800 */
[----:B-1----:R-:W4:Y:S04]  /*7770*/  LDL.LU R8, [R1+0x11a0] ;  /* 0x0011a00001087983 */ /* 0x002f280000300800 */
[----:B------:R-:W4:Y:S04]  /*7780*/  LDL.LU R52, [R1+0x70] ;  /* 0x0000700001347983 */ /* 0x000f280000300800 */
        /* <DEDUP_REMOVED lines=10> */
[----:B------:R-:W4:Y:S01]  /*7830*/  LDL.LU R48, [R1+0x60] ;  /* 0x0000600001307983 */ /* 0x000f220000300800 */
[----:B------:R-:W-:-:S02]  /*7840*/  PRMT R57, RZ, 0x7610, R57 ;  /* 0x00007610ff397816 */ /* 0x000fc40000000039 */
[C---:B------:R-:W-:Y:S02]  /*7850*/  ISETP.GT.U32.AND P3, PT, R0.reuse, R51, PT ;  /* 0x000000330000720c */ /* 0x040fe40003f64070 */
[C---:B------:R-:W-:Y:S02]  /*7860*/  ISETP.GT.U32.AND P2, PT, R0.reuse, R42, PT ;  /* 0x0000002a0000720c */ /* 0x040fe40003f44070 */
[----:B------:R-:W4:Y:S04]  /*7870*/  @!P0 LDG.E.U16 R57, desc[UR16][R30.64] ;  /* 0x000000101e398981 */ /* 0x000f28000c1e1500 */
[----:B--2---:R-:W-:Y:S04]  /*7880*/  STS.U16 [R4+UR5+0xc900], R65 ;  /* 0x00c9004104007988 */ /* 0x004fe80008000405 */
[----:B---3--:R-:W-:Y:S04]  /*7890*/  STS.U16 [R4+UR5+0xd00], R43 ;  /* 0x000d002b04007988 */ /* 0x008fe80008000405 */
[----:B------:R0:W-:Y:S04]  /*78a0*/  STS.U16 [R4+UR5+0x4d00], R6 ;  /* 0x004d000604007988 */ /* 0x0001e80008000405 */
[----:B0-----:R-:W2:Y:S04]  /*78b0*/  LDL.LU R6, [R1+0x1198] ;  /* 0x0011980001067983 */ /* 0x001ea80000300800 */
[----:B------:R-:W3:Y:S04]  /*78c0*/  LDL.LU R64, [R1+0x404] ;  /* 0x0004040001407983 */ /* 0x000ee80000300800 */
[----:B------:R-:W3:Y:S04]  /*78d0*/  LDL.LU R65, [R1+0x400] ;  /* 0x0004000001417983 */ /* 0x000ee80000300800 */
[----:B------:R-:W3:Y:S04]  /*78e0*/  LDL.LU R43, [R1+0x3fc] ;  /* 0x0003fc00012b7983 */ /* 0x000ee80000300800 */
[----:B----4-:R0:W-:Y:S04]  /*78f0*/  STS.U16 [R4+UR5+0x8d00], R71 ;  /* 0x008d004704007988 */ /* 0x0101e80008000405 */
[----:B------:R-:W-:Y:S04]  /*7900*/  STS.U16 [R4+UR5+0xcd00], R68 ;  /* 0x00cd004404007988 */ /* 0x000fe80008000405 */
[----:B------:R-:W-:Y:S04]  /*7910*/  STS.U16 [R4+UR5+0x1100], R66 ;  /* 0x0011004204007988 */ /* 0x000fe80008000405 */
[----:B------:R1:W-:Y:S04]  /*7920*/  STS.U16 [R4+UR5+0x5100], R63 ;  /* 0x0051003f04007988 */ /* 0x0003e80008000405 */
[----:B0-----:R-:W4:Y:S04]  /*7930*/  LDL.LU R71, [R1+0x3f8] ;  /* 0x0003f80001477983 */ /* 0x001f280000300800 */
[----:B-1----:R-:W4:Y:S01]  /*7940*/  LDL.LU R63, [R1+0x334] ;  /* 0x00033400013f7983 */ /* 0x002f220000300800 */
[----:B------:R-:W-:-:S02]  /*7950*/  ISETP.GT.U32.AND P0, PT, R0, R39, PT ;  /* 0x000000270000720c */ /* 0x000fc40003f04070 */
[----:B------:R-:W-:Y:S02]  /*7960*/  PRMT R33, RZ, 0x7610, R33 ;  /* 0x00007610ff217816 */ /* 0x000fe40000000021 */
[----:B------:R-:W-:Y:S01]  /*7970*/  PRMT R32, RZ, 0x7610, R32 ;  /* 0x00007610ff207816 */ /* 0x000fe20000000020 */
[--C-:B------:R-:W-:Y:S01]  /*7980*/  @!P3 IMAD.IADD R51, R51, 0x1, -R0.reuse ;  /* 0x000000013333b824 */ /* 0x100fe200078e0a00 */
[----:B------:R-:W-:Y:S01]  /*7990*/  ISETP.GT.U32.AND P3, PT, R0, R53, PT ;  /* 0x000000350000720c */ /* 0x000fe20003f64070 */
[----:B------:R-:W-:Y:S01]  /*79a0*/  @!P2 IMAD.IADD R42, R42, 0x1, -R0 ;  /* 0x000000012a2aa824 */ /* 0x000fe200078e0a00 */
[----:B------:R-:W4:Y:S01]  /*79b0*/  @!P5 LDG.E.U16 R33, desc[UR16][R36.64] ;  /* 0x000000102421d981 */ /* 0x000f22000c1e1500 */
[----:B------:R-:W-:-:S03]  /*79c0*/  ISETP.GT.U32.AND P2, PT, R0, R5, PT ;  /* 0x000000050000720c */ /* 0x000fc60003f44070 */
[----:B------:R0:W4:Y:S01]  /*79d0*/  @!P5 LDG.E.U16 R32, desc[UR16][R34.64] ;  /* 0x000000102220d981 */ /* 0x000122000c1e1500 */
[C---:B------:R-:W-:Y:S01]  /*79e0*/  ISETP.GT.U32.AND P5, PT, R0.reuse, R93, PT ;  /* 0x0000005d0000720c */ /* 0x040fe20003fa4070 */
[----:B------:R-:W-:Y:S01]  /*79f0*/  @!P0 IMAD.IADD R39, R39, 0x1, -R0 ;  /* 0x0000000127278824 */ /* 0x000fe200078e0a00 */
[----:B------:R-:W-:-:S04]  /*7a00*/  ISETP.GT.U32.AND P0, PT, R0, R92, PT ;  /* 0x0000005c0000720c */ /* 0x000fc80003f04070 */
[--C-:B------:R-:W-:Y:S01]  /*7a10*/  @!P3 IMAD.IADD R53, R53, 0x1, -R0.reuse ;  /* 0x000000013535b824 */ /* 0x100fe200078e0a00 */
[C---:B------:R-:W-:Y:S02]  /*7a20*/  ISETP.GT.U32.AND P3, PT, R0.reuse, R19, PT ;  /* 0x000000130000720c */ /* 0x040fe40003f64070 */
[----:B------:R-:W-:Y:S01]  /*7a30*/  @!P2 IMAD.IADD R5, R5, 0x1, -R0 ;  /* 0x000000010505a824 */ /* 0x000fe200078e0a00 */
[----:B------:R-:W-:-:S03]  /*7a40*/  ISETP.GT.U32.AND P2, PT, R0, R18, PT ;  /* 0x000000120000720c */ /* 0x000fc60003f44070 */
[--C-:B------:R-:W-:Y:S01]  /*7a50*/  @!P5 IMAD.IADD R93, R93, 0x1, -R0.reuse ;  /* 0x000000015d5dd824 */ /* 0x100fe200078e0a00 */
[----:B------:R-:W-:Y:S01]  /*7a60*/  ISETP.GT.U32.AND P5, PT, R0, R17, PT ;  /* 0x000000110000720c */ /* 0x000fe20003fa4070 */
[----:B------:R-:W-:Y:S01]  /*7a70*/  @!P0 IMAD.IADD R92, R92, 0x1, -R0 ;  /* 0x000000015c5c8824 */ /* 0x000fe200078e0a00 */
[----:B------:R-:W-:-:S04]  /*7a80*/  ISETP.GT.U32.AND P0, PT, R0, R16, PT ;  /* 0x000000100000720c */ /* 0x000fc80003f04070 */
[--C-:B------:R-:W-:Y:S01]  /*7a90*/  @!P3 IMAD.IADD R19, R19, 0x1, -R0.reuse ;  /* 0x000000011313b824 */ /* 0x100fe200078e0a00 */
[----:B------:R-:W-:Y:S02]  /*7aa0*/  ISETP.GT.U32.AND P3, PT, R0, R15, PT ;  /* 0x0000000f0000720c */ /* 0x000fe40003f64070 */
        /* <DEDUP_REMOVED lines=20> */
[--C-:B------:R-:W-:Y:S01]  /*7bf0*/  @!P0 IMAD.IADD R8, R8, 0x1, -R0.reuse ;  /* 0x0000000108088824 */ /* 0x100fe200078e0a00 */
[C---:B------:R-:W-:Y:S01]  /*7c00*/  ISETP.GT.U32.AND P0, PT, R0.reuse, R60, PT ;  /* 0x0000003c0000720c */ /* 0x040fe20003f04070 */
[----:B------:R1:W-:Y:S03]  /*7c10*/  STS.U16 [R4+UR5+0x9100], R44 ;  /* 0x0091002c04007988 */ /* 0x0003e60008000405 */
[--C-:B------:R-:W-:Y:S01]  /*7c20*/  @!P3 IMAD.IADD R7, R7, 0x1, -R0.reuse ;  /* 0x000000010707b824 */ /* 0x100fe200078e0a00 */
[C---:B------:R-:W-:Y:S02]  /*7c30*/  ISETP.GT.U32.AND P3, PT, R0.reuse, R62, PT ;  /* 0x0000003e0000720c */ /* 0x040fe40003f64070 */
[----:B------:R-:W-:Y:S01]  /*7c40*/  @!P2 IMAD.IADD R59, R59, 0x1, -R0 ;  /* 0x000000013b3ba824 */ /* 0x000fe200078e0a00 */
[----:B------:R-:W-:-:S03]  /*7c50*/  ISETP.GT.U32.AND P2, PT, R0, R50, PT ;  /* 0x000000320000720c */ /* 0x000fc60003f44070 */
[--C-:B------:R-:W-:Y:S01]  /*7c60*/  @!P5 IMAD.IADD R61, R61, 0x1, -R0.reuse ;  /* 0x000000013d3dd824 */ /* 0x100fe200078e0a00 */
[----:B-1----:R-:W4:Y:S01]  /*7c70*/  LDL.LU R44, [R1+0x330] ;  /* 0x00033000012c7983 */ /* 0x002f220000300800 */
[--C-:B------:R-:W-:Y:S01]  /*7c80*/  @!P0 IMAD.IADD R60, R60, 0x1, -R0.reuse ;  /* 0x000000013c3c8824 */ /* 0x100fe200078e0a00 */
[----:B------:R-:W-:Y:S02]  /*7c90*/  ISETP.GT.U32.AND P0, PT, R0, R52, PT ;  /* 0x000000340000720c */ /* 0x000fe40003f04070 */
[----:B------:R-:W4:Y:S02]  /*7ca0*/  LDL.LU R68, [R1+0x32c] ;  /* 0x00032c0001447983 */ /* 0x000f240000300800 */
[--C-:B------:R-:W-:Y:S01]  /*7cb0*/  @!P3 IMAD.IADD R62, R62, 0x1, -R0.reuse ;  /* 0x000000013e3eb824 */ /* 0x100fe200078e0a00 */
[----:B------:R-:W-:Y:S01]  /*7cc0*/  ISETP.GT.U32.AND P3, PT, R0, R47, PT ;  /* 0x0000002f0000720c */ /* 0x000fe20003f64070 */
[----:B------:R1:W-:Y:S01]  /*7cd0*/  STS.U16 [R4+UR5+0xd100], R67 ;  /* 0x00d1004304007988 */ /* 0x0003e20008000405 */
[----:B------:R-:W-:Y:S01]  /*7ce0*/  @!P2 IMAD.IADD R50, R50, 0x1, -R0 ;  /* 0x000000013232a824 */ /* 0x000fe200078e0a00 */
[----:B------:R-:W-:-:S02]  /*7cf0*/  ISETP.GT.U32.AND P2, PT, R0, R49, PT ;  /* 0x000000310000720c */ /* 0x000fc40003f44070 */
[----:B------:R-:W4:Y:S03]  /*7d00*/  LDL.LU R66, [R1+0x328] ;  /* 0x0003280001427983 */ /* 0x000f260000300800 */
[--C-:B------:R-:W-:Y:S01]  /*7d10*/  @!P0 IMAD.IADD R52, R52, 0x1, -R0.reuse ;  /* 0x0000000134348824 */ /* 0x100fe200078e0a00 */
[----:B------:R-:W-:Y:S01]  /*7d20*/  ISETP.GT.U32.AND P0, PT, R0, R48, PT ;  /* 0x000000300000720c */ /* 0x000fe20003f04070 */
[----:B-1----:R-:W4:Y:S03]  /*7d30*/  LDL.LU R67, [R1+0x324] ;  /* 0x0003240001437983 */ /* 0x002f260000300800 */
[----:B------:R-:W-:-:S03]  /*7d40*/  @!P3 IMAD.IADD R47, R47, 0x1, -R0 ;  /* 0x000000012f2fb824 */ /* 0x000fc600078e0a00 */
[----:B------:R-:W-:-:S06]  /*7d50*/  @!P2 IMAD.IADD R49, R49, 0x1, -R0 ;  /* 0x000000013131a824 */ /* 0x000fcc00078e0a00 */
[----:B------:R-:W-:Y:S01]  /*7d60*/  @!P0 IMAD.IADD R48, R48, 0x1, -R0 ;  /* 0x0000000130308824 */ /* 0x000fe200078e0a00 */
[----:B--2---:R-:W-:-:S13]  /*7d70*/  ISETP.GT.U32.AND P5, PT, R0, R6, PT ;  /* 0x000000060000720c */ /* 0x004fda0003fa4070 */
[--C-:B------:R-:W-:Y:S01]  /*7d80*/  @!P5 IMAD.IADD R6, R6, 0x1, -R0.reuse ;  /* 0x000000010606d824 */ /* 0x100fe200078e0a00 */
[----:B------:R-:W-:Y:S01]  /*7d90*/  ISETP.GT.U32.AND P5, PT, R0, R46, PT ;  /* 0x0000002e0000720c */ /* 0x000fe20003fa4070 */
[----:B---3--:R1:W-:Y:S04]  /*7da0*/  STS.U16 [R4+UR5+0x1500], R64 ;  /* 0x0015004004007988 */ /* 0x0083e80008000405 */
[----:B------:R2:W-:Y:S04]  /*7db0*/  STS.U16 [R4+UR5+0x5500], R65 ;  /* 0x0055004104007988 */ /* 0x0005e80008000405 */
[----:B------:R3:W-:Y:S04]  /*7dc0*/  STS.U16 [R4+UR5+0x9500], R43 ;  /* 0x0095002b04007988 */ /* 0x0007e80008000405 */
[----:B-1----:R-:W4:Y:S01]  /*7dd0*/  LDL.LU R64, [R1+0x320] ;  /* 0x0003200001407983 */ /* 0x002f220000300800 */
[----:B------:R-:W-:-:S03]  /*7de0*/  @!P5 IMAD.IADD R46, R46, 0x1, -R0 ;  /* 0x000000012e2ed824 */ /* 0x000fc600078e0a00 */
[----:B--2---:R-:W2:Y:S04]  /*7df0*/  LDL.LU R65, [R1+0x31c] ;  /* 0x00031c0001417983 */ /* 0x004ea80000300800 */
[----:B---3--:R-:W3:Y:S04]  /*7e00*/  LDL.LU R43, [R1+0x318] ;  /* 0x00031800012b7983 */ /* 0x008ee80000300800 */
[----:B------:R-:W-:Y:S04]  /*7e10*/  STL.64 [R1+0x10d0], R46 ;  /* 0x0010d02e01007387 */ /* 0x000fe80000100a00 */
[----:B----4-:R-:W-:Y:S04]  /*7e20*/  STS.U16 [R4+UR5+0xd500], R71 ;  /* 0x00d5004704007988 */ /* 0x010fe80008000405 */
[----:B------:R-:W-:Y:S04]  /*7e30*/  STL.64 [R1+0x10d8], R48 ;  /* 0x0010d83001007387 */ /* 0x000fe80000100a00 */
[----:B------:R1:W-:Y:S04]  /*7e40*/  STS.U16 [R4+UR5+0x1900], R63 ;  /* 0x0019003f04007988 */ /* 0x0003e80008000405 */
[----:B-1----:R-:W4:Y:S04]  /*7e50*/  LDL.LU R63, [R1+0x71c] ;  /* 0x00071c00013f7983 */ /* 0x002f280000300800 */
[----:B------:R1:W-:Y:S04]  /*7e60*/  STS.U16 [R4+UR5+0x5900], R44 ;  /* 0x0059002c04007988 */ /* 0x0003e80008000405 */
[----:B-1----:R-:W4:Y:S04]  /*7e70*/  LDL.LU R44, [R1+0x718] ;  /* 0x00071800012c7983 */ /* 0x002f280000300800 */
[----:B------:R-:W-:Y:S04]  /*7e80*/  STS.U16 [R4+UR5+0x9900], R68 ;  /* 0x0099004404007988 */ /* 0x000fe80008000405 */
[----:B------:R-:W-:Y:S04]  /*7e90*/  STS.U16 [R4+UR5+0xd900], R66 ;  /* 0x00d9004204007988 */ /* 0x000fe80008000405 */
[----:B------:R-:W-:Y:S01]  /*7ea0*/  STS.U16 [R4+UR5+0x1d00], R67 ;  /* 0x001d004304007988 */ /* 0x000fe20008000405 */
[----:B------:R-:W-:-:S02]  /*7eb0*/  ISETP.GT.U32.AND P6, PT, R0, R45, PT ;  /* 0x0000002d0000720c */ /* 0x000fc40003fc4070 */
[----:B------:R-:W-:Y:S01]  /*7ec0*/  ISETP.GT.U32.AND P3, PT, R0, R51, PT ;  /* 0x000000330000720c */ /* 0x000fe20003f64070 */
[----:B------:R-:W-:Y:S04]  /*7ed0*/  STS.U16 [R4+UR5+0x5d00], R64 ;  /* 0x005d004004007988 */ /* 0x000fe80008000405 */
[----:B--2---:R-:W-:Y:S04]  /*7ee0*/  STS.U16 [R4+UR5+0x9d00], R65 ;  /* 0x009d004104007988 */ /* 0x004fe80008000405 */
[----:B---3--:R1:W-:Y:S02]  /*7ef0*/  STS.U16 [R4+UR5+0xdd00], R43 ;  /* 0x00dd002b04007988 */ /* 0x0083e40008000405 */
[----:B-1----:R-:W-:-:S02]  /*7f00*/  LOP3.LUT R4, R2, 0x30, RZ, 0x3c, !PT ;  /* 0x0000003002047812 */ /* 0x002fc400078e3cff */
[----:B------:R-:W2:Y:S04]  /*7f10*/  LDL.LU R43, [R1+0x714] ;  /* 0x00071400012b7983 */ /* 0x000ea80000300800 */
[----:B----4-:R1:W-:Y:S04]  /*7f20*/  STS.U16 [R4+UR5+0x180], R63 ;  /* 0x0001803f04007988 */ /* 0x0103e80008000405 */
[----:B-1----:R-:W3:Y:S01]  /*7f30*/  LDL.LU R63, [R1+0x710] ;  /* 0x00071000013f7983 */ /* 0x002ee20000300800 */
[--C-:B------:R-:W-:Y:S01]  /*7f40*/  @!P6 IMAD.IADD R45, R45, 0x1, -R0.reuse ;  /* 0x000000012d2de824 */ /* 0x100fe200078e0a00 */
[C---:B------:R-:W-:Y:S01]  /*7f50*/  ISETP.GT.U32.AND P0, PT, R0.reuse, R39, PT ;  /* 0x000000270000720c */ /* 0x040fe20003f04070 */
[----:B------:R-:W-:Y:S01]  /*7f60*/  @!P3 IMAD.IADD R51, R51, 0x1, -R0 ;  /* 0x000000013333b824 */ /* 0x000fe200078e0a00 */
[----:B------:R-:W-:Y:S01]  /*7f70*/  ISETP.GT.U32.AND P2, PT, R0, R42, PT ;  /* 0x0000002a0000720c */ /* 0x000fe20003f44070 */
[----:B------:R-:W-:Y:S01]  /*7f80*/  VIADD R25, R58, 0xfffffff8 ;  /* 0xfffffff83a197836 */ /* 0x000fe20000000000 */
[C---:B------:R-:W-:Y:S01]  /*7f90*/  ISETP.GT.U32.AND P5, PT, R0.reuse, R45, PT ;  /* 0x0000002d0000720c */ /* 0x040fe20003fa4070 */
[----:B------:R-:W4:Y:S01]  /*7fa0*/  LDL.LU R46, [R1+0x70c] ;  /* 0x00070c00012e7983 */ /* 0x000f220000300800 */
[----:B------:R-:W-:-:S02]  /*7fb0*/  ISETP.GT.U32.AND P3, PT, R0, R53, PT ;  /* 0x000000350000720c */ /* 0x000fc40003f64070 */
[----:B0-----:R-:W-:Y:S01]  /*7fc0*/  PRMT R35, RZ, 0x7610, R35 ;  /* 0x00007610ff237816 */ /* 0x001fe20000000023 */
[----:B------:R-:W4:Y:S04]  /*7fd0*/  LDL.LU R47, [R1+0x708] ;  /* 0x00070800012f7983 */ /* 0x000f280000300800 */
[----:B------:R-:W-:-:S04]  /*7fe0*/  @!P0 IMAD.IADD R39, R39, 0x1, -R0 ;  /* 0x0000000127278824 */ /* 0x000fc800078e0a00 */
[--C-:B------:R-:W-:Y:S01]  /*7ff0*/  @!P5 IMAD.IADD R45, R45, 0x1, -R0.reuse ;  /* 0x000000012d2dd824 */ /* 0x100fe200078e0a00 */
[C---:B------:R-:W-:Y:S01]  /*8000*/  ISETP.GT.U32.AND P5, PT, R0.reuse, R93, PT ;  /* 0x0000005d0000720c */ /* 0x040fe20003fa4070 */
[--C-:B------:R-:W-:Y:S01]  /*8010*/  @!P3 IMAD.IADD R53, R53, 0x1, -R0.reuse ;  /* 0x000000013535b824 */ /* 0x100fe200078e0a00 */
[----:B------:R-:W-:Y:S01]  /*8020*/  ISETP.GT.U32.AND P0, PT, R0, R92, PT ;  /* 0x0000005c0000720c */ /* 0x000fe20003f04070 */
[--C-:B------:R-:W-:Y:S01]  /*8030*/  @!P2 IMAD.IADD R42, R42, 0x1, -R0.reuse ;  /* 0x000000012a2aa824 */ /* 0x100fe200078e0a00 */
[C---:B------:R-:W-:Y:S01]  /*8040*/  ISETP.GT.U32.AND P3, PT, R0.reuse, R19, PT ;  /* 0x000000130000720c */ /* 0x040fe20003f64070 */
[----:B------:R0:W4:Y:S08]  /*8050*/  @!P4 LDG.E.U16 R35, desc[UR16][R26.64] ;  /* 0x000000101a23c981 */ /* 0x000130000c1e1500 */
[--C-:B------:R-:W-:Y:S01]  /*8060*/  @!P5 IMAD.IADD R93, R93, 0x1, -R0.reuse ;  /* 0x000000015d5dd824 */ /* 0x100fe200078e0a00 */
[----:B------:R-:W-:Y:S01]  /*8070*/  ISETP.GT.U32.AND P5, PT, R0, R17, PT ;  /* 0x000000110000720c */ /* 0x000fe20003fa4070 */
[--C-:B------:R-:W-:Y:S01]  /*8080*/  @!P0 IMAD.IADD R92, R92, 0x1, -R0.reuse ;  /* 0x000000015c5c8824 */ /* 0x100fe200078e0a00 */
[C---:B------:R-:W-:Y:S01]  /*8090*/  ISETP.GT.U32.AND P0, PT, R0.reuse, R16, PT ;  /* 0x000000100000720c */ /* 0x040fe20003f04070 */
[----:B------:R-:W-:Y:S01]  /*80a0*/  @!P3 IMAD.IADD R19, R19, 0x1, -R0 ;  /* 0x000000011313b824 */ /* 0x000fe200078e0a00 */
[----:B------:R-:W-:-:S02]  /*80b0*/  ISETP.GT.U32.AND P2, PT, R0, R5, PT ;  /* 0x000000050000720c */ /* 0x000fc40003f44070 */
[----:B------:R-:W-:-:S07]  /*80c0*/  ISETP.GT.U32.AND P3, PT, R0, R15, PT ;  /* 0x0000000f0000720c */ /* 0x000fce0003f64070 */
[--C-:B------:R-:W-:Y:S01]  /*80d0*/  @!P5 IMAD.IADD R17, R17, 0x1, -R0.reuse ;  /* 0x000000011111d824 */ /* 0x100fe200078e0a00 */
[----:B------:R-:W-:Y:S01]  /*80e0*/  ISETP.GT.U32.AND P5, PT, R0, R13, PT ;  /* 0x0000000d0000720c */ /* 0x000fe20003fa4070 */
[--C-:B------:R-:W-:Y:S01]  /*80f0*/  @!P0 IMAD.IADD R16, R16, 0x1, -R0.reuse ;  /* 0x0000000110108824 */ /* 0x100fe200078e0a00 */
[C---:B------:R-:W-:Y:S01]  /*8100*/  ISETP.GT.U32.AND P0, PT, R0.reuse, R12, PT ;  /* 0x0000000c0000720c */ /* 0x040fe20003f04070 */
[--C-:B------:R-:W-:Y:S01]  /*8110*/  @!P2 IMAD.IADD R5, R5, 0x1, -R0.reuse ;  /* 0x000000010505a824 */ /* 0x100fe200078e0a00 */
[C---:B------:R-:W-:Y:S01]  /*8120*/  ISETP.GT.U32.AND P2, PT, R0.reuse, R18, PT ;  /* 0x000000120000720c */ /* 0x040fe20003f44070 */
[----:B------:R-:W-:Y:S01]  /*8130*/  @!P3 IMAD.IADD R15, R15, 0x1, -R0 ;  /* 0x000000010f0fb824 */ /* 0x000fe200078e0a00 */
[----:B------:R-:W-:-:S07]  /*8140*/  ISETP.GT.U32.AND P3, PT, R0, R11, PT ;  /* 0x0000000b0000720c */ /* 0x000fce0003f64070 */
[--C-:B------:R-:W-:Y:S01]  /*8150*/  @!P5 IMAD.IADD R13, R13, 0x1, -R0.reuse ;  /* 0x000000010d0dd824 */ /* 0x100fe200078e0a00 */
[----:B------:R-:W-:Y:S01]  /*8160*/  ISETP.GT.U32.AND P5, PT, R0, R9, PT ;  /* 0x000000090000720c */ /* 0x000fe20003fa4070 */
[--C-:B------:R-:W-:Y:S01]  /*8170*/  @!P0 IMAD.IADD R12, R12, 0x1, -R0.reuse ;  /* 0x000000010c0c8824 */ /* 0x100fe200078e0a00 */
[----:B------:R-:W-:Y:S01]  /*8180*/  ISETP.GT.U32.AND P0, PT, R0, R8, PT ;  /* 0x000000080000720c */ /* 0x000fe20003f04070 */
[--C-:B------:R-:W-:Y:S01]  /*8190*/  @!P2 IMAD.IADD R18, R18, 0x1, -R0.reuse ;  /* 0x000000011212a824 */ /* 0x100fe200078e0a00 */
[----:B------:R-:W-:Y:S01]  /*81a0*/  ISETP.GT.U32.AND P2, PT, R0, R14, PT ;  /* 0x0000000e0000720c */ /* 0x000fe20003f44070 */
[----:B------:R-:W-:Y:S01]  /*81b0*/  @!P3 IMAD.IADD R11, R11, 0x1, -R0 ;  /* 0x000000010b0bb824 */ /* 0x000fe200078e0a00 */
[----:B------:R-:W-:Y:S01]  /*81c0*/  ISETP.GE.U32.AND P3, PT, R25, 0x7fffffb9, PT ;  /* 0x7fffffb91900780c */ /* 0x000fe20003f66070 */
[----:B------:R-:W-:-:S06]  /*81d0*/  VIADD R25, R58, 0xfffffff0 ;  /* 0xfffffff03a197836 */ /* 0x000fcc0000000000 */
[--C-:B------:R-:W-:Y:S01]  /*81e0*/  @!P5 IMAD.IADD R9, R9, 0x1, -R0.reuse ;  /* 0x000000010909d824 */ /* 0x100fe200078e0a00 */
[----:B------:R-:W-:Y:S01]  /*81f0*/  ISETP.GE.U32.AND P5, PT, R25, 0x7fffffb1, PT ;  /* 0x7fffffb11900780c */ /* 0x000fe20003fa6070 */
[----:B------:R-:W-:Y:S02]  /*8200*/  VIADD R25, R58, 0xffffffe9 ;  /* 0xffffffe93a197836 */ /* 0x000fe40000000000 */
[--C-:B------:R-:W-:Y:S02]  /*8210*/  @!P0 IMAD.IADD R8, R8, 0x1, -R0.reuse ;  /* 0x0000000108088824 */ /* 0x100fe400078e0a00 */
[----:B------:R-:W-:Y:S01]  /*8220*/  @!P2 IMAD.IADD R14, R14, 0x1, -R0 ;  /* 0x000000010e0ea824 */ /* 0x000fe200078e0a00 */
[----:B------:R-:W-:Y:S01]  /*8230*/  ISETP.GE.U32.AND P0, PT, R25, 0x7fffffaa, PT ;  /* 0x7fffffaa1900780c */ /* 0x000fe20003f06070 */
[----:B------:R-:W-:Y:S01]  /*8240*/  VIADD R25, R58, 0xffffffe1 ;  /* 0xffffffe13a197836 */ /* 0x000fe20000000000 */
[----:B------:R-:W-:Y:S02]  /*8250*/  ISETP.GT.U32.AND P2, PT, R0, R10, PT ;  /* 0x0000000a0000720c */ /* 0x000fe40003f44070 */
[----:B------:R-:W-:-:S02]  /*8260*/  PRMT R36, RZ, 0x7610, R36 ;  /* 0x00007610ff247816 */ /* 0x000fc40000000024 */
[----:B------:R-:W-:Y:S02]  /*8270*/  ISETP.GE.U32.AND P6, PT, R25, 0x7fffffa2, PT ;  /* 0x7fffffa21900780c */ /* 0x000fe40003fc6070 */
[----:B------:R-:W4:Y:S04]  /*8280*/  LDL.LU R25, [R1+0x704] ;  /* 0x0007040001197983 */ /* 0x000f280000300800 */
[----:B------:R-:W4:Y:S04]  /*8290*/  LDL.LU R26, [R1+0x700] ;  /* 0x00070000011a7983 */ /* 0x000f280000300800 */
[----:B------:R-:W4:Y:S04]  /*82a0*/  @!P4 LDG.E.U16 R36, desc[UR16][R28.64] ;  /* 0x000000101c24c981 */ /* 0x000f28000c1e1500 */
[----:B------:R-:W4:Y:S01]  /*82b0*/  LDL.LU R27, [R1+0x6fc] ;  /* 0x0006fc00011b7983 */ /* 0x000f220000300800 */
[----:B------:R-:W-:-:S03]  /*82c0*/  @!P2 IMAD.IADD R10, R10, 0x1, -R0 ;  /* 0x000000010a0aa824 */ /* 0x000fc600078e0a00 */
[----:B------:R-:W4:Y:S04]  /*82d0*/  LDL.LU R28, [R1+0x6f8] ;  /* 0x0006f800011c7983 */ /* 0x000f280000300800 */
[----:B------:R-:W4:Y:S01]  /*82e0*/  LDL.LU R29, [R1+0x6f4] ;  /* 0x0006f400011d7983 */ /* 0x000f220000300800 */
[----:B------:R-:W-:-:S03]  /*82f0*/  ISETP.GT.U32.AND P2, PT, R0, R7, PT ;  /* 0x000000070000720c */ /* 0x000fc60003f44070 */
        /* <DEDUP_REMOVED lines=11> */
[----:B------:R1:W-:Y:S04]  /*83b0*/  STS.U16 [R4+UR5+0x4180], R44 ;  /* 0x0041802c04007988 */ /* 0x0003e80008000405 */
[----:B------:R-:W4:Y:S04]  /*83c0*/  LDL.LU R70, [R1+0x6c4] ;  /* 0x0006c40001467983 */ /* 0x000f280000300800 */
[----:B------:R-:W4:Y:S01]  /*83d0*/  LDL.LU R71, [R1+0x6c0] ;  /* 0x0006c00001477983 */ /* 0x000f220000300800 */
[----:B-1----:R-:W-:-:S03]  /*83e0*/  VIADD R44, R58, 0xffffffd9 ;  /* 0xffffffd93a2c7836 */ /* 0x002fc60000000000 */
[----:B------:R-:W4:Y:S01]  /*83f0*/  LDL.LU R68, [R1+0x6bc] ;  /* 0x0006bc0001447983 */ /* 0x000f220000300800 */
[----:B------:R-:W-:-:S03]  /*8400*/  @!P2 IMAD.IADD R7, R7, 0x1, -R0 ;  /* 0x000000010707a824 */ /* 0x000fc600078e0a00 */
[----:B------:R-:W4:Y:S01]  /*8410*/  LDL.LU R66, [R1+0x6b8] ;  /* 0x0006b80001427983 */ /* 0x000f220000300800 */
[----:B------:R-:W-:-:S03]  /*8420*/  ISETP.GE.U32.AND P2, PT, R44, 0x7fffff9a, PT ;  /* 0x7fffff9a2c00780c */ /* 0x000fc60003f46070 */
[----:B------:R-:W4:Y:S04]  /*8430*/  LDL.LU R67, [R1+0x6b4] ;  /* 0x0006b40001437983 */ /* 0x000f280000300800 */
[----:B------:R-:W4:Y:S04]  /*8440*/  LDL.LU R64, [R1+0x6b0] ;  /* 0x0006b00001407983 */ /* 0x000f280000300800 */
[----:B------:R-:W4:Y:S04]  /*8450*/  LDL.LU R65, [R1+0x72c] ;  /* 0x00072c0001417983 */ /* 0x000f280000300800 */
[----:B------:R-:W4:Y:S04]  /*8460*/  LDL.LU R44, [R1+0x728] ;  /* 0x00072800012c7983 */ /* 0x000f280000300800 */
[----:B--2---:R1:W-:Y:S04]  /*8470*/  STS.U16 [R4+UR5+0x8180], R43 ;  /* 0x0081802b04007988 */ /* 0x0043e80008000405 */
[----:B-1----:R-:W2:Y:S04]  /*8480*/  LDL.LU R43, [R1+0x724] ;  /* 0x00072400012b7983 */ /* 0x002ea80000300800 */
[----:B---3--:R1:W-:Y:S04]  /*8490*/  STS.U16 [R4+UR5+0xc180], R63 ;  /* 0x00c1803f04007988 */ /* 0x0083e80008000405 */
[----:B-1----:R-:W3:Y:S04]  /*84a0*/  LDL.LU R63, [R1+0x720] ;  /* 0x00072000013f7983 */ /* 0x002ee80000300800 */
        /* <DEDUP_REMOVED lines=48> */
[----:B--2---:R-:W-:Y:S04]  /*87b0*/  STS.U16 [R4+UR5+0x9d80], R43 ;  /* 0x009d802b04007988 */ /* 0x004fe80008000405 */
[----:B------:R-:W2:Y:S04]  /*87c0*/  LDL.LU R64, [R1+0x744] ;  /* 0x0007440001407983 */ /* 0x000ea80000300800 */
[----:B------:R-:W2:Y:S04]  /*87d0*/  LDL.LU R65, [R1+0x740] ;  /* 0x0007400001417983 */ /* 0x000ea80000300800 */
[----:B---3--:R1:W-:Y:S04]  /*87e0*/  STS.U16 [R4+UR5+0xdd80], R63 ;  /* 0x00dd803f04007988 */ /* 0x0083e80008000405 */
[----:B-1----:R-:W3:Y:S04]  /*87f0*/  LDL.LU R4, [R1+0x73c] ;  /* 0x00073c0001047983 */ /* 0x002ee80000300800 */
[----:B------:R-:W2:Y:S04]  /*8800*/  LDL.LU R43, [R1+0x738] ;  /* 0x00073800012b7983 */ /* 0x000ea80000300800 */
[----:B------:R-:W2:Y:S01]  /*8810*/  LDL.LU R63, [R1+0x734] ;  /* 0x00073400013f7983 */ /* 0x000ea20000300800 */
[----:B------:R-:W-:-:S03]  /*8820*/  LOP3.LUT R47, R2, 0x40, RZ, 0x3c, !PT ;  /* 0x00000040022f7812 */ /* 0x000fc600078e3cff */
[----:B------:R-:W2:Y:S04]  /*8830*/  LDL.LU R46, [R1+0x730] ;  /* 0x00073000012e7983 */ /* 0x000ea80000300800 */
[----:B----4-:R1:W-:Y:S04]  /*8840*/  STS.U16 [R47+UR5+0x200], R44 ;  /* 0x0002002c2f007988 */ /* 0x0103e80008000405 */
[----:B------:R4:W-:Y:S04]  /*8850*/  STS.U16 [R47+UR5+0x4200], R25 ;  /* 0x004200192f007988 */ /* 0x0009e80008000405 */
[----:B-1----:R-:W3:Y:S04]  /*8860*/  LDL.LU R44, [R1+0x7bc] ;  /* 0x0007bc00012c7983 */ /* 0x002ee80000300800 */
[----:B------:R-:W3:Y:S04]  /*8870*/  LDL.LU R48, [R1+0x7b8] ;  /* 0x0007b80001307983 */ /* 0x000ee80000300800 */
[----:B------:R-:W3:Y:S04]  /*8880*/  LDL.LU R49, [R1+0x7b4] ;  /* 0x0007b40001317983 */ /* 0x000ee80000300800 */
[----:B----4-:R-:W4:Y:S04]  /*8890*/  LDL.LU R25, [R1+0x1194] ;  /* 0x0011940001197983 */ /* 0x010f280000300800 */
[----:B------:R1:W-:Y:S04]  /*88a0*/  STS.U16 [R47+UR5+0x8200], R26 ;  /* 0x0082001a2f007988 */ /* 0x0003e80008000405 */
[----:B------:R0:W-:Y:S04]  /*88b0*/  STS.U16 [R47+UR5+0xc200], R27 ;  /* 0x00c2001b2f007988 */ /* 0x0001e80008000405 */
[----:B------:R0:W-:Y:S04]  /*88c0*/  STS.U16 [R47+UR5+0x600], R28 ;  /* 0x0006001c2f007988 */ /* 0x0001e80008000405 */
[----:B-1----:R-:W4:Y:S04]  /*88d0*/  LDL.LU R26, [R1+0x1190] ;  /* 0x00119000011a7983 */ /* 0x002f280000300800 */
[----:B0-----:R-:W4:Y:S04]  /*88e0*/  LDL.LU R27, [R1+0x118c] ;  /* 0x00118c00011b7983 */ /* 0x001f280000300800 */
[----:B------:R-:W4:Y:S04]  /*88f0*/  LDL.LU R28, [R1+0x1188] ;  /* 0x00118800011c7983 */ /* 0x000f280000300800 */
[----:B------:R0:W-:Y:S04]  /*8900*/  STS.U16 [R47+UR5+0x4600], R29 ;  /* 0x0046001d2f007988 */ /* 0x0001e80008000405 */
[----:B------:R1:W-:Y:S04]  /*8910*/  STS.U16 [R47+UR5+0x8600], R30 ;  /* 0x0086001e2f007988 */ /* 0x0003e80008000405 */
[----:B------:R1:W-:Y:S04]  /*8920*/  STS.U16 [R47+UR5+0xc600], R31 ;  /* 0x00c6001f2f007988 */ /* 0x0003e80008000405 */
[----:B0-----:R-:W4:Y:S04]  /*8930*/  LDL.LU R29, [R1+0x1184] ;  /* 0x00118400011d7983 */ /* 0x001f280000300800 */
[----:B-1----:R-:W4:Y:S04]  /*8940*/  LDL.LU R30, [R1+0x1180] ;  /* 0x00118000011e7983 */ /* 0x002f280000300800 */
        /* <DEDUP_REMOVED lines=18> */
[----:B--2---:R-:W2:Y:S04]  /*8a70*/  LDL.LU R73, [R1+0x1158] ;  /* 0x0011580001497983 */ /* 0x004ea80000300800 */
[----:B------:R0:W-:Y:S04]  /*8a80*/  STS.U16 [R47+UR5+0x5200], R70 ;  /* 0x005200462f007988 */ /* 0x0001e80008000405 */
[----:B------:R1:W-:Y:S04]  /*8a90*/  STS.U16 [R47+UR5+0x9200], R71 ;  /* 0x009200472f007988 */ /* 0x0003e80008000405 */
[----:B------:R1:W-:Y:S04]  /*8aa0*/  STS.U16 [R47+UR5+0xd200], R68 ;  /* 0x00d200442f007988 */ /* 0x0003e80008000405 */
[----:B0-----:R-:W2:Y:S04]  /*8ab0*/  LDL.LU R70, [R1+0x1154] ;  /* 0x0011540001467983 */ /* 0x001ea80000300800 */
[----:B-1----:R-:W2:Y:S04]  /*8ac0*/  LDL.LU R71, [R1+0x1150] ;  /* 0x0011500001477983 */ /* 0x002ea80000300800 */
[----:B------:R-:W2:Y:S04]  /*8ad0*/  LDL.LU R68, [R1+0x114c] ;  /* 0x00114c0001447983 */ /* 0x000ea80000300800 */
[----:B------:R0:W-:Y:S04]  /*8ae0*/  STS.U16 [R47+UR5+0x1600], R66 ;  /* 0x001600422f007988 */ /* 0x0001e80008000405 */
[----:B------:R1:W-:Y:S04]  /*8af0*/  STS.U16 [R47+UR5+0x5600], R67 ;  /* 0x005600432f007988 */ /* 0x0003e80008000405 */
[----:B------:R1:W-:Y:S04]  /*8b00*/  STS.U16 [R47+UR5+0x9600], R64 ;  /* 0x009600402f007988 */ /* 0x0003e80008000405 */
[----:B0-----:R-:W2:Y:S04]  /*8b10*/  LDL.LU R66, [R1+0x1148] ;  /* 0x0011480001427983 */ /* 0x001ea80000300800 */
[----:B-1----:R-:W2:Y:S04]  /*8b20*/  LDL.LU R67, [R1+0x1144] ;  /* 0x0011440001437983 */ /* 0x002ea80000300800 */
[----:B------:R-:W2:Y:S04]  /*8b30*/  LDL.LU R64, [R1+0x1140] ;  /* 0x0011400001407983 */ /* 0x000ea80000300800 */
[----:B------:R0:W-:Y:S04]  /*8b40*/  STS.U16 [R47+UR5+0xd600], R65 ;  /* 0x00d600412f007988 */ /* 0x0001e80008000405 */
[----:B---3--:R1:W-:Y:S04]  /*8b50*/  STS.U16 [R47+UR5+0x1a00], R4 ;  /* 0x001a00042f007988 */ /* 0x0083e80008000405 */
[----:B------:R3:W-:Y:S04]  /*8b60*/  STS.U16 [R47+UR5+0x5a00], R43 ;  /* 0x005a002b2f007988 */ /* 0x0007e80008000405 */
[----:B0-----:R-:W2:Y:S04]  /*8b70*/  LDL.LU R65, [R1+0x113c] ;  /* 0x00113c0001417983 */ /* 0x001ea80000300800 */
[----:B-1----:R-:W2:Y:S04]  /*8b80*/  LDL.LU R4, [R1+0x1138] ;  /* 0x0011380001047983 */ /* 0x002ea80000300800 */
[----:B---3--:R-:W3:Y:S04]  /*8b90*/  LDL.LU R43, [R1+0x1134] ;  /* 0x00113400012b7983 */ /* 0x008ee80000300800 */
[----:B------:R0:W-:Y:S04]  /*8ba0*/  STS.U16 [R47+UR5+0x9a00], R63 ;  /* 0x009a003f2f007988 */ /* 0x0001e80008000405 */
[----:B0-----:R-:W2:Y:S04]  /*8bb0*/  LDL.LU R63, [R1+0x1130] ;  /* 0x00113000013f7983 */ /* 0x001ea80000300800 */
[----:B------:R0:W-:Y:S02]  /*8bc0*/  STS.U16 [R47+UR5+0xda00], R46 ;  /* 0x00da002e2f007988 */ /* 0x0001e40008000405 */
[----:B0-----:R-:W-:-:S02]  /*8bd0*/  LOP3.LUT R46, R2, 0x50, RZ, 0x3c, !PT ;  /* 0x00000050022e7812 */ /* 0x001fc400078e3cff */
[----:B------:R0:W-:Y:S04]  /*8be0*/  STS.U16 [R47+UR5+0x1e00], R44 ;  /* 0x001e002c2f007988 */ /* 0x0001e80008000405 */
[----:B------:R-:W-:Y:S04]  /*8bf0*/  STS.U16 [R47+UR5+0x5e00], R48 ;  /* 0x005e00302f007988 */ /* 0x000fe80008000405 */
[----:B------:R-:W-:Y:S04]  /*8c00*/  STS.U16 [R47+UR5+0x9e00], R49 ;  /* 0x009e00312f007988 */ /* 0x000fe80008000405 */
[----:B0-----:R-:W3:Y:S04]  /*8c10*/  LDL.LU R44, [R1+0x112c] ;  /* 0x00112c00012c7983 */ /* 0x001ee80000300800 */
[----:B--2---:R-:W-:Y:S04]  /*8c20*/  STS.U16 [R47+UR5+0xde00], R63 ;  /* 0x00de003f2f007988 */ /* 0x004fe80008000405 */
        /* <DEDUP_REMOVED lines=20> */
[----:B------:R-:W-:Y:S01]  /*8d70*/  STS.U16 [R46+UR5+0x1680], R27 ;  /* 0x0016801b2e007988 */ /* 0x000fe20008000405 */
[----:B0-----:R-:W-:-:S03]  /*8d80*/  IMAD.WIDE R30, R55, 0x2, R82 ;  /* 0x00000002371e7825 */ /* 0x001fc600078e0252 */
[----:B------:R0:W-:Y:S04]  /*8d90*/  STS.U16 [R46+UR5+0x5680], R26 ;  /* 0x0056801a2e007988 */ /* 0x0001e80008000405 */
[----:B------:R-:W2:Y:S04]  /*8da0*/  LDL.LU R63, [R1+0x1128] ;  /* 0x00112800013f7983 */ /* 0x000ea80000300800 */
[----:B------:R-:W4:Y:S01]  /*8db0*/  LDL.LU R65, [R1+0x1124] ;  /* 0x0011240001417983 */ /* 0x000f220000300800 */
[----:B0-----:R-:W-:-:S03]  /*8dc0*/  PRMT R26, RZ, 0x7610, R26 ;  /* 0x00007610ff1a7816 */ /* 0x001fc6000000001a */
[----:B------:R-:W2:Y:S04]  /*8dd0*/  LDL.LU R64, [R1+0x1120] ;  /* 0x0011200001407983 */ /* 0x000ea80000300800 */
[----:B------:R0:W2:Y:S04]  /*8de0*/  @!P4 LDG.E.U16 R26, desc[UR16][R30.64] ;  /* 0x000000101e1ac981 */ /* 0x0000a8000c1e1500 */
[----:B------:R-:W3:Y:S04]  /*8df0*/  LDL.LU R67, [R1+0x111c] ;  /* 0x00111c0001437983 */ /* 0x000ee80000300800 */
[----:B------:R-:W3:Y:S04]  /*8e00*/  LDL.LU R66, [R1+0x1118] ;  /* 0x0011180001427983 */ /* 0x000ee80000300800 */
[----:B------:R-:W-:Y:S04]  /*8e10*/  STS.U16 [R46+UR5+0x9680], R25 ;  /* 0x009680192e007988 */ /* 0x000fe80008000405 */
        /* <DEDUP_REMOVED lines=9> */
[----:B------:R1:W-:Y:S01]  /*8eb0*/  STS.U16 [R46+UR5+0xda80], R20 ;  /* 0x00da80142e007988 */ /* 0x0003e20008000405 */
[----:B------:R-:W-:-:S03]  /*8ec0*/  LOP3.LUT R69, R2, 0x60, RZ, 0x3c, !PT ;  /* 0x0000006002457812 */ /* 0x000fc600078e3cff */
[----:B------:R-:W3:Y:S04]  /*8ed0*/  LDL.LU R75, [R1+0x1100] ;  /* 0x00110000014b7983 */ /* 0x000ee80000300800 */
[----:B------:R-:W3:Y:S01]  /*8ee0*/  LDL.LU R74, [R1+0x10fc] ;  /* 0x0010fc00014a7983 */ /* 0x000ee20000300800 */
[----:B-1----:R-:W-:-:S03]  /*8ef0*/  VIADD R20, R58, 0xffffffd1 ;  /* 0xffffffd13a147836 */ /* 0x002fc60000000000 */
[----:B------:R-:W3:Y:S04]  /*8f00*/  LDL.LU R77, [R1+0x10f8] ;  /* 0x0010f800014d7983 */ /* 0x000ee80000300800 */
[----:B------:R-:W3:Y:S01]  /*8f10*/  LDL.LU R76, [R1+0x10f4] ;  /* 0x0010f400014c7983 */ /* 0x000ee20000300800 */
[----:B------:R-:W-:Y:S01]  /*8f20*/  ISETP.GE.U32.AND P4, PT, R20, 0x7fffff92, PT ;  /* 0x7fffff921400780c */ /* 0x000fe20003f86070 */
[----:B------:R-:W-:Y:S02]  /*8f30*/  IMAD R20, R90, 0x16, RZ ;  /* 0x000000165a147824 */ /* 0x000fe400078e02ff */
[----:B------:R-:W3:Y:S04]  /*8f40*/  LDL.LU R79, [R1+0x10f0] ;  /* 0x0010f000014f7983 */ /* 0x000ee80000300800 */
[----:B------:R1:W-:Y:S04]  /*8f50*/  STS.U16 [R46+UR5+0x1e80], R81 ;  /* 0x001e80512e007988 */ /* 0x0003e80008000405 */
[----:B------:R-:W3:Y:S04]  /*8f60*/  LDL.LU R78, [R1+0x10ec] ;  /* 0x0010ec00014e7983 */ /* 0x000ee80000300800 */
[----:B------:R0:W-:Y:S04]  /*8f70*/  STS.U16 [R46+UR5+0x5e80], R91 ;  /* 0x005e805b2e007988 */ /* 0x0001e80008000405 */
[----:B------:R-:W-:Y:S04]  /*8f80*/  STL [R1+0x10b4], R2 ;  /* 0x0010b40201007387 */ /* 0x000fe80000100800 */
[----:B------:R0:W-:Y:S04]  /*8f90*/  STS.U16 [R46+UR5+0x9e80], R33 ;  /* 0x009e80212e007988 */ /* 0x0001e80008000405 */
[----:B-1----:R-:W3:Y:S04]  /*8fa0*/  LDL.LU R81, [R1+0x10e8] ;  /* 0x0010e80001517983 */ /* 0x002ee80000300800 */
[----:B------:R1:W-:Y:S01]  /*8fb0*/  STS.U16 [R46+UR5+0xde80], R32 ;  /* 0x00de80202e007988 */ /* 0x0003e20008000405 */
[----:B------:R-:W-:-:S03]  /*8fc0*/  PRMT R22, RZ, 0x7610, R22 ;  /* 0x00007610ff167816 */ /* 0x000fc60000000016 */
[----:B0-----:R-:W3:Y:S01]  /*8fd0*/  LDL.LU R91, [R1+0x10e4] ;  /* 0x0010e400015b7983 */ /* 0x001ee20000300800 */
[----:B------:R-:W-:-:S03]  /*8fe0*/  PRMT R33, RZ, 0x7610, R33 ;  /* 0x00007610ff217816 */ /* 0x000fc60000000021 */
[----:B------:R0:W-:Y:S01]  /*8ff0*/  STS.U16 [R69+UR5+0x300], R3 ;  /* 0x0003000345007988 */ /* 0x0001e20008000405 */
[----:B-1----:R-:W-:Y:S01]  /*9000*/  PRMT R32, RZ, 0x7610, R32 ;  /* 0x00007610ff207816 */ /* 0x002fe20000000020 */
[----:B------:R-:W-:Y:S01]  /*9010*/  IMAD.WIDE R46, R20, 0x2, R88 ;  /* 0x00000002142e7825 */ /* 0x000fe200078e0258 */
[----:B------:R-:W-:-:S03]  /*9020*/  PRMT R23, RZ, 0x7610, R23 ;  /* 0x00007610ff177816 */ /* 0x000fc60000000017 */
[C---:B------:R-:W-:Y:S01]  /*9030*/  IMAD.WIDE R48, R20.reuse, 0x2, R86 ;  /* 0x0000000214307825 */ /* 0x040fe200078e0256 */
[----:B------:R-:W3:Y:S04]  /*9040*/  @!P0 LDG.E.U16 R32, desc[UR16][R46.64] ;  /* 0x000000102e208981 */ /* 0x000ee8000c1e1500 */
[----:B0-----:R-:W4:Y:S04]  /*9050*/  LDL.LU R3, [R1+0x10e0] ;  /* 0x0010e00001037983 */ /* 0x001f280000300800 */
[----:B------:R0:W-:Y:S04]  /*9060*/  STL.64 [R1+0x4e8], R30 ;  /* 0x0004e81e01007387 */ /* 0x0001e80000100a00 */
[----:B------:R-:W4:Y:S01]  /*9070*/  @!P0 LDG.E.U16 R33, desc[UR16][R48.64] ;  /* 0x0000001030218981 */ /* 0x000f22000c1e1500 */
[----:B0-----:R-:W-:-:S05]  /*9080*/  IMAD.WIDE R30, R20, 0x2, R84 ;  /* 0x00000002141e7825 */ /* 0x001fca00078e0254 */
[----:B------:R0:W4:Y:S04]  /*9090*/  @!P0 LDG.E.U16 R23, desc[UR16][R30.64] ;  /* 0x000000101e178981 */ /* 0x000128000c1e1500 */
[----:B--2---:R1:W-:Y:S02]  /*90a0*/  STL [R1+0x720], R26 ;  /* 0x0007201a01007387 */ /* 0x0043e40000100800 */
[----:B-1----:R-:W-:-:S05]  /*90b0*/  IMAD.WIDE R26, R20, 0x2, R82 ;  /* 0x00000002141a7825 */ /* 0x002fca00078e0252 */
[----:B------:R1:W2:Y:S01]  /*90c0*/  @!P0 LDG.E.U16 R22, desc[UR16][R26.64] ;  /* 0x000000101a168981 */ /* 0x0002a2000c1e1500 */
[----:B------:R-:W-:-:S03]  /*90d0*/  VIADD R20, R58, 0xffffffc9 ;  /* 0xffffffc93a147836 */ /* 0x000fc60000000000 */
[----:B------:R-:W-:Y:S02]  /*90e0*/  STL.64 [R1+0x410], R48 ;  /* 0x0004103001007387 */ /* 0x000fe40000100a00 */
[----:B------:R-:W-:Y:S02]  /*90f0*/  ISETP.GE.U32.AND P0, PT, R20, 0x7fffff8a, PT ;  /* 0x7fffff8a1400780c */ /* 0x000fe40003f06070 */
[----:B------:R-:W-:Y:S01]  /*9100*/  STL.64 [R1+0x408], R46 ;  /* 0x0004082e01007387 */ /* 0x000fe20000100a00 */
[----:B------:R-:W-:-:S03]  /*9110*/  IMAD R20, R90, 0x1e, RZ ;  /* 0x0000001e5a147824 */ /* 0x000fc600078e02ff */
[----:B------:R0:W-:Y:S01]  /*9120*/  STL.64 [R1+0x400], R30 ;  /* 0x0004001e01007387 */ /* 0x0001e20000100a00 */
[----:B------:R-:W-:-:S03]  /*9130*/  PRMT R28, RZ, 0x7610, R28 ;  /* 0x00007610ff1c7816 */ /* 0x000fc6000000001c */
[----:B------:R1:W-:Y:S01]  /*9140*/  STL.64 [R1+0x3f8], R26 ;  /* 0x0003f81a01007387 */ /* 0x0003e20000100a00 */
[----:B------:R-:W-:Y:S02]  /*9150*/  PRMT R21, RZ, 0x7610, R21 ;  /* 0x00007610ff157816 */ /* 0x000fe40000000015 */
[----:B------:R-:W-:Y:S02]  /*9160*/  PRMT R25, RZ, 0x7610, R25 ;  /* 0x00007610ff197816 */ /* 0x000fe40000000019 */
[----:B------:R-:W-:Y:S01]  /*9170*/  PRMT R24, RZ, 0x7610, R24 ;  /* 0x00007610ff187816 */ /* 0x000fe20000000018 */
[----:B0-----:R-:W-:-:S04]  /*9180*/  IMAD.WIDE R30, R20, 0x2, R88 ;  /* 0x00000002141e7825 */ /* 0x001fc800078e0258 */
[C---:B-1----:R-:W-:Y:S01]  /*9190*/  IMAD.WIDE R26, R20.reuse, 0x2, R84 ;  /* 0x00000002141a7825 */ /* 0x042fe200078e0254 */
[----:B------:R-:W2:Y:S04]  /*91a0*/  @!P6 LDG.E.U16 R25, desc[UR16][R30.64] ;  /* 0x000000101e19e981 */ /* 0x000ea8000c1e1500 */
[----:B------:R-:W2:Y:S01]  /*91b0*/  @!P6 LDG.E.U16 R24, desc[UR16][R26.64] ;  /* 0x000000101a18e981 */ /* 0x000ea2000c1e1500 */
[----:B------:R-:W-:Y:S02]  /*91c0*/  PRMT R29, RZ, 0x7610, R29 ;  /* 0x00007610ff1d7816 */ /* 0x000fe4000000001d */
[----:B------:R-:W-:Y:S01]  /*91d0*/  PRMT R37, RZ, 0x7610, R37 ;  /* 0x00007610ff257816 */ /* 0x000fe20000000025 */
[----:B---3--:R-:W-:Y:S04]  /*91e0*/  STL [R1+0x700], R32 ;  /* 0x0007002001007387 */ /* 0x008fe80000100800 */
[----:B----4-:R0:W-:Y:S02]  /*91f0*/  STL [R1+0x704], R33 ;  /* 0x0007042101007387 */ /* 0x0101e40000100800 */
[----:B0-----:R-:W-:-:S05]  /*9200*/  IMAD.WIDE R32, R20, 0x2, R86 ;  /* 0x0000000214207825 */ /* 0x001fca00078e0256 */
[----:B------:R0:W3:Y:S04]  /*9210*/  @!P6 LDG.E.U16 R28, desc[UR16][R32.64] ;  /* 0x00000010201ce981 */ /* 0x0000e8000c1e1500 */
[----:B--2---:R-:W-:Y:S04]  /*9220*/  STL [R1+0x6f8], R22 ;  /* 0x0006f81601007387 */ /* 0x004fe80000100800 */
[----:B------:R1:W-:Y:S02]  /*9230*/  STL [R1+0x6fc], R23 ;  /* 0x0006fc1701007387 */ /* 0x0003e40000100800 */
[----:B-1----:R-:W-:-:S05]  /*9240*/  IMAD.WIDE R22, R20, 0x2, R82 ;  /* 0x0000000214167825 */ /* 0x002fca00078e0252 */
[----:B------:R-:W2:Y:S01]  /*9250*/  @!P6 LDG.E.U16 R21, desc[UR16][R22.64] ;  /* 0x000000101615e981 */ /* 0x000ea2000c1e1500 */
[----:B------:R-:W-:-:S05]  /*9260*/  VIADD R20, R58, 0xffffffc1 ;  /* 0xffffffc13a147836 */ /* 0x000fca0000000000 */
[----:B------:R-:W-:Y:S01]  /*9270*/  ISETP.GE.U32.AND P6, PT, R20, 0x7fffff82, PT ;  /* 0x7fffff821400780c */ /* 0x000fe20003fc6070 */
[----:B------:R-:W-:Y:S01]  /*9280*/  IMAD R20, R90, 0x26, RZ ;  /* 0x000000265a147824 */ /* 0x000fe200078e02ff */
[----:B------:R0:W-:Y:S03]  /*9290*/  STL.64 [R1+0x330], R32 ;  /* 0x0003302001007387 */ /* 0x0001e60000100a00 */
[----:B------:R-:W-:-:S05]  /*92a0*/  IMAD.WIDE R46, R20, 0x2, R86 ;  /* 0x00000002142e7825 */ /* 0x000fca00078e0256 */
[----:B------:R-:W4:Y:S01]  /*92b0*/  @!P2 LDG.E.U16 R37, desc[UR16][R46.64] ;  /* 0x000000102e25a981 */ /* 0x000f22000c1e1500 */
[----:B0-----:R-:W-:-:S05]  /*92c0*/  IMAD.WIDE R32, R20, 0x2, R88 ;  /* 0x0000000214207825 */ /* 0x001fca00078e0258 */
[----:B------:R0:W4:Y:S04]  /*92d0*/  @!P2 LDG.E.U16 R29, desc[UR16][R32.64] ;  /* 0x00000010201da981 */ /* 0x000128000c1e1500 */
[----:B------:R1:W-:Y:S04]  /*92e0*/  STL.64 [R1+0x328], R30 ;  /* 0x0003281e01007387 */ /* 0x0003e80000100a00 */
[----:B------:R-:W-:Y:S04]  /*92f0*/  STL.64 [R1+0x320], R26 ;  /* 0x0003201a01007387 */ /* 0x000fe80000100a00 */
[----:B------:R-:W-:Y:S01]  /*9300*/  STL.64 [R1+0x318], R22 ;  /* 0x0003181601007387 */ /* 0x000fe20000100a00 */
[----:B------:R-:W-:-:S02]  /*9310*/  PRMT R91, RZ, 0x7610, R91 ;  /* 0x00007610ff5b7816 */ /* 0x000fc4000000005b */
[----:B------:R-:W-:Y:S01]  /*9320*/  PRMT R81, RZ, 0x7610, R81 ;  /* 0x00007610ff517816 */ /* 0x000fe20000000051 */
[----:B-1----:R-:W-:Y:S01]  /*9330*/  IMAD.WIDE R30, R20, 0x2, R84 ;  /* 0x00000002141e7825 */ /* 0x002fe200078e0254 */
[----:B------:R-:W-:Y:S01]  /*9340*/  PRMT R2, RZ, 0x7610, R2 ;  /* 0x00007610ff027816 */ /* 0x000fe20000000002 */
[----:B------:R-:W-:Y:S01]  /*9350*/  STS.U16 [R69+UR5+0x4300], R57 ;  /* 0x0043003945007988 */ /* 0x000fe20008000405 */
[----:B------:R-:W-:-:S03]  /*9360*/  PRMT R79, RZ, 0x7610, R79 ;  /* 0x00007610ff4f7816 */ /* 0x000fc6000000004f */
[----:B------:R-:W-:Y:S04]  /*9370*/  STS.U16 [R69+UR5+0x8300], R56 ;  /* 0x0083003845007988 */ /* 0x000fe80008000405 */
[----:B------:R-:W-:Y:S04]  /*9380*/  STS.U16 [R69+UR5+0xc300], R41 ;  /* 0x00c3002945007988 */ /* 0x000fe80008000405 */
[----:B------:R-:W-:Y:S04]  /*9390*/  STS.U16 [R69+UR5+0x700], R54 ;  /* 0x0007003645007988 */ /* 0x000fe80008000405 */
[----:B------:R-:W4:Y:S04]  /*93a0*/  @!P2 LDG.E.U16 R2, desc[UR16][R30.64] ;  /* 0x000000101e02a981 */ /* 0x000f28000c1e1500 */
[----:B------:R1:W-:Y:S01]  /*93b0*/  STS.U16 [R69+UR5+0x4700], R36 ;  /* 0x0047002445007988 */ /* 0x0003e20008000405 */
[----:B------:R-:W-:Y:S01]  /*93c0*/  PRMT R73, RZ, 0x7610, R73 ;  /* 0x00007610ff497816 */ /* 0x000fe20000000049 */
[----:B-1----:R-:W-:-:S02]  /*93d0*/  IMAD R36, R90, 0x3e, RZ ;  /* 0x0000003e5a247824 */ /* 0x002fc400078e02ff */
[----:B---3--:R1:W-:Y:S02]  /*93e0*/  STL [R1+0x6f4], R28 ;  /* 0x0006f41c01007387 */ /* 0x0083e40000100800 */
[C---:B-1----:R-:W-:Y:S02]  /*93f0*/  IMAD R28, R90.reuse, 0x36, RZ ;  /* 0x000000365a1c7824 */ /* 0x042fe400078e02ff */
[----:B--2---:R1:W-:Y:S04]  /*9400*/  STL [R1+0x6e8], R21 ;  /* 0x0006e81501007387 */ /* 0x0043e80000100800 */
[----:B------:R-:W-:Y:S01]  /*9410*/  STL [R1+0x6f0], R25 ;  /* 0x0006f01901007387 */ /* 0x000fe20000100800 */
[----:B-1----:R-:W-:-:S03]  /*9420*/  IMAD R21, R90, 0x2e, RZ ;  /* 0x0000002e5a157824 */ /* 0x002fc600078e02ff */
[----:B------:R1:W-:Y:S01]  /*9430*/  STL [R1+0x6ec], R24 ;  /* 0x0006ec1801007387 */ /* 0x0003e20000100800 */
[----:B------:R-:W-:-:S03]  /*9440*/  IMAD.WIDE R22, R21, 0x2, R86 ;  /* 0x0000000215167825 */ /* 0x000fc600078e0256 */
[----:B------:R-:W-:Y:S04]  /*9450*/  STL.64 [R1+0x250], R46 ;  /* 0x0002502e01007387 */ /* 0x000fe80000100a00 */
[----:B------:R-:W-:Y:S01]  /*9460*/  STL.64 [R1+0x170], R22 ;  /* 0x0001701601007387 */ /* 0x000fe20000100a00 */
[----:B-1----:R-:W-:-:S03]  /*9470*/  IMAD.WIDE R24, R20, 0x2, R82 ;  /* 0x0000000214187825 */ /* 0x002fc600078e0252 */
[----:B------:R0:W-:Y:S01]  /*9480*/  STL.64 [R1+0x248], R32 ;  /* 0x0002482001007387 */ /* 0x0001e20000100a00 */
[----:B------:R-:W-:-:S03]  /*9490*/  IMAD.WIDE R26, R21, 0x2, R88 ;  /* 0x00000002151a7825 */ /* 0x000fc600078e0258 */
[----:B------:R-:W-:Y:S04]  /*94a0*/  STL.64 [R1+0x240], R30 ;  /* 0x0002401e01007387 */ /* 0x000fe80000100a00 */
[----:B------:R1:W-:Y:S04]  /*94b0*/  STL.64 [R1+0x238], R24 ;  /* 0x0002381801007387 */ /* 0x0003e80000100a00 */
[----:B------:R1:W2:Y:S04]  /*94c0*/  @!P2 LDG.E.U16 R91, desc[UR16][R24.64] ;  /* 0x00000010185ba981 */ /* 0x0002a8000c1e1500 */
[----:B------:R3:W2:Y:S01]  /*94d0*/  @!P4 LDG.E.U16 R81, desc[UR16][R22.64] ;  /* 0x000000101651c981 */ /* 0x0006a2000c1e1500 */
[----:B0-----:R-:W-:-:S03]  /*94e0*/  IMAD.WIDE R32, R28, 0x2, R88 ;  /* 0x000000021c207825 */ /* 0x001fc600078e0258 */
[----:B------:R0:W2:Y:S01]  /*94f0*/  @!P4 LDG.E.U16 R79, desc[UR16][R26.64] ;  /* 0x000000101a4fc981 */ /* 0x0000a2000c1e1500 */
[----:B-1----:R-:W-:-:S04]  /*9500*/  IMAD.WIDE R24, R21, 0x2, R84 ;  /* 0x0000000215187825 */ /* 0x002fc800078e0254 */
[----:B---3--:R-:W-:Y:S01]  /*9510*/  IMAD.WIDE R22, R21, 0x2, R82 ;  /* 0x0000000215167825 */ /* 0x008fe200078e0252 */
[----:B------:R0:W-:Y:S03]  /*9520*/  STL.64 [R1+0x168], R26 ;  /* 0x0001681a01007387 */ /* 0x0001e60000100a00 */
[C---:B------:R-:W-:Y:S01]  /*9530*/  IMAD.WIDE R20, R28.reuse, 0x2, R86 ;  /* 0x000000021c147825 */ /* 0x040fe200078e0256 */
[----:B------:R-:W-:Y:S03]  /*9540*/  STL.64 [R1+0x160], R24 ;  /* 0x0001601801007387 */ /* 0x000fe60000100a00 */
[----:B------:R-:W-:Y:S01]  /*9550*/  IMAD.WIDE R30, R28, 0x2, R84 ;  /* 0x000000021c1e7825 */ /* 0x000fe200078e0254 */
[----:B------:R-:W-:Y:S04]  /*9560*/  STL.64 [R1+0x158], R22 ;  /* 0x0001581601007387 */ /* 0x000fe80000100a00 */
[----:B------:R-:W-:Y:S04]  /*9570*/  STL.64 [R1], R20 ;  /* 0x0000001401007387 */ /* 0x000fe80000100a00 */
[----:B----4-:R1:W-:Y:S01]  /*9580*/  STL [R1+0x6e0], R29 ;  /* 0x0006e01d01007387 */ /* 0x0103e20000100800 */
[----:B0-----:R-:W-:-:S03]  /*9590*/  IMAD.WIDE R26, R36, 0x2, R86 ;  /* 0x00000002241a7825 */ /* 0x001fc600078e0256 */
[----:B------:R-:W-:Y:S04]  /*95a0*/  STL [R1+0xfe4], R32 ;  /* 0x000fe42001007387 */ /* 0x000fe80000100800 */
[----:B------:R-:W-:Y:S01]  /*95b0*/  STL [R1+0xfe0], R33 ;  /* 0x000fe02101007387 */ /* 0x000fe20000100800 */
[----:B-1----:R-:W-:-:S03]  /*95c0*/  IMAD.WIDE R28, R28, 0x2, R82 ;  /* 0x000000021c1c7825 */ /* 0x002fc600078e0252 */
[----:B------:R-:W-:Y:S04]  /*95d0*/  STL [R1+0xff0], R30 ;  /* 0x000ff01e01007387 */ /* 0x000fe80000100800 */
[----:B------:R-:W-:Y:S04]  /*95e0*/  STL [R1+0xfec], R31 ;  /* 0x000fec1f01007387 */ /* 0x000fe80000100800 */
[----:B------:R-:W-:Y:S04]  /*95f0*/  STL [R1+0xffc], R28 ;  /* 0x000ffc1c01007387 */ /* 0x000fe80000100800 */
[----:B------:R-:W-:Y:S04]  /*9600*/  STL [R1+0x6e4], R37 ;  /* 0x0006e42501007387 */ /* 0x000fe80000100800 */
[----:B------:R0:W-:Y:S04]  /*9610*/  STL [R1+0xff8], R29 ;  /* 0x000ff81d01007387 */ /* 0x0001e80000100800 */
[----:B------:R-:W-:Y:S04]  /*9620*/  STL [R1+0x1008], R26 ;  /* 0x0010081a01007387 */ /* 0x000fe80000100800 */
[----:B------:R-:W3:Y:S04]  /*9630*/  @!P0 LDG.E.U16 R73, desc[UR16][R28.64] ;  /* 0x000000101c498981 */ /* 0x000ee8000c1e1500 */
[----:B------:R-:W-:Y:S04]  /*9640*/  STL [R1+0x1004], R27 ;  /* 0x0010041b01007387 */ /* 0x000fe80000100800 */
[----:B0-----:R-:W4:Y:S04]  /*9650*/  LDL.LU R29, [R1+0x7d0] ;  /* 0x0007d000011d7983 */ /* 0x001f280000300800 */
[----:B------:R-:W2:Y:S04]  /*9660*/  LDL.LU R41, [R1+0x7d4] ;  /* 0x0007d40001297983 */ /* 0x000ea80000300800 */
[----:B------:R-:W3:Y:S04]  /*9670*/  LDL.LU R55, [R1+0x7d8] ;  /* 0x0007d80001377983 */ /* 0x000ee80000300800 */
[----:B------:R-:W3:Y:S04]  /*9680*/  LDL.LU R57, [R1+0x7dc] ;  /* 0x0007dc0001397983 */ /* 0x000ee80000300800 */
[----:B------:R-:W3:Y:S01]  /*9690*/  LDL.LU R56, [R1+0x7e0] ;  /* 0x0007e00001387983 */ /* 0x000ee20000300800 */
[----:B------:R-:W-:-:S02]  /*96a0*/  PRMT R78, RZ, 0x7610, R78 ;  /* 0x00007610ff4e7816 */ /* 0x000fc4000000004e */
[----:B------:R-:W-:Y:S02]  /*96b0*/  PRMT R77, RZ, 0x7610, R77 ;  /* 0x00007610ff4d7816 */ /* 0x000fe4000000004d */
[----:B------:R-:W-:Y:S02]  /*96c0*/  PRMT R76, RZ, 0x7610, R76 ;  /* 0x00007610ff4c7816 */ /* 0x000fe4000000004c */
[----:B------:R0:W3:Y:S04]  /*96d0*/  @!P4 LDG.E.U16 R78, desc[UR16][R24.64] ;  /* 0x00000010184ec981 */ /* 0x0000e8000c1e1500 */
[----:B------:R1:W-:Y:S04]  /*96e0*/  STS.U16 [R69+UR5+0x8700], R35 ;  /* 0x0087002345007988 */ /* 0x0003e80008000405 */
[----:B------:R1:W3:Y:S01]  /*96f0*/  @!P4 LDG.E.U16 R77, desc[UR16][R22.64] ;  /* 0x00000010164dc981 */ /* 0x0002e2000c1e1500 */
[----:B0-----:R-:W-:-:S03]  /*9700*/  IMAD.WIDE R24, R36, 0x2, R88 ;  /* 0x0000000224187825 */ /* 0x001fc600078e0258 */
[----:B------:R0:W3:Y:S01]  /*9710*/  @!P0 LDG.E.U16 R76, desc[UR16][R20.64] ;  /* 0x00000010144c8981 */ /* 0x0000e2000c1e1500 */
[----:B-1----:R-:W-:Y:S01]  /*9720*/  IMAD R35, R90, 0x7, RZ ;  /* 0x000000075a237824 */ /* 0x002fe200078e02ff */
[----:B------:R-:W-:Y:S01]  /*9730*/  PRMT R68, RZ, 0x7610, R68 ;  /* 0x00007610ff447816 */ /* 0x000fe20000000044 */
[C---:B------:R-:W-:Y:S01]  /*9740*/  IMAD.WIDE R22, R36.reuse, 0x2, R84 ;  /* 0x0000000224167825 */ /* 0x040fe200078e0254 */
[----:B------:R-:W-:Y:S03]  /*9750*/  STL [R1+0x1014], R24 ;  /* 0x0010141801007387 */ /* 0x000fe60000100800 */
[----:B0-----:R-:W-:Y:S01]  /*9760*/  IMAD.WIDE R20, R36, 0x2, R82 ;  /* 0x0000000224147825 */ /* 0x001fe200078e0252 */
[----:B------:R-:W-:Y:S01]  /*9770*/  STL [R1+0x1010], R25 ;  /* 0x0010101901007387 */ /* 0x000fe20000100800 */
[----:B------:R-:W-:Y:S02]  /*9780*/  PRMT R67, RZ, 0x7610, R67 ;  /* 0x00007610ff437816 */ /* 0x000fe40000000043 */
[----:B------:R-:W-:Y:S01]  /*9790*/  IMAD.WIDE R48, R35, 0x2, R86 ;  /* 0x0000000223307825 */ /* 0x000fe200078e0256 */
[----:B------:R-:W-:Y:S01]  /*97a0*/  STL [R1+0x1020], R22 ;  /* 0x0010201601007387 */ /* 0x000fe20000100800 */
[----:B------:R-:W-:-:S02]  /*97b0*/  PRMT R75, RZ, 0x7610, R75 ;  /* 0x00007610ff4b7816 */ /* 0x000fc4000000004b */
[C---:B------:R-:W-:Y:S01]  /*97c0*/  IMAD.WIDE R46, R35.reuse, 0x2, R88 ;  /* 0x00000002232e7825 */ /* 0x040fe200078e0258 */
[----:B------:R-:W-:Y:S01]  /*97d0*/  STL [R1+0x101c], R23 ;  /* 0x00101c1701007387 */ /* 0x000fe20000100800 */
[----:B------:R-:W-:Y:S02]  /*97e0*/  PRMT R74, RZ, 0x7610, R74 ;  /* 0x00007610ff4a7816 */ /* 0x000fe4000000004a */
[----:B------:R-:W-:Y:S01]  /*97f0*/  IMAD R54, R90, 0xf, RZ ;  /* 0x0000000f5a367824 */ /* 0x000fe200078e02ff */
[----:B------:R-:W-:Y:S01]  /*9800*/  STL [R1+0x102c], R20 ;  /* 0x00102c1401007387 */ /* 0x000fe20000100800 */
[----:B------:R-:W-:-:S03]  /*9810*/  IMAD.WIDE R36, R35, 0x2, R84 ;  /* 0x0000000223247825 */ /* 0x000fc600078e0254 */
[----:B------:R-:W-:Y:S01]  /*9820*/  STL [R1+0x1028], R21 ;  /* 0x0010281501007387 */ /* 0x000fe20000100800 */
[----:B------:R-:W-:-:S03]  /*9830*/  PRMT R65, RZ, 0x7610, R65 ;  /* 0x00007610ff417816 */ /* 0x000fc60000000041 */
[----:B------:R0:W-:Y:S01]  /*9840*/  STL.64 [R1+0x5e0], R48 ;  /* 0x0005e03001007387 */ /* 0x0001e20000100a00 */
[----:B------:R-:W-:-:S03]  /*9850*/  PRMT R64, RZ, 0x7610, R64 ;  /* 0x00007610ff407816 */ /* 0x000fc60000000040 */
[----:B------:R0:W3:Y:S01]  /*9860*/  @!P3 LDG.E.U16 R68, desc[UR16][R48.64] ;  /* 0x000000103044b981 */ /* 0x0000e2000c1e1500 */
[----:B------:R-:W-:-:S03]  /*9870*/  ISETP.GT.U32.AND P2, PT, R0, R59, PT ;  /* 0x0000003b0000720c */ /* 0x000fc60003f44070 */
[----:B------:R1:W-:Y:S04]  /*9880*/  STL.64 [R1+0x5d8], R46 ;  /* 0x0005d82e01007387 */ /* 0x0003e80000100a00 */
[----:B------:R1:W3:Y:S01]  /*9890*/  @!P3 LDG.E.U16 R67, desc[UR16][R46.64] ;  /* 0x000000102e43b981 */ /* 0x0002e2000c1e1500 */
[----:B0-----:R-:W-:-:S03]  /*98a0*/  IMAD.WIDE R48, R35, 0x2, R82 ;  /* 0x0000000223307825 */ /* 0x001fc600078e0252 */
[----:B------:R-:W3:Y:S01]  /*98b0*/  LDL.LU R35, [R1+0x7e4] ;  /* 0x0007e40001237983 */ /* 0x000ee20000300800 */
[----:B------:R-:W-:-:S03]  /*98c0*/  PRMT R66, RZ, 0x7610, R66 ;  /* 0x00007610ff427816 */ /* 0x000fc60000000042 */
[----:B------:R-:W3:Y:S01]  /*98d0*/  @!P0 LDG.E.U16 R75, desc[UR16][R32.64] ;  /* 0x00000010204b8981 */ /* 0x000ee2000c1e1500 */
[----:B-1----:R-:W-:-:S03]  /*98e0*/  IMAD.WIDE R46, R54, 0x2, R86 ;  /* 0x00000002362e7825 */ /* 0x002fc600078e0256 */
[----:B------:R-:W3:Y:S01]  /*98f0*/  @!P0 LDG.E.U16 R74, desc[UR16][R30.64] ;  /* 0x000000101e4a8981 */ /* 0x000ee2000c1e1500 */
[----:B------:R-:W-:-:S03]  /*9900*/  ISETP.GT.U32.AND P0, PT, R0, R61, PT ;  /* 0x0000003d0000720c */ /* 0x000fc60003f04070 */
[----:B------:R-:W-:Y:S04]  /*9910*/  STL.64 [R1+0x5d0], R36 ;  /* 0x0005d02401007387 */ /* 0x000fe80000100a00 */
[----:B------:R0:W-:Y:S04]  /*9920*/  STL.64 [R1+0x5c8], R48 ;  /* 0x0005c83001007387 */ /* 0x0001e80000100a00 */
[----:B------:R-:W3:Y:S04]  /*9930*/  LDL.LU R33, [R1+0x7e8] ;  /* 0x0007e80001217983 */ /* 0x000ee80000300800 */
[----:B------:R1:W-:Y:S04]  /*9940*/  STL.64 [R1+0x4e0], R46 ;  /* 0x0004e02e01007387 */ /* 0x0003e80000100a00 */
[----:B------:R-:W3:Y:S01]  /*9950*/  @!P3 LDG.E.U16 R65, desc[UR16][R48.64] ;  /* 0x000000103041b981 */ /* 0x000ee2000c1e1500 */
[----:B------:R-:W-:-:S03]  /*9960*/  PRMT R43, RZ, 0x7610, R43 ;  /* 0x00007610ff2b7816 */ /* 0x000fc6000000002b */
[----:B------:R-:W3:Y:S01]  /*9970*/  @!P5 LDG.E.U16 R64, desc[UR16][R46.64] ;  /* 0x000000102e40d981 */ /* 0x000ee2000c1e1500 */
[----:B------:R-:W-:-:S03]  /*9980*/  PRMT R63, RZ, 0x7610, R63 ;  /* 0x00007610ff3f7816 */ /* 0x000fc6000000003f */
[----:B------:R1:W3:Y:S04]  /*9990*/  @!P3 LDG.E.U16 R66, desc[UR16][R36.64] ;  /* 0x000000102442b981 */ /* 0x0002e8000c1e1500 */
[----:B0-----:R-:W3:Y:S04]  /*99a0*/  LDL.LU.64 R48, [R1+0x10d8] ;  /* 0x0010d80001307983 */ /* 0x001ee80000300a00 */
[----:B-1----:R-:W3:Y:S01]  /*99b0*/  LDL.LU.64 R46, [R1+0x10d0] ;  /* 0x0010d000012e7983 */ /* 0x002ee20000300a00 */
[----:B------:R-:W-:Y:S01]  /*99c0*/  PRMT R72, RZ, 0x7610, R72 ;  /* 0x00007610ff487816 */ /* 0x000fe20000000048 */
[----:B------:R-:W-:Y:S01]  /*99d0*/  IMAD.WIDE R36, R54, 0x2, R88 ;  /* 0x0000000236247825 */ /* 0x000fe200078e0258 */
[C---:B------:R-:W-:Y:S01]  /*99e0*/  ISETP.GT.U32.AND P4, PT, R0.reuse, R60, PT ;  /* 0x0000003c0000720c */ /* 0x040fe20003f84070 */
[----:B------:R-:W3:Y:S02]  /*99f0*/  @!P6 LDG.E.U16 R43, desc[UR16][R20.64] ;  /* 0x00000010142be981 */ /* 0x000ee4000c1e1500 */
[--C-:B------:R-:W-:Y:S01]  /*9a00*/  @!P2 IMAD.IADD R59, R59, 0x1, -R0.reuse ;  /* 0x000000013b3ba824 */ /* 0x100fe200078e0a00 */
[----:B------:R-:W-:Y:S01]  /*9a10*/  ISETP.GT.U32.AND P2, PT, R0, R62, PT ;  /* 0x0000003e0000720c */ /* 0x000fe20003f44070 */
[----:B------:R0:W-:Y:S01]  /*9a20*/  STL.64 [R1+0x4d8], R36 ;  /* 0x0004d82401007387 */ /* 0x0001e20000100a00 */
[----:B------:R-:W-:Y:S01]  /*9a30*/  ISETP.GE.AND P3, PT, R3, RZ, PT ;  /* 0x000000ff0300720c */ /* 0x000fe20003f66270 */
[----:B------:R-:W-:-:S02]  /*9a40*/  @!P0 IMAD.IADD R61, R61, 0x1, -R0 ;  /* 0x000000013d3d8824 */ /* 0x000fc400078e0a00 */
[----:B------:R-:W3:Y:S04]  /*9a50*/  @!P5 LDG.E.U16 R63, desc[UR16][R36.64] ;  /* 0x00000010243fd981 */ /* 0x000ee8000c1e1500 */
[----:B------:R-:W3:Y:S04]  /*9a60*/  LDL.LU R21, [R1+0x7ec] ;  /* 0x0007ec0001157983 */ /* 0x000ee80000300800 */
[----:B------:R-:W3:Y:S04]  /*9a70*/  @!P6 LDG.E.U16 R72, desc[UR16][R26.64] ;  /* 0x000000101a48e981 */ /* 0x000ee8000c1e1500 */
[----:B0-----:R-:W3:Y:S04]  /*9a80*/  LDL.LU.64 R36, [R1+0x10c8] ;  /* 0x0010c80001247983 */ /* 0x001ee80000300a00 */
[----:B------:R-:W3:Y:S01]  /*9a90*/  LDL.LU R27, [R1+0x7f0] ;  /* 0x0007f000011b7983 */ /* 0x000ee20000300800 */
[----:B------:R-:W-:-:S02]  /*9aa0*/  @!P4 IMAD.IADD R60, R60, 0x1, -R0 ;  /* 0x000000013c3cc824 */ /* 0x000fc400078e0a00 */
[----:B------:R-:W-:Y:S02]  /*9ab0*/  @!P2 IMAD.IADD R62, R62, 0x1, -R0 ;  /* 0x000000013e3ea824 */ /* 0x000fe400078e0a00 */
[----:B------:R-:W-:Y:S01]  /*9ac0*/  @!P3 IMAD.MOV R50, RZ, RZ, -R50 ;  /* 0x000000ffff32b224 */ /* 0x000fe200078e0a32 */
[----:B----4-:R-:W-:Y:S02]  /*9ad0*/  ISETP.GE.AND P0, PT, R29, RZ, PT ;  /* 0x000000ff1d00720c */ /* 0x010fe40003f06270 */
[----:B------:R-:W4:Y:S01]  /*9ae0*/  LDL.LU R29, [R1+0x7f4] ;  /* 0x0007f400011d7983 */ /* 0x000f220000300800 */
[----:B--2---:R-:W-:Y:S01]  /*9af0*/  ISETP.GE.AND P4, PT, R41, RZ, PT ;  /* 0x000000ff2900720c */ /* 0x004fe20003f86270 */
[----:B------:R-:W-:Y:S01]  /*9b00*/  IMAD.MOV.U32 R41, RZ, RZ, R6 ;  /* 0x000000ffff297224 */ /* 0x000fe200078e0006 */
[----:B---3--:R-:W-:Y:S02]  /*9b10*/  ISETP.GE.AND P2, PT, R55, RZ, PT ;  /* 0x000000ff3700720c */ /* 0x008fe40003f46270 */
[----:B------:R-:W2:Y:S01]  /*9b20*/  LDL.LU R55, [R1+0x7f8] ;  /* 0x0007f80001377983 */ /* 0x000ea20000300800 */
[----:B------:R-:W-:-:S05]  /*9b30*/  ISETP.GE.AND P3, PT, R57, RZ, PT ;  /* 0x000000ff3900720c */ /* 0x000fca0003f66270 */
[----:B------:R-:W-:Y:S01]  /*9b40*/  @!P0 IMAD.MOV R41, RZ, RZ, -R41 ;  /* 0x000000ffff298224 */ /* 0x000fe200078e0a29 */
[----:B------:R-:W3:Y:S01]  /*9b50*/  LDL.LU R57, [R1+0x7fc] ;  /* 0x0007fc0001397983 */ /* 0x000ee20000300800 */
[----:B------:R-:W-:-:S03]  /*9b60*/  ISETP.GE.AND P0, PT, R56, RZ, PT ;  /* 0x000000ff3800720c */ /* 0x000fc60003f06270 */
[----:B------:R-:W4:Y:S01]  /*9b70*/  LDL.LU R56, [R1+0x800] ;  /* 0x0008000001387983 */ /* 0x000f220000300800 */
[----:B------:R-:W-:Y:S01]  /*9b80*/  PRMT R71, RZ, 0x7610, R71 ;  /* 0x00007610ff477816 */ /* 0x000fe20000000047 */
[----:B------:R-:W-:-:S05]  /*9b90*/  @!P4 IMAD.MOV R52, RZ, RZ, -R52 ;  /* 0x000000ffff34c224 */ /* 0x000fca00078e0a34 */
[----:B------:R0:W4:Y:S01]  /*9ba0*/  @!P6 LDG.E.U16 R71, desc[UR16][R24.64] ;  /* 0x000000101847e981 */ /* 0x000122000c1e1500 */
[----:B------:R-:W-:Y:S01]  /*9bb0*/  ISETP.GE.AND P4, PT, R35, RZ, PT ;  /* 0x000000ff2300720c */ /* 0x000fe20003f86270 */
[----:B0-----:R-:W-:Y:S02]  /*9bc0*/  IMAD.MOV.U32 R25, RZ, RZ, R47 ;  /* 0x000000ffff197224 */ /* 0x001fe400078e002f */
[----:B------:R-:W4:Y:S02]  /*9bd0*/  LDL.LU R47, [R1+0x10c4] ;  /* 0x0010c400012f7983 */ /* 0x000f240000300800 */
[----:B------:R-:W-:Y:S01]  /*9be0*/  @!P2 IMAD.MOV R25, RZ, RZ, -R25 ;  /* 0x000000ffff19a224 */ /* 0x000fe200078e0a19 */
[----:B------:R-:W-:Y:S01]  /*9bf0*/  ISETP.GE.AND P2, PT, R33, RZ, PT ;  /* 0x000000ff2100720c */ /* 0x000fe20003f46270 */
[----:B------:R-:W4:Y:S01]  /*9c00*/  LDL.LU R35, [R1+0x804] ;  /* 0x0008040001237983 */ /* 0x000f220000300800 */
[----:B------:R-:W-:-:S03]  /*9c10*/  @!P3 IMAD.MOV R49, RZ, RZ, -R49 ;  /* 0x000000ffff31b224 */ /* 0x000fc600078e0a31 */
[----:B------:R-:W4:Y:S01]  /*9c20*/  LDL.LU R33, [R1+0x808] ;  /* 0x0008080001217983 */ /* 0x000f220000300800 */
[----:B------:R-:W-:-:S03]  /*9c30*/  @!P0 IMAD.MOV R46, RZ, RZ, -R46 ;  /* 0x000000ffff2e8224 */ /* 0x000fc600078e0a2e */
[----:B------:R-:W4:Y:S01]  /*9c40*/  LDL.LU R0, [R1+0x80c] ;  /* 0x00080c0001007983 */ /* 0x000f220000300800 */
[----:B------:R-:W-:-:S03]  /*9c50*/  ISETP.GE.AND P3, PT, R21, RZ, PT ;  /* 0x000000ff1500720c */ /* 0x000fc60003f66270 */
[----:B------:R-:W4:Y:S01]  /*9c60*/  LDL.LU R3, [R1+0x810] ;  /* 0x0008100001037983 */ /* 0x000f220000300800 */
[----:B------:R-:W-:Y:S01]  /*9c70*/  ISETP.GE.AND P0, PT, R27, RZ, PT ;  /* 0x000000ff1b00720c */ /* 0x000fe20003f06270 */
[----:B------:R-:W-:Y:S02]  /*9c80*/  IMAD.MOV.U32 R27, RZ, RZ, R51 ;  /* 0x000000ffff1b7224 */ /* 0x000fe400078e0033 */
[----:B------:R-:W4:Y:S06]  /*9c90*/  LDL.LU R51, [R1+0x10c0] ;  /* 0x0010c00001337983 */ /* 0x000f2c0000300800 */
[----:B------:R-:W-:-:S02]  /*9ca0*/  @!P3 IMAD.MOV R42, RZ, RZ, -R42 ;  /* 0x000000ffff2ab224 */ /* 0x000fc400078e0a2a */
[----:B------:R-:W-:Y:S01]  /*9cb0*/  @!P2 IMAD.MOV R27, RZ, RZ, -R27 ;  /* 0x000000ffff1ba224 */ /* 0x000fe200078e0a1b */
[----:B------:R-:W4:Y:S01]  /*9cc0*/  LDL.LU R21, [R1+0x814] ;  /* 0x0008140001157983 */ /* 0x000f220000300800 */
[----:B------:R-:W-:Y:S01]  /*9cd0*/  @!P0 IMAD.MOV R45, RZ, RZ, -R45 ;  /* 0x000000ffff2d8224 */ /* 0x000fe200078e0a2d */
[----:B--2---:R-:W-:Y:S02]  /*9ce0*/  ISETP.GE.AND P2, PT, R55, RZ, PT ;  /* 0x000000ff3700720c */ /* 0x004fe40003f46270 */
[----:B------:R-:W2:Y:S01]  /*9cf0*/  LDL.LU R55, [R1+0x818] ;  /* 0x0008180001377983 */ /* 0x000ea20000300800 */
[----:B---3--:R-:W-:-:S03]  /*9d00*/  ISETP.GE.AND P3, PT, R57, RZ, PT ;  /* 0x000000ff3900720c */ /* 0x008fc60003f66270 */
[----:B------:R-:W3:Y:S01]  /*9d10*/  LDL.LU R57, [R1+0x81c] ;  /* 0x00081c0001397983 */ /* 0x000ee20000300800 */
[----:B----4-:R-:W-:-:S03]  /*9d20*/  ISETP.GE.AND P0, PT, R56, RZ, PT ;  /* 0x000000ff3800720c */ /* 0x010fc60003f06270 */
[----:B------:R-:W4:Y:S01]  /*9d30*/  LDL.LU R56, [R1+0x820] ;  /* 0x0008200001387983 */ /* 0x000f220000300800 */
[----:B------:R-:W-:Y:S01]  /*9d40*/  @!P4 IMAD.MOV R48, RZ, RZ, -R48 ;  /* 0x000000ffff30c224 */ /* 0x000fe200078e0a30 */
[----:B------:R-:W-:Y:S01]  /*9d50*/  ISETP.GE.AND P4, PT, R29, RZ, PT ;  /* 0x000000ff1d00720c */ /* 0x000fe20003f86270 */
[----:B------:R-:W-:Y:S02]  /*9d60*/  IMAD.MOV.U32 R29, RZ, RZ, R53 ;  /* 0x000000ffff1d7224 */ /* 0x000fe400078e0035 */
[----:B------:R-:W4:Y:S02]  /*9d70*/  LDL.LU R53, [R1+0x10bc] ;  /* 0x0010bc0001357983 */ /* 0x000f240000300800 */
[----:B------:R-:W-:-:S08]  /*9d80*/  @!P2 IMAD.MOV R29, RZ, RZ, -R29 ;  /* 0x000000ffff1da224 */ /* 0x000fd000078e0a1d */
[----:B------:R-:W-:Y:S01]  /*9d90*/  @!P4 IMAD.MOV R39, RZ, RZ, -R39 ;  /* 0x000000ffff27c224 */ /* 0x000fe200078e0a27 */
[----:B------:R-:W-:Y:S01]  /*9da0*/  ISETP.GE.AND P4, PT, R35, RZ, PT ;  /* 0x000000ff2300720c */ /* 0x000fe20003f86270 */
[----:B------:R-:W-:Y:S02]  /*9db0*/  IMAD.MOV.U32 R35, RZ, RZ, R5 ;  /* 0x000000ffff237224 */ /* 0x000fe400078e0005 */
[----:B------:R-:W4:Y:S01]  /*9dc0*/  LDL.LU R5, [R1+0x824] ;  /* 0x0008240001057983 */ /* 0x000f220000300800 */
[----:B------:R-:W-:Y:S01]  /*9dd0*/  ISETP.GE.AND P2, PT, R33, RZ, PT ;  /* 0x000000ff2100720c */ /* 0x000fe20003f46270 */
[----:B------:R-:W-:Y:S02]  /*9de0*/  IMAD.MOV.U32 R33, RZ, RZ, R93 ;  /* 0x000000ffff217224 */ /* 0x000fe400078e005d */
[----:B------:R-:W-:Y:S01]  /*9df0*/  @!P3 IMAD.MOV R35, RZ, RZ, -R35 ;  /* 0x000000ffff23b224 */ /* 0x000fe200078e0a23 */
[----:B------:R-:W-:Y:S01]  /*9e00*/  ISETP.GE.AND P3, PT, R0, RZ, PT ;  /* 0x000000ff0000720c */ /* 0x000fe20003f66270 */
[----:B------:R-:W-:Y:S01]  /*9e10*/  @!P0 IMAD.MOV R33, RZ, RZ, -R33 ;  /* 0x000000ffff218224 */ /* 0x000fe200078e0a21 */
[----:B------:R-:W4:Y:S01]  /*9e20*/  LDL.LU R6, [R1+0x830] ;  /* 0x0008300001067983 */ /* 0x000f220000300800 */
[----:B------:R-:W-:Y:S01]  /*9e30*/  ISETP.GE.AND P0, PT, R3, RZ, PT ;  /* 0x000000ff0300720c */ /* 0x000fe20003f06270 */
[----:B------:R-:W-:-:S02]  /*9e40*/  IMAD.MOV.U32 R93, RZ, RZ, R92 ;  /* 0x000000ffff5d7224 */ /* 0x000fc400078e005c */
[----:B------:R-:W4:Y:S01]  /*9e50*/  LDL.LU R0, [R1+0x834] ;  /* 0x0008340001007983 */ /* 0x000f220000300800 */
[----:B------:R-:W-:Y:S02]  /*9e60*/  IMAD.MOV.U32 R92, RZ, RZ, R18 ;  /* 0x000000ffff5c7224 */ /* 0x000fe400078e0012 */
[----:B------:R-:W-:Y:S01]  /*9e70*/  IMAD.MOV.U32 R18, RZ, RZ, R17 ;  /* 0x000000ffff127224 */ /* 0x000fe200078e0011 */
[----:B------:R-:W4:Y:S01]  /*9e80*/  LDL.LU R3, [R1+0x838] ;  /* 0x0008380001037983 */ /* 0x000f220000300800 */
[----:B------:R-:W-:Y:S02]  /*9e90*/  @!P4 IMAD.MOV R93, RZ, RZ, -R93 ;  /* 0x000000ffff5dc224 */ /* 0x000fe400078e0a5d */
[----:B------:R-:W-:Y:S02]  /*9ea0*/  @!P2 IMAD.MOV R19, RZ, RZ, -R19 ;  /* 0x000000ffff13a224 */ /* 0x000fe400078e0a13 */
[----:B------:R-:W-:Y:S02]  /*9eb0*/  @!P3 IMAD.MOV R92, RZ, RZ, -R92 ;  /* 0x000000ffff5cb224 */ /* 0x000fe400078e0a5c */
[----:B------:R-:W-:-:S02]  /*9ec0*/  @!P0 IMAD.MOV R18, RZ, RZ, -R18 ;  /* 0x000000ffff128224 */ /* 0x000fc400078e0a12 */
[----:B------:R-:W-:Y:S01]  /*9ed0*/  IMAD.MOV.U32 R17, RZ, RZ, R16 ;  /* 0x000000ffff117224 */ /* 0x000fe200078e0010 */
[----:B------:R-:W-:Y:S02]  /*9ee0*/  ISETP.GE.AND P4, PT, R21, RZ, PT ;  /* 0x000000ff1500720c */ /* 0x000fe40003f86270 */
[----:B------:R-:W4:Y:S01]  /*9ef0*/  LDL.LU R21, [R1+0x83c] ;  /* 0x00083c0001157983 */ /* 0x000f220000300800 */
[----:B------:R-:W-:Y:S01]  /*9f00*/  IMAD.MOV.U32 R16, RZ, RZ, R15 ;  /* 0x000000ffff107224 */ /* 0x000fe200078e000f */
[----:B--2---:R-:W-:Y:S02]  /*9f10*/  ISETP.GE.AND P2, PT, R55, RZ, PT ;  /* 0x000000ff3700720c */ /* 0x004fe40003f46270 */
[----:B------:R-:W2:Y:S01]  /*9f20*/  LDL.LU R55, [R1+0x840] ;  /* 0x0008400001377983 */ /* 0x000ea20000300800 */
[----:B---3--:R-:W-:-:S03]  /*9f30*/  ISETP.GE.AND P3, PT, R57, RZ, PT ;  /* 0x000000ff3900720c */ /* 0x008fc60003f66270 */
[----:B------:R-:W3:Y:S01]  /*9f40*/  LDL.LU R57, [R1+0x844] ;  /* 0x0008440001397983 */ /* 0x000ee20000300800 */
[----:B----4-:R-:W-:-:S03]  /*9f50*/  ISETP.GE.AND P0, PT, R56, RZ, PT ;  /* 0x000000ff3800720c */ /* 0x010fc60003f06270 */
[----:B------:R-:W4:Y:S04]  /*9f60*/  LDL.LU R56, [R1+0x848] ;  /* 0x0008480001387983 */ /* 0x000f280000300800 */
[----:B------:R-:W2:Y:S01]  /*9f70*/  LDL.LU R15, [R1+0x828] ;  /* 0x00082800010f7983 */ /* 0x000ea20000300800 */
[----:B------:R-:W-:Y:S02]  /*9f80*/  @!P4 IMAD.MOV R17, RZ, RZ, -R17 ;  /* 0x000000ffff11c224 */ /* 0x000fe400078e0a11 */
[----:B------:R-:W-:Y:S01]  /*9f90*/  @!P2 IMAD.MOV R16, RZ, RZ, -R16 ;  /* 0x000000ffff10a224 */ /* 0x000fe200078e0a10 */
[----:B------:R-:W-:Y:S02]  /*9fa0*/  ISETP.GE.AND P4, PT, R5, RZ, PT ;  /* 0x000000ff0500720c */ /* 0x000fe40003f86270 */
[----:B------:R-:W3:Y:S01]  /*9fb0*/  LDL.LU R5, [R1+0x10b8] ;  /* 0x0010b80001057983 */ /* 0x000ee20000300800 */
[----:B--2---:R-:W-:Y:S01]  /*9fc0*/  ISETP.GE.AND P2, PT, R15, RZ, PT ;  /* 0x000000ff0f00720c */ /* 0x004fe20003f46270 */
[----:B------:R-:W-:-:S02]  /*9fd0*/  IMAD.MOV.U32 R15, RZ, RZ, R13 ;  /* 0x000000ffff0f7224 */ /* 0x000fc400078e000d */
[----:B------:R-:W2:Y:S01]  /*9fe0*/  LDL.LU R13, [R1+0x82c] ;  /* 0x00082c00010d7983 */ /* 0x000ea20000300800 */
[----:B------:R-:W-:Y:S02]  /*9ff0*/  @!P3 IMAD.MOV R14, RZ, RZ, -R14 ;  /* 0x000000ffff0eb224 */ /* 0x000fe400078e0a0e */
[----:B------:R-:W-:Y:S01]  /*a000*/  @!P0 IMAD.MOV R15, RZ, RZ, -R15 ;  /* 0x000000ffff0f8224 */ /* 0x000fe200078e0a0f */
[----:B------:R-:W-:Y:S02]  /*a010*/  ISETP.GE.AND P0, PT, R6, RZ, PT ;  /* 0x000000ff0600720c */ /* 0x000fe40003f06270 */
[----:B------:R-:W-:-:S11]  /*a020*/  PRMT R51, RZ, 0x7610, R51 ;  /* 0x00007610ff337816 */ /* 0x000fd60000000033 */
[----:B------:R-:W-:Y:S01]  /*a030*/  @!P0 IMAD.MOV R9, RZ, RZ, -R9 ;  /* 0x000000ffff098224 */ /* 0x000fe200078e0a09 */
[----:B------:R-:W-:Y:S02]  /*a040*/  ISETP.GE.AND P0, PT, R55, RZ, PT ;  /* 0x000000ff3700720c */ /* 0x000fe40003f06270 */
[----:B--2---:R-:W-:Y:S01]  /*a050*/  ISETP.GE.AND P3, PT, R13, RZ, PT ;  /* 0x000000ff0d00720c */ /* 0x004fe20003f66270 */
[----:B------:R-:W-:Y:S02]  /*a060*/  IMAD.MOV.U32 R13, RZ, RZ, R12 ;  /* 0x000000ffff0d7224 */ /* 0x000fe400078e000c */
[----:B------:R-:W-:Y:S02]  /*a070*/  IMAD.MOV.U32 R12, RZ, RZ, R11 ;  /* 0x000000ffff0c7224 */ /* 0x000fe400078e000b */
[----:B------:R-:W-:Y:S01]  /*a080*/  @!P4 IMAD.MOV R13, RZ, RZ, -R13 ;  /* 0x000000ffff0dc224 */ /* 0x000fe200078e0a0d */
[----:B------:R-:W-:Y:S01]  /*a090*/  ISETP.GE.AND P4, PT, R0, RZ, PT ;  /* 0x000000ff0000720c */ /* 0x000fe20003f86270 */
[----:B------:R-:W-:Y:S01]  /*a0a0*/  @!P2 IMAD.MOV R12, RZ, RZ, -R12 ;  /* 0x000000ffff0ca224 */ /* 0x000fe200078e0a0c */
[----:B------:R-:W-:Y:S01]  /*a0b0*/  ISETP.GE.AND P2, PT, R3, RZ, PT ;  /* 0x000000ff0300720c */ /* 0x000fe20003f46270 */
[----:B------:R-:W-:-:S02]  /*a0c0*/  IMAD.MOV.U32 R11, RZ, RZ, R10 ;  /* 0x000000ffff0b7224 */ /* 0x000fc400078e000a */
[----:B------:R-:W-:Y:S02]  /*a0d0*/  IMAD.MOV.U32 R10, RZ, RZ, R8 ;  /* 0x000000ffff0a7224 */ /* 0x000fe400078e0008 */
[----:B------:R-:W-:-:S06]  /*a0e0*/  IMAD.MOV.U32 R8, RZ, RZ, R7 ;  /* 0x000000ffff087224 */ /* 0x000fcc00078e0007 */
[----:B------:R-:W-:Y:S01]  /*a0f0*/  @!P4 IMAD.MOV R10, RZ, RZ, -R10 ;  /* 0x000000ffff0ac224 */ /* 0x000fe200078e0a0a */
[----:B---3--:R-:W-:Y:S01]  /*a100*/  ISETP.GE.AND P4, PT, R57, RZ, PT ;  /* 0x000000ff3900720c */ /* 0x008fe20003f86270 */
[----:B------:R-:W-:Y:S01]  /*a110*/  @!P2 IMAD.MOV R8, RZ, RZ, -R8 ;  /* 0x000000ffff08a224 */ /* 0x000fe200078e0a08 */
[----:B----4-:R-:W-:Y:S01]  /*a120*/  ISETP.GE.AND P2, PT, R56, RZ, PT ;  /* 0x000000ff3800720c */ /* 0x010fe20003f46270 */
[----:B------:R-:W-:-:S04]  /*a130*/  IMAD.WIDE R56, R54, 0x2, R84 ;  /* 0x0000000236387825 */ /* 0x000fc800078e0254 */
[----:B------:R-:W-:-:S05]  /*a140*/  IMAD.WIDE R54, R54, 0x2, R82 ;  /* 0x0000000236367825 */ /* 0x000fca00078e0252 */
[----:B------:R-:W2:Y:S01]  /*a150*/  @!P5 LDG.E.U16 R51, desc[UR16][R54.64] ;  /* 0x000000103633d981 */ /* 0x000ea2000c1e1500 */
[----:B------:R-:W-:Y:S01]  /*a160*/  @!P3 IMAD.MOV R11, RZ, RZ, -R11 ;  /* 0x000000ffff0bb224 */ /* 0x000fe200078e0a0b */
[----:B------:R-:W-:Y:S02]  /*a170*/  ISETP.GE.AND P3, PT, R21, RZ, PT ;  /* 0x000000ff1500720c */ /* 0x000fe40003f66270 */
[----:B------:R-:W-:Y:S01]  /*a180*/  SHF.R.S32.HI R0, RZ, 0x6, R80 ;  /* 0x00000006ff007819 */ /* 0x000fe20000011450 */
[----:B------:R-:W-:-:S03]  /*a190*/  VIADD R21, R58, 0xffffffe8 ;  /* 0xffffffe83a157836 */ /* 0x000fc60000000000 */
[----:B------:R-:W-:Y:S01]  /*a1a0*/  SGXT R0, R0, 0x1 ;  /* 0x000000010000781a */ /* 0x000fe20000000200 */
[----:B------:R-:W-:-:S03]  /*a1b0*/  IMAD.MOV.U32 R7, RZ, RZ, R59 ;  /* 0x000000ffff077224 */ /* 0x000fc600078e003b */
[----:B------:R-:W-:Y:S01]  /*a1c0*/  LOP3.LUT R0, R4, 0x90, R0, 0x78, !PT ;  /* 0x0000009004007812 */ /* 0x000fe200078e7800 */
[----:B------:R-:W-:Y:S02]  /*a1d0*/  IMAD.MOV.U32 R4, RZ, RZ, R60 ;  /* 0x000000ffff047224 */ /* 0x000fe400078e003c */
[----:B------:R-:W-:Y:S01]  /*a1e0*/  @!P3 IMAD.MOV R7, RZ, RZ, -R7 ;  /* 0x000000ffff07b224 */ /* 0x000fe200078e0a07 */
[----:B------:R-:W-:Y:S01]  /*a1f0*/  ISETP.GE.U32.AND P3, PT, R21, 0x7fffffa9, PT ;  /* 0x7fffffa91500780c */ /* 0x000fe20003f66070 */
[----:B------:R-:W-:Y:S02]  /*a200*/  VIADD R3, R58, 0xffffffe0 ;  /* 0xffffffe03a037836 */ /* 0x000fe40000000000 */
[----:B------:R-:W-:Y:S02]  /*a210*/  IMAD.MOV.U32 R6, RZ, RZ, R61 ;  /* 0x000000ffff067224 */ /* 0x000fe400078e003d */
[----:B------:R-:W-:Y:S01]  /*a220*/  @!P4 IMAD.MOV R4, RZ, RZ, -R4 ;  /* 0x000000ffff04c224 */ /* 0x000fe200078e0a04 */
[----:B------:R-:W-:Y:S01]  /*a230*/  ISETP.NE.AND P4, PT, R5, RZ, PT ;  /* 0x000000ff0500720c */ /* 0x000fe20003f85270 */
[----:B------:R-:W-:Y:S01]  /*a240*/  STL [R1+0x1034], R0 ;  /* 0x0010340001007387 */ /* 0x000fe20000100800 */
[----:B------:R-:W-:Y:S01]  /*a250*/  LOP3.LUT R5, RZ, R5, RZ, 0x33, !PT ;  /* 0x00000005ff057212 */ /* 0x000fe200078e33ff */
[----:B------:R-:W-:Y:S01]  /*a260*/  @!P0 IMAD.MOV R6, RZ, RZ, -R6 ;  /* 0x000000ffff068224 */ /* 0x000fe200078e0a06 */
[----:B------:R-:W-:Y:S01]  /*a270*/  ISETP.GE.U32.AND P0, PT, R3, 0x7fffffa1, PT ;  /* 0x7fffffa10300780c */ /* 0x000fe20003f06070 */
[----:B------:R-:W-:Y:S01]  /*a280*/  IMAD R21, R90, 0x17, RZ ;  /* 0x000000175a157824 */ /* 0x000fe200078e02ff */
[----:B------:R-:W-:Y:S01]  /*a290*/  STL.64 [R1+0xd0], R56 ;  /* 0x0000d03801007387 */ /* 0x000fe20000100a00 */
[----:B------:R-:W-:Y:S01]  /*a2a0*/  IMAD.MOV.U32 R3, RZ, RZ, R62 ;  /* 0x000000ffff037224 */ /* 0x000fe200078e003e */
[----:B------:R-:W-:-:S02]  /*a2b0*/  PRMT R47, RZ, 0x7610, R47 ;  /* 0x00007610ff2f7816 */ /* 0x000fc4000000002f */
[----:B------:R-:W-:Y:S01]  /*a2c0*/  STL.64 [R1+0xc8], R54 ;  /* 0x0000c83601007387 */ /* 0x000fe20000100a00 */
[----:B------:R-:W-:-:S03]  /*a2d0*/  SEL R62, R5, R50, !P4 ;  /* 0x00000032053e7207 */ /* 0x000fc60006000000 */
[----:B--2---:R0:W-:Y:S02]  /*a2e0*/  STL [R1+0x740], R51 ;  /* 0x0007403301007387 */ /* 0x0041e40000100800 */
[----:B0-----:R-:W-:-:S05]  /*a2f0*/  IMAD.WIDE R50, R21, 0x2, R86 ;  /* 0x0000000215327825 */ /* 0x001fca00078e0256 */
[----:B------:R0:W2:Y:S01]  /*a300*/  @!P3 LDG.E.U16 R47, desc[UR16][R50.64] ;  /* 0x00000010322fb981 */ /* 0x0000a2000c1e1500 */
[----:B------:R-:W-:Y:S02]  /*a310*/  PRMT R44, RZ, 0x7610, R44 ;  /* 0x00007610ff2c7816 */ /* 0x000fe4000000002c */
[----:B------:R-:W-:Y:S01]  /*a320*/  SEL R60, R5, R46, !P4 ;  /* 0x0000002e053c7207 */ /* 0x000fe20006000000 */
[----:B------:R0:W-:Y:S01]  /*a330*/  STL.64 [R1+0xc0], R50 ;  /* 0x0000c03201007387 */ /* 0x0001e20000100a00 */
[----:B------:R-:W-:Y:S02]  /*a340*/  PRMT R31, RZ, 0x7610, R31 ;  /* 0x00007610ff1f7816 */ /* 0x000fe4000000001f */
[----:B------:R-:W-:Y:S02]  /*a350*/  PRMT R53, RZ, 0x7610, R53 ;  /* 0x00007610ff357816 */ /* 0x000fe40000000035 */
[----:B------:R-:W-:-:S04]  /*a360*/  PRMT R0, RZ, 0x7610, R0 ;  /* 0x00007610ff007816 */ /* 0x000fc80000000000 */
[----:B------:R-:W3:Y:S01]  /*a370*/  @!P5 LDG.E.U16 R53, desc[UR16][R56.64] ;  /* 0x000000103835d981 */ /* 0x000ee2000c1e1500 */
[----:B0-----:R-:W-:-:S05]  /*a380*/  IMAD.WIDE R50, R21, 0x2, R82 ;  /* 0x0000000215327825 */ /* 0x001fca00078e0252 */
[----:B------:R-:W4:Y:S04]  /*a390*/  @!P3 LDG.E.U16 R0, desc[UR16][R50.64] ;  /* 0x000000103200b981 */ /* 0x000f28000c1e1500 */
[----:B--2---:R0:W-:Y:S02]  /*a3a0*/  STL [R1+0x748], R47 ;  /* 0x0007482f01007387 */ /* 0x0041e40000100800 */
[----:B0-----:R-:W-:-:S05]  /*a3b0*/  IMAD.WIDE R46, R21, 0x2, R88 ;  /* 0x00000002152e7825 */ /* 0x001fca00078e0258 */
[----:B------:R0:W-:Y:S04]  /*a3c0*/  STL.64 [R1+0xb8], R46 ;  /* 0x0000b82e01007387 */ /* 0x0001e80000100a00 */
[----:B------:R0:W2:Y:S02]  /*a3d0*/  @!P3 LDG.E.U16 R44, desc[UR16][R46.64] ;  /* 0x000000102e2cb981 */ /* 0x0000a4000c1e1500 */
[----:B0-----:R-:W-:-:S05]  /*a3e0*/  IMAD.WIDE R46, R21, 0x2, R84 ;  /* 0x00000002152e7825 */ /* 0x001fca00078e0254 */
[----:B------:R-:W3:Y:S01]  /*a3f0*/  @!P3 LDG.E.U16 R31, desc[UR16][R46.64] ;  /* 0x000000102e1fb981 */ /* 0x000ee2000c1e1500 */
[----:B------:R-:W-:Y:S02]  /*a400*/  PRMT R70, RZ, 0x7610, R70 ;  /* 0x00007610ff467816 */ /* 0x000fe40000000046 */
[C---:B------:R-:W-:Y:S01]  /*a410*/  SEL R55, R5.reuse, R93, !P4 ;  /* 0x0000005d05377207 */ /* 0x040fe20006000000 */
[----:B------:R-:W-:Y:S01]  /*a420*/  IMAD R93, R90, 0x1f, RZ ;  /* 0x0000001f5a5d7824 */ /* 0x000fe200078e02ff */
[C---:B------:R-:W-:Y:S02]  /*a430*/  SEL R56, R5.reuse, R33, !P4 ;  /* 0x0000002105387207 */ /* 0x040fe40006000000 */
[----:B------:R-:W-:Y:S01]  /*a440*/  PRMT R37, RZ, 0x7610, R37 ;  /* 0x00007610ff257816 */ /* 0x000fe20000000025 */
[----:B------:R0:W4:Y:S01]  /*a450*/  @!P6 LDG.E.U16 R70, desc[UR16][R22.64] ;  /* 0x000000101646e981 */ /* 0x000122000c1e1500 */
[C---:B------:R-:W-:Y:S02]  /*a460*/  SEL R33, R5.reuse, R16, !P4 ;  /* 0x0000001005217207 */ /* 0x040fe40006000000 */
[----:B0-----:R-:W-:Y:S01]  /*a470*/  PRMT R23, RZ, 0x7610, R23 ;  /* 0x00007610ff177816 */ /* 0x001fe20000000017 */
[----:B--2---:R0:W-:Y:S04]  /*a480*/  STL [R1+0x750], R44 ;  /* 0x0007502c01007387 */ /* 0x0041e80000100800 */
[----:B------:R-:W-:Y:S01]  /*a490*/  STL.64 [R1+0xb0], R46 ;  /* 0x0000b02e01007387 */ /* 0x000fe20000100a00 */
[----:B0-----:R-:W-:-:S03]  /*a4a0*/  SEL R44, R5, R35, !P4 ;  /* 0x00000023052c7207 */ /* 0x001fc60006000000 */
[----:B---3--:R-:W-:Y:S01]  /*a4b0*/  STL [R1+0x754], R31 ;  /* 0x0007541f01007387 */ /* 0x008fe20000100800 */
[----:B------:R-:W-:-:S03]  /*a4c0*/  SEL R35, R5, R12, !P4 ;  /* 0x0000000c05237207 */ /* 0x000fc60006000000 */
[----:B------:R0:W-:Y:S04]  /*a4d0*/  STL [R1+0x744], R53 ;  /* 0x0007443501007387 */ /* 0x0001e80000100800 */
[----:B------:R-:W-:Y:S04]  /*a4e0*/  STL.64 [R1+0xa8], R50 ;  /* 0x0000a83201007387 */ /* 0x000fe80000100a00 */
[----:B----4-:R1:W-:Y:S01]  /*a4f0*/  STL [R1+0x75c], R0 ;  /* 0x00075c0001007387 */ /* 0x0103e20000100800 */
[----:B0-----:R-:W-:Y:S01]  /*a500*/  SEL R53, R5, R17, !P4 ;  /* 0x0000001105357207 */ /* 0x001fe20006000000 */
[----:B------:R-:W-:-:S05]  /*a510*/  IMAD.WIDE R16, R93, 0x2, R86 ;  /* 0x000000025d107825 */ /* 0x000fca00078e0256 */
[----:B------:R-:W2:Y:S01]  /*a520*/  @!P0 LDG.E.U16 R37, desc[UR16][R16.64] ;  /* 0x0000001010258981 */ /* 0x000ea2000c1e1500 */
[----:B-1----:R-:W-:Y:S01]  /*a530*/  SEL R0, R5, R13, !P4 ;  /* 0x0000000d05007207 */ /* 0x002fe20006000000 */
[----:B------:R-:W-:-:S05]  /*a540*/  IMAD.WIDE R12, R93, 0x2, R88 ;  /* 0x000000025d0c7825 */ /* 0x000fca00078e0258 */
[----:B------:R-:W3:Y:S01]  /*a550*/  @!P0 LDG.E.U16 R23, desc[UR16][R12.64] ;  /* 0x000000100c178981 */ /* 0x000ee2000c1e1500 */
[C---:B------:R-:W-:Y:S02]  /*a560*/  SEL R46, R5.reuse, R92, !P4 ;  /* 0x0000005c052e7207 */ /* 0x040fe40006000000 */
[----:B------:R-:W0:Y:S01]  /*a570*/  LDC R92, c[0x0][0x3a0] ;  /* 0x0000e800ff5c7b82 */ /* 0x000e220000000800 */
[----:B------:R-:W-:Y:S01]  /*a580*/  @!P2 IMAD.MOV R3, RZ, RZ, -R3 ;  /* 0x000000ffff03a224 */ /* 0x000fe200078e0a03 */
[----:B------:R-:W-:Y:S01]  /*a590*/  STL.64 [R1+0xa0], R16 ;  /* 0x0000a01001007387 */ /* 0x000fe20000100a00 */
[C---:B------:R-:W-:Y:S02]  /*a5a0*/  SEL R47, R5.reuse, R6, !P4 ;  /* 0x00000006052f7207 */ /* 0x040fe40006000000 */
[C---:B------:R-:W-:Y:S02]  /*a5b0*/  SEL R58, R5.reuse, R45, !P4 ;  /* 0x0000002d053a7207 */ /* 0x040fe40006000000 */
[----:B------:R-:W-:-:S02]  /*a5c0*/  SEL R61, R5, R52, !P4 ;  /* 0x00000034053d7207 */ /* 0x000fc40006000000 */
[C---:B------:R-:W-:Y:S02]  /*a5d0*/  SEL R59, R5.reuse, R48, !P4 ;  /* 0x00000030053b7207 */ /* 0x040fe40006000000 */
[C---:B------:R-:W-:Y:S02]  /*a5e0*/  SEL R57, R5.reuse, R39, !P4 ;  /* 0x0000002705397207 */ /* 0x040fe40006000000 */
[C---:B------:R-:W-:Y:S02]  /*a5f0*/  SEL R45, R5.reuse, R3, !P4 ;  /* 0x00000003052d7207 */ /* 0x040fe40006000000 */
[C---:B------:R-:W-:Y:S02]  /*a600*/  SEL R25, R5.reuse, R25, !P4 ;  /* 0x0000001905197207 */ /* 0x040fe40006000000 */
[C---:B------:R-:W-:Y:S02]  /*a610*/  SEL R49, R5.reuse, R49, !P4 ;  /* 0x0000003105317207 */ /* 0x040fe40006000000 */
[----:B------:R-:W-:-:S02]  /*a620*/  SEL R27, R5, R27, !P4 ;  /* 0x0000001b051b7207 */ /* 0x000fc40006000000 */
[C---:B------:R-:W-:Y:S01]  /*a630*/  SEL R42, R5.reuse, R42, !P4 ;  /* 0x0000002a052a7207 */ /* 0x040fe20006000000 */
[C---:B0-----:R-:W-:Y:S01]  /*a640*/  VIADD R6, R92.reuse, 0xffffffd8 ;  /* 0xffffffd85c067836 */ /* 0x041fe20000000000 */
[C---:B------:R-:W-:Y:S01]  /*a650*/  SEL R29, R5.reuse, R29, !P4 ;  /* 0x0000001d051d7207 */ /* 0x040fe20006000000 */
[----:B------:R-:W-:Y:S01]  /*a660*/  VIADD R3, R92, 0xffffffc0 ;  /* 0xffffffc05c037836 */ /* 0x000fe20000000000 */
[C---:B------:R-:W-:Y:S02]  /*a670*/  SEL R31, R5.reuse, R19, !P4 ;  /* 0x00000013051f7207 */ /* 0x040fe40006000000 */
[C---:B------:R-:W-:Y:S02]  /*a680*/  SEL R54, R5.reuse, R18, !P4 ;  /* 0x0000001205367207 */ /* 0x040fe40006000000 */
[C---:B------:R-:W-:Y:S02]  /*a690*/  SEL R48, R5.reuse, R14, !P4 ;  /* 0x0000000e05307207 */ /* 0x040fe40006000000 */
[----:B------:R-:W-:-:S02]  /*a6a0*/  SEL R52, R5, R15, !P4 ;  /* 0x0000000f05347207 */ /* 0x000fc40006000000 */
[C---:B------:R-:W-:Y:S02]  /*a6b0*/  SEL R21, R5.reuse, R11, !P4 ;  /* 0x0000000b05157207 */ /* 0x040fe40006000000 */
[C---:B------:R-:W-:Y:S02]  /*a6c0*/  SEL R51, R5.reuse, R9, !P4 ;  /* 0x0000000905337207 */ /* 0x040fe40006000000 */
[C---:B------:R-:W-:Y:S02]  /*a6d0*/  SEL R50, R5.reuse, R10, !P4 ;  /* 0x0000000a05327207 */ /* 0x040fe40006000000 */
[C---:B------:R-:W-:Y:S02]  /*a6e0*/  SEL R39, R5.reuse, R7, !P4 ;  /* 0x0000000705277207 */ /* 0x040fe40006000000 */
[----:B------:R-:W-:Y:S02]  /*a6f0*/  SEL R41, R5, R41, !P4 ;  /* 0x0000002905297207 */ /* 0x000fe40006000000 */
[----:B------:R-:W-:-:S02]  /*a700*/  ISETP.GE.U32.AND P2, PT, R6, 0x7fffff99, PT ;  /* 0x7fffff990600780c */ /* 0x000fc40003f46070 */
[----:B------:R-:W-:Y:S01]  /*a710*/  ISETP.GE.U32.AND P5, PT, R3, 0x7fffff81, PT ;  /* 0x7fffff810300780c */ /* 0x000fe20003fa6070 */
[----:B------:R-:W-:Y:S01]  /*a720*/  IMAD R3, R90, 0x27, RZ ;  /* 0x000000275a037824 */ /* 0x000fe200078e02ff */
[----:B------:R-:W-:Y:S02]  /*a730*/  PRMT R19, RZ, 0x7610, R19 ;  /* 0x00007610ff137816 */ /* 0x000fe40000000013 */
[----:B------:R-:W-:Y:S01]  /*a740*/  PRMT R9, RZ, 0x7610, R9 ;  /* 0x00007610ff097816 */ /* 0x000fe20000000009 */
[----:B------:R-:W-:Y:S01]  /*a750*/  IMAD.WIDE R14, R3, 0x2, R88 ;  /* 0x00000002030e7825 */ /* 0x000fe200078e0258 */
[----:B------:R-:W-:-:S05]  /*a760*/  PRMT R7, RZ, 0x7610, R7 ;  /* 0x00007610ff077816 */ /* 0x000fca0000000007 */
[----:B------:R-:W4:Y:S04]  /*a770*/  @!P2 LDG.E.U16 R9, desc[UR16][R14.64] ;  /* 0x000000100e09a981 */ /* 0x000f28000c1e1500 */
[----:B--2---:R0:W-:Y:S04]  /*a780*/  STL [R1+0x764], R37 ;  /* 0x0007642501007387 */ /* 0x0041e80000100800 */
[----:B------:R-:W-:Y:S04]  /*a790*/  STL.64 [R1+0x98], R12 ;  /* 0x0000980c01007387 */ /* 0x000fe80000100a00 */
[----:B---3--:R1:W-:Y:S01]  /*a7a0*/  STL [R1+0x76c], R23 ;  /* 0x00076c1701007387 */ /* 0x0083e20000100800 */
[----:B0-----:R-:W-:-:S02]  /*a7b0*/  SEL R37, R5, R8, !P4 ;  /* 0x0000000805257207 */ /* 0x001fc40006000000 */
[----:B-1----:R-:W-:Y:S01]  /*a7c0*/  SEL R23, R5, R4, !P4 ;  /* 0x0000000405177207 */ /* 0x002fe20006000000 */
[C---:B------:R-:W-:Y:S02]  /*a7d0*/  VIADD R5, R92.reuse, 0xffffffd0 ;  /* 0xffffffd05c057836 */ /* 0x040fe40000000000 */
[----:B------:R-:W-:-:S03]  /*a7e0*/  VIADD R4, R92, 0xffffffc8 ;  /* 0xffffffc85c047836 */ /* 0x000fc60000000000 */
[----:B------:R-:W-:Y:S02]  /*a7f0*/  ISETP.GE.U32.AND P3, PT, R5, 0x7fffff91, PT ;  /* 0x7fffff910500780c */ /* 0x000fe40003f66070 */
[----:B------:R-:W-:Y:S01]  /*a800*/  ISETP.GE.U32.AND P4, PT, R4, 0x7fffff89, PT ;  /* 0x7fffff890400780c */ /* 0x000fe20003f86070 */
[----:B------:R-:W-:Y:S01]  /*a810*/  IMAD.WIDE R4, R93, 0x2, R84 ;  /* 0x000000025d047825 */ /* 0x000fe200078e0254 */
[----:B------:R-:W-:-:S03]  /*a820*/  PRMT R8, RZ, 0x7610, R8 ;  /* 0x00007610ff087816 */ /* 0x000fc60000000008 */
[C---:B------:R-:W-:Y:S01]  /*a830*/  IMAD.WIDE R12, R3.reuse, 0x2, R84 ;  /* 0x00000002030c7825 */ /* 0x040fe200078e0254 */
[----:B------:R0:W-:Y:S04]  /*a840*/  STL.64 [R1+0x90], R4 ;  /* 0x0000900401007387 */ /* 0x0001e80000100a00 */
[----:B------:R0:W2:Y:S04]  /*a850*/  @!P0 LDG.E.U16 R19, desc[UR16][R4.64] ;  /* 0x0000001004138981 */ /* 0x0000a8000c1e1500 */
[----:B------:R-:W3:Y:S01]  /*a860*/  @!P2 LDG.E.U16 R8, desc[UR16][R12.64] ;  /* 0x000000100c08a981 */ /* 0x000ee2000c1e1500 */
[----:B0-----:R-:W-:-:S05]  /*a870*/  IMAD.WIDE R4, R3, 0x2, R82 ;  /* 0x0000000203047825 */ /* 0x001fca00078e0252 */
[----:B------:R-:W2:Y:S01]  /*a880*/  @!P2 LDG.E.U16 R7, desc[UR16][R4.64] ;  /* 0x000000100407a981 */ /* 0x000ea2000c1e1500 */
[----:B------:R-:W-:-:S04]  /*a890*/  IMAD.WIDE R16, R3, 0x2, R86 ;  /* 0x0000000203107825 */ /* 0x000fc800078e0256 */
[----:B------:R-:W-:Y:S01]  /*a8a0*/  IMAD.WIDE R92, R93, 0x2, R82 ;  /* 0x000000025d5c7825 */ /* 0x000fe200078e0252 */
[----:B------:R-:W-:Y:S04]  /*a8b0*/  STL.64 [R1+0x80], R16 ;  /* 0x0000801001007387 */ /* 0x000fe80000100a00 */
[----:B------:R-:W-:Y:S01]  /*a8c0*/  STL.64 [R1+0x88], R92 ;  /* 0x0000885c01007387 */ /* 0x000fe20000100a00 */
[----:B------:R-:W-:-:S03]  /*a8d0*/  IMAD R3, R90, 0x2f, RZ ;  /* 0x0000002f5a037824 */ /* 0x000fc600078e02ff */
[----:B------:R-:W-:Y:S01]  /*a8e0*/  STL.64 [R1+0x78], R14 ;  /* 0x0000780e01007387 */ /* 0x000fe20000100a00 */
[----:B------:R-:W-:-:S03]  /*a8f0*/  PRMT R20, RZ, 0x7610, R20 ;  /* 0x00007610ff147816 */ /* 0x000fc60000000014 */
[----:B------:R-:W-:Y:S04]  /*a900*/  STL.64 [R1+0x70], R12 ;  /* 0x0000700c01007387 */ /* 0x000fe80000100a00 */
[----:B------:R-:W-:Y:S01]  /*a910*/  STL.64 [R1+0x68], R4 ;  /* 0x0000680401007387 */ /* 0x000fe20000100a00 */
[----:B------:R-:W-:Y:S02]  /*a920*/  PRMT R22, RZ, 0x7610, R22 ;  /* 0x00007610ff167816 */ /* 0x000fe40000000016 */
[----:B------:R-:W-:-:S06]  /*a930*/  PRMT R18, RZ, 0x7610, R18 ;  /* 0x00007610ff127816 */ /* 0x000fcc0000000012 */
[----:B------:R-:W2:Y:S04]  /*a940*/  @!P0 LDG.E.U16 R18, desc[UR16][R92.64] ;  /* 0x000000105c128981 */ /* 0x000ea8000c1e1500 */
[----:B---3--:R-:W-:Y:S04]  /*a950*/  STL [R1+0x734], R8 ;  /* 0x0007340801007387 */ /* 0x008fe80000100800 */
[----:B----4-:R0:W-:Y:S04]  /*a960*/  STL [R1+0x730], R9 ;  /* 0x0007300901007387 */ /* 0x0101e80000100800 */
[----:B--2---:R1:W-:Y:S01]  /*a970*/  STL [R1+0x738], R7 ;  /* 0x0007380701007387 */ /* 0x0043e20000100800 */
[----:B0-----:R-:W-:-:S05]  /*a980*/  IMAD.WIDE R8, R3, 0x2, R88 ;  /* 0x0000000203087825 */ /* 0x001fca00078e0258 */
[----:B------:R-:W2:Y:S01]  /*a990*/  @!P3 LDG.E.U16 R20, desc[UR16][R8.64] ;  /* 0x000000100814b981 */ /* 0x000ea2000c1e1500 */
[----:B-1----:R-:W-:-:S05]  /*a9a0*/  IMAD.WIDE R6, R3, 0x2, R84 ;  /* 0x0000000203067825 */ /* 0x002fca00078e0254 */
[----:B------:R-:W3:Y:S01]  /*a9b0*/  @!P3 LDG.E.U16 R22, desc[UR16][R6.64] ;  /* 0x000000100616b981 */ /* 0x000ee2000c1e1500 */
[----:B------:R-:W-:Y:S01]  /*a9c0*/  IMAD.WIDE R12, R3, 0x2, R86 ;  /* 0x00000002030c7825 */ /* 0x000fe200078e0256 */
[----:B------:R-:W-:-:S03]  /*a9d0*/  PRMT R10, RZ, 0x7610, R10 ;  /* 0x00007610ff0a7816 */ /* 0x000fc6000000000a */
[----:B------:R-:W-:Y:S01]  /*a9e0*/  IMAD.WIDE R4, R3, 0x2, R82 ;  /* 0x0000000203047825 */ /* 0x000fe200078e0252 */
[----:B------:R0:W-:Y:S04]  /*a9f0*/  STL.64 [R1+0x60], R12 ;  /* 0x0000600c01007387 */ /* 0x0001e80000100a00 */
[----:B------:R-:W-:Y:S04]  /*aa00*/  STL.64 [R1+0x58], R8 ;  /* 0x0000580801007387 */ /* 0x000fe80000100a00 */
[----:B------:R-:W-:Y:S01]  /*aa10*/  STL.64 [R1+0x50], R6 ;  /* 0x0000500601007387 */ /* 0x000fe20000100a00 */
[----:B------:R-:W-:-:S03]  /*aa20*/  PRMT R11, RZ, 0x7610, R11 ;  /* 0x00007610ff0b7816 */ /* 0x000fc6000000000b */
[----:B------:R0:W4:Y:S01]  /*aa30*/  @!P3 LDG.E.U16 R10, desc[UR16][R12.64] ;  /* 0x000000100c0ab981 */ /* 0x000122000c1e1500 */
[----:B------:R-:W-:Y:S02]  /*aa40*/  PRMT R24, RZ, 0x7610, R24 ;  /* 0x00007610ff187816 */ /* 0x000fe40000000018 */
[----:B------:R-:W-:Y:S01]  /*aa50*/  PRMT R26, RZ, 0x7610, R26 ;  /* 0x00007610ff1a7816 */ /* 0x000fe2000000001a */
[----:B------:R1:W4:Y:S01]  /*aa60*/  @!P2 LDG.E.U16 R11, desc[UR16][R16.64] ;  /* 0x00000010100ba981 */ /* 0x000322000c1e1500 */
[----:B------:R-:W-:-:S03]  /*aa70*/  PRMT R28, RZ, 0x7610, R28 ;  /* 0x00007610ff1c7816 */ /* 0x000fc6000000001c */
[----:B------:R-:W4:Y:S01]  /*aa80*/  @!P3 LDG.E.U16 R24, desc[UR16][R4.64] ;  /* 0x000000100418b981 */ /* 0x000f22000c1e1500 */
[----:B0-----:R-:W-:-:S04]  /*aa90*/  IMAD R12, R90, 0x37, RZ ;  /* 0x000000375a0c7824 */ /* 0x001fc800078e02ff */
[----:B-1----:R-:W-:-:S05]  /*aaa0*/  IMAD.WIDE R16, R12, 0x2, R88 ;  /* 0x000000020c107825 */ /* 0x002fca00078e0258 */
[----:B------:R-:W4:Y:S04]  /*aab0*/  @!P4 LDG.E.U16 R28, desc[UR16][R16.64] ;  /* 0x00000010101cc981 */ /* 0x000f28000c1e1500 */
[----:B--2---:R-:W-:Y:S04]  /*aac0*/  STL [R1+0x103c], R20 ;  /* 0x00103c1401007387 */ /* 0x004fe80000100800 */
[----:B------:R-:W-:Y:S04]  /*aad0*/  STL.64 [R1+0x48], R4 ;  /* 0x0000480401007387 */ /* 0x000fe80000100a00 */
[----:B---3--:R0:W-:Y:S04]  /*aae0*/  STL [R1+0x1044], R22 ;  /* 0x0010441601007387 */ /* 0x0081e80000100800 */
[----:B------:R-:W-:Y:S04]  /*aaf0*/  STL [R1+0x724], R19 ;  /* 0x0007241301007387 */ /* 0x000fe80000100800 */
[----:B0-----:R-:W2:Y:S04]  /*ab00*/  LDL.LU R22, [R1+0x6f0] ;  /* 0x0006f00001167983 */ /* 0x001ea80000300800 */
[----:B------:R-:W3:Y:S04]  /*ab10*/  LDL.LU R20, [R1+0x6ec] ;  /* 0x0006ec0001147983 */ /* 0x000ee80000300800 */
[----:B------:R-:W2:Y:S04]  /*ab20*/  LDL.LU R3, [R1+0x6e8] ;  /* 0x0006e80001037983 */ /* 0x000ea80000300800 */
[----:B------:R0:W-:Y:S04]  /*ab30*/  STL [R1+0x728], R18 ;  /* 0x0007281201007387 */ /* 0x0001e80000100800 */
[----:B------:R-:W2:Y:S04]  /*ab40*/  LDL.LU R92, [R1+0x6e4] ;  /* 0x0006e400015c7983 */ /* 0x000ea80000300800 */
[----:B------:R-:W2:Y:S01]  /*ab50*/  LDL.LU R93, [R1+0x6e0] ;  /* 0x0006e000015d7983 */ /* 0x000ea20000300800 */
[----:B0-----:R-:W-:-:S05]  /*ab60*/  IMAD.WIDE R18, R12, 0x2, R86 ;  /* 0x000000020c127825 */ /* 0x001fca00078e0256 */
[----:B------:R-:W2:Y:S04]  /*ab70*/  @!P4 LDG.E.U16 R26, desc[UR16][R18.64] ;  /* 0x00000010121ac981 */ /* 0x000ea8000c1e1500 */
[----:B----4-:R-:W-:Y:S04]  /*ab80*/  STL [R1+0x72c], R11 ;  /* 0x00072c0b01007387 */ /* 0x010fe80000100800 */
[----:B------:R0:W-:Y:S04]  /*ab90*/  STL [R1+0x104c], R24 ;  /* 0x00104c1801007387 */ /* 0x0001e80000100800 */
[----:B0-----:R-:W4:Y:S01]  /*aba0*/  LDL.LU R24, [R1+0x6f4] ;  /* 0x0006f40001187983 */ /* 0x001f220000300800 */
[----:B------:R-:W-:Y:S01]  /*abb0*/  PRMT R30, RZ, 0x7610, R30 ;  /* 0x00007610ff1e7816 */ /* 0x000fe2000000001e */
[----:B------:R-:W-:Y:S01]  /*abc0*/  IMAD.WIDE R14, R12, 0x2, R84 ;  /* 0x000000020c0e7825 */ /* 0x000fe200078e0254 */
[----:B------:R-:W-:-:S03]  /*abd0*/  PRMT R32, RZ, 0x7610, R32 ;  /* 0x00007610ff207816 */ /* 0x000fc60000000020 */
[----:B------:R-:W-:Y:S01]  /*abe0*/  IMAD.WIDE R12, R12, 0x2, R82 ;  /* 0x000000020c0c7825 */ /* 0x000fe200078e0252 */
[----:B------:R-:W3:Y:S04]  /*abf0*/  @!P4 LDG.E.U16 R30, desc[UR16][R14.64] ;  /* 0x000000100e1ec981 */ /* 0x000ee8000c1e1500 */
[----:B------:R-:W3:Y:S04]  /*ac00*/  @!P4 LDG.E.U16 R32, desc[UR16][R12.64] ;  /* 0x000000100c20c981 */ /* 0x000ee8000c1e1500 */
[----:B--2---:R0:W-:Y:S04]  /*ac10*/  STL [R1+0x1064], R26 ;  /* 0x0010641a01007387 */ /* 0x0041e80000100800 */
[----:B0-----:R-:W2:Y:S04]  /*ac20*/  LDL.LU R26, [R1+0x6f8] ;  /* 0x0006f800011a7983 */ /* 0x001ea80000300800 */
[----:B------:R0:W-:Y:S04]  /*ac30*/  STL [R1+0x105c], R18 ;  /* 0x00105c1201007387 */ /* 0x0001e80000100800 */
[----:B0-----:R-:W2:Y:S04]  /*ac40*/  LDL.LU R18, [R1+0x6fc] ;  /* 0x0006fc0001127983 */ /* 0x001ea80000300800 */
[----:B------:R0:W-:Y:S04]  /*ac50*/  STL [R1+0x1054], R19 ;  /* 0x0010541301007387 */ /* 0x0001e80000100800 */
[----:B0-----:R-:W2:Y:S04]  /*ac60*/  LDL.LU R19, [R1+0x700] ;  /* 0x0007000001137983 */ /* 0x001ea80000300800 */
[----:B------:R-:W-:Y:S04]  /*ac70*/  STL [R1+0x73c], R10 ;  /* 0x00073c0a01007387 */ /* 0x000fe80000100800 */
[----:B------:R0:W-:Y:S04]  /*ac80*/  STL [R1+0x107c], R28 ;  /* 0x00107c1c01007387 */ /* 0x0001e80000100800 */
[----:B0-----:R-:W2:Y:S04]  /*ac90*/  LDL.LU R28, [R1+0x704] ;  /* 0x00070400011c7983 */ /* 0x001ea80000300800 */
[----:B------:R0:W-:Y:S04]  /*aca0*/  STL [R1+0x1074], R16 ;  /* 0x0010741001007387 */ /* 0x0001e80000100800 */
[----:B0-----:R-:W2:Y:S04]  /*acb0*/  LDL.LU R16, [R1+0x720] ;  /* 0x0007200001107983 */ /* 0x001ea80000300800 */
[----:B------:R-:W-:Y:S04]  /*acc0*/  STL [R1+0x106c], R17 ;  /* 0x00106c1101007387 */ /* 0x000fe80000100800 */
[----:B---3--:R-:W-:Y:S04]  /*acd0*/  STL [R1+0x1094], R30 ;  /* 0x0010941e01007387 */ /* 0x008fe80000100800 */
[----:B------:R-:W-:Y:S04]  /*ace0*/  STL [R1+0x108c], R14 ;  /* 0x00108c0e01007387 */ /* 0x000fe80000100800 */
[----:B------:R-:W-:Y:S04]  /*acf0*/  STL [R1+0x1084], R15 ;  /* 0x0010840f01007387 */ /* 0x000fe80000100800 */
[----:B------:R-:W-:Y:S04]  /*ad00*/  STL [R1+0x10a8], R32 ;  /* 0x0010a82001007387 */ /* 0x000fe80000100800 */
[----:B------:R-:W-:Y:S04]  /*ad10*/  STL [R1+0x10a4], R12 ;  /* 0x0010a40c01007387 */ /* 0x000fe80000100800 */
[----:B------:R-:W-:Y:S04]  /*ad20*/  STL [R1+0x10a0], R13 ;  /* 0x0010a00d01007387 */ /* 0x000fe80000100800 */
[----:B------:R-:W-:Y:S04]  /*ad30*/  STL [R1+0x10ac], R90 ;  /* 0x0010ac5a01007387 */ /* 0x000fe80000100800 */
[----:B--2---:R-:W-:Y:S04]  /*ad40*/  STS.U16 [R69+UR5+0xc700], R16 ;  /* 0x00c7001045007988 */ /* 0x004fe80008000405 */
        /* <DEDUP_REMOVED lines=10> */
[----:B------:R0:W-:Y:S04]  /*adf0*/  STS.U16 [R69+UR5+0x9300], R2 ;  /* 0x0093000245007988 */ /* 0x0001e80008000405 */
[----:B------:R1:W-:Y:S04]  /*ae00*/  STS.U16 [R69+UR5+0xd300], R91 ;  /* 0x00d3005b45007988 */ /* 0x0003e80008000405 */
[----:B0-----:R-:W2:Y:S04]  /*ae10*/  LDL.LU R2, [R1+0x10b4] ;  /* 0x0010b40001027983 */ /* 0x001ea80000300800 */
[----:B-1----:R-:W3:Y:S01]  /*ae20*/  LDL.LU R91, [R1+0x10b0] ;  /* 0x0010b000015b7983 */ /* 0x002ee20000300800 */
[----:B------:R-:W-:Y:S01]  /*ae30*/  LOP3.LUT R12, R80, 0x3f, RZ, 0xc0, !PT ;  /* 0x0000003f500c7812 */ /* 0x000fe200078ec0ff */
[----:B------:R-:W-:-:S02]  /*ae40*/  IMAD R93, R62, UR4, RZ ;  /* 0x000000043e5d7c24 */ /* 0x000fc4000f8e02ff */
[----:B------:R-:W-:Y:S01]  /*ae50*/  STS.U16 [R69+UR5+0x1700], R81 ;  /* 0x0017005145007988 */ /* 0x000fe20008000405 */
[----:B------:R-:W-:-:S03]  /*ae60*/  IMAD R18, R61, UR4, RZ ;  /* 0x000000043d127c24 */ /* 0x000fc6000f8e02ff */
[----:B------:R-:W-:Y:S04]  /*ae70*/  STS.U16 [R69+UR5+0x5700], R79 ;  /* 0x0057004f45007988 */ /* 0x000fe80008000405 */
[----:B------:R-:W-:Y:S01]  /*ae80*/  STS.U16 [R69+UR5+0x9700], R78 ;  /* 0x0097004e45007988 */ /* 0x000fe20008000405 */
[----:B------:R-:W-:-:S03]  /*ae90*/  IMAD R32, R45, UR30, RZ ;  /* 0x0000001e2d207c24 */ /* 0x000fc6000f8e02ff */
[----:B------:R-:W-:Y:S01]  /*aea0*/  STS.U16 [R69+UR5+0xd700], R77 ;  /* 0x00d7004d45007988 */ /* 0x000fe20008000405 */
[----:B------:R-:W-:-:S03]  /*aeb0*/  IMAD R25, R25, UR4, RZ ;  /* 0x0000000419197c24 */ /* 0x000fc6000f8e02ff */
[----:B------:R-:W-:Y:S01]  /*aec0*/  STS.U16 [R69+UR5+0x1b00], R76 ;  /* 0x001b004c45007988 */ /* 0x000fe20008000405 */
[----:B------:R-:W-:-:S03]  /*aed0*/  IMAD R49, R49, UR4, RZ ;  /* 0x0000000431317c24 */ /* 0x000fc6000f8e02ff */
        /* <DEDUP_REMOVED lines=11> */
[----:B------:R0:W-:Y:S01]  /*af90*/  STS.U16 [R69+UR5+0xdf00], R43 ;  /* 0x00df002b45007988 */ /* 0x0001e20008000405 */
[----:B------:R-:W-:Y:S02]  /*afa0*/  IMAD R42, R42, UR4, RZ ;  /* 0x000000042a2a7c24 */ /* 0x000fe4000f8e02ff */
[----:B------:R-:W-:Y:S02]  /*afb0*/  IMAD R14, R58, UR4, RZ ;  /* 0x000000043a0e7c24 */ /* 0x000fe4000f8e02ff */
[----:B------:R-:W-:Y:S02]  /*afc0*/  IMAD R24, R57, UR4, RZ ;  /* 0x0000000439187c24 */ /* 0x000fe4000f8e02ff */
[----:B------:R-:W-:Y:S02]  /*afd0*/  IMAD R29, R29, UR4, RZ ;  /* 0x000000041d1d7c24 */ /* 0x000fe4000f8e02ff */
[----:B------:R-:W-:Y:S02]  /*afe0*/  IMAD R44, R44, UR4, RZ ;  /* 0x000000042c2c7c24 */ /* 0x000fe4000f8e02ff */
[----:B------:R-:W-:-:S02]  /*aff0*/  IMAD R22, R55, UR9, RZ ;  /* 0x0000000937167c24 */ /* 0x000fc4000f8e02ff */
        /* <DEDUP_REMOVED lines=12> */
[----:B------:R-:W-:Y:S02]  /*b0c0*/  IMAD R4, R90, 0x3f, RZ ;  /* 0x0000003f5a047824 */ /* 0x000fe400078e02ff */
[----:B------:R-:W-:Y:S01]  /*b0d0*/  IMAD R37, R37, UR26, RZ ;  /* 0x0000001a25257c24 */ /* 0x000fe2000f8e02ff */
[----:B------:R-:W-:Y:S01]  /*b0e0*/  PRMT R34, RZ, 0x7610, R34 ;  /* 0x00007610ff227816 */ /* 0x000fe20000000022 */
[C---:B------:R-:W-:Y:S01]  /*b0f0*/  IMAD.WIDE R10, R4.reuse, 0x2, R86 ;  /* 0x00000002040a7825 */ /* 0x040fe200078e0256 */
[----:B------:R-:W-:Y:S02]  /*b100*/  PRMT R36, RZ, 0x7610, R36 ;  /* 0x00007610ff247816 */ /* 0x000fe40000000024 */
[----:B------:R-:W-:Y:S01]  /*b110*/  PRMT R38, RZ, 0x7610, R38 ;  /* 0x00007610ff267816 */ /* 0x000fe20000000026 */
[C---:B------:R-:W-:Y:S01]  /*b120*/  IMAD.WIDE R8, R4.reuse, 0x2, R88 ;  /* 0x0000000204087825 */ /* 0x040fe200078e0258 */
[----:B------:R-:W-:Y:S01]  /*b130*/  PRMT R40, RZ, 0x7610, R40 ;  /* 0x00007610ff287816 */ /* 0x000fe20000000028 */
[----:B------:R-:W4:Y:S02]  /*b140*/  @!P5 LDG.E.U16 R34, desc[UR16][R10.64] ;  /* 0x000000100a22d981 */ /* 0x000f24000c1e1500 */
[----:B------:R-:W-:-:S02]  /*b150*/  IMAD.WIDE R6, R4, 0x2, R84 ;  /* 0x0000000204067825 */ /* 0x000fc400078e0254 */
[----:B------:R-:W4:Y:S02]  /*b160*/  @!P5 LDG.E.U16 R36, desc[UR16][R8.64] ;  /* 0x000000100824d981 */ /* 0x000f24000c1e1500 */
[----:B------:R-:W-:Y:S02]  /*b170*/  IMAD R39, R39, UR27, RZ ;  /* 0x0000001b27277c24 */ /* 0x000fe4000f8e02ff */
[----:B------:R-:W-:Y:S01]  /*b180*/  IMAD.WIDE R4, R4, 0x2, R82 ;  /* 0x0000000204047825 */ /* 0x000fe200078e0252 */
[----:B------:R-:W4:Y:S03]  /*b190*/  @!P5 LDG.E.U16 R38, desc[UR16][R6.64] ;  /* 0x000000100626d981 */ /* 0x000f26000c1e1500 */
[----:B------:R-:W-:Y:S01]  /*b1a0*/  IMAD R23, R23, UR29, RZ ;  /* 0x0000001d17177c24 */ /* 0x000fe2000f8e02ff */
[----:B------:R-:W4:Y:S01]  /*b1b0*/  @!P5 LDG.E.U16 R40, desc[UR16][R4.64] ;  /* 0x000000100428d981 */ /* 0x000f22000c1e1500 */
[----:B---3--:R-:W-:-:S05]  /*b1c0*/  IMAD R92, R12, R91, RZ ;  /* 0x0000005b0c5c7224 */ /* 0x008fca00078e02ff */
[C---:B------:R-:W-:Y:S01]  /*b1d0*/  LEA R3, P0, R92.reuse, UR14, 0x1 ;  /* 0x0000000e5c037c11 */ /* 0x040fe2000f8008ff */
[----:B------:R-:W1:Y:S03]  /*b1e0*/  LDCU UR14, c[0x0][0x3b0] ;  /* 0x00007600ff0e77ac */ /* 0x000e660008000800 */
[----:B------:R-:W-:Y:S02]  /*b1f0*/  LEA.HI.X.SX32 R92, R92, UR15, 0x1, P0 ;  /* 0x0000000f5c5c7c11 */ /* 0x000fe400080f0eff */
[CC--:B------:R-:W-:Y:S02]  /*b200*/  LEA R45, P0, R93.reuse, R3.reuse, 0x1 ;  /* 0x000000035d2d7211 */ /* 0x0c0fe400078008ff */
[----:B------:R-:W-:Y:S02]  /*b210*/  LEA R61, P2, R18, R3, 0x1 ;  /* 0x00000003123d7211 */ /* 0x000fe400078408ff */
[----:B------:R-:W-:-:S02]  /*b220*/  LEA.HI.X.SX32 R93, R93, R92, 0x1, P0 ;  /* 0x0000005c5d5d7211 */ /* 0x000fc400000f0eff */
[-C--:B------:R-:W-:Y:S02]  /*b230*/  LEA.HI.X.SX32 R18, R18, R92.reuse, 0x1, P2 ;  /* 0x0000005c12127211 */ /* 0x080fe400010f0eff */
[-C--:B0-----:R-:W-:Y:S01]  /*b240*/  LEA R69, P0, R25, R3.reuse, 0x1 ;  /* 0x0000000319457211 */ /* 0x081fe200078008ff */
[----:B------:R-:W-:Y:S01]  /*b250*/  STL [R1+0x9d4], R45 ;  /* 0x0009d42d01007387 */ /* 0x000fe20000100800 */
[----:B--2---:R-:W-:Y:S01]  /*b260*/  LOP3.LUT R43, R2, 0x70, RZ, 0x3c, !PT ;  /* 0x00000070022b7812 */ /* 0x004fe200078e3cff */
[----:B-1----:R-:W-:Y:S01]  /*b270*/  IMAD R56, R41, UR14, RZ ;  /* 0x0000000e29387c24 */ /* 0x002fe2000f8e02ff */
[-C--:B------:R-:W-:Y:S01]  /*b280*/  LEA R41, P2, R49, R3.reuse, 0x1 ;  /* 0x0000000331297211 */ /* 0x080fe200078408ff */
[----:B------:R-:W-:Y:S01]  /*b290*/  STL [R1+0x9dc], R61 ;  /* 0x0009dc3d01007387 */ /* 0x000fe20000100800 */
[----:B------:R-:W-:Y:S02]  /*b2a0*/  LEA R47, P3, R30, R3, 0x1 ;  /* 0x000000031e2f7211 */ /* 0x000fe400078608ff */
[-C--:B------:R-:W-:Y:S01]  /*b2b0*/  LEA.HI.X.SX32 R25, R25, R92.reuse, 0x1, P0 ;  /* 0x0000005c19197211 */ /* 0x080fe200000f0eff */
[----:B------:R-:W-:Y:S01]  /*b2c0*/  STL [R1+0x9d0], R93 ;  /* 0x0009d05d01007387 */ /* 0x000fe20000100800 */
[----:B------:R-:W-:-:S02]  /*b2d0*/  LEA.HI.X.SX32 R77, R49, R92, 0x1, P2 ;  /* 0x0000005c314d7211 */ /* 0x000fc400010f0eff */
[-C--:B------:R-:W-:Y:S01]  /*b2e0*/  LEA R62, P0, R19, R3.reuse, 0x1 ;  /* 0x00000003133e7211 */ /* 0x080fe200078008ff */
[----:B------:R-:W-:Y:S01]  /*b2f0*/  STL [R1+0x9d8], R18 ;  /* 0x0009d81201007387 */ /* 0x000fe20000100800 */
[----:B------:R-:W-:Y:S02]  /*b300*/  LEA.HI.X.SX32 R30, R30, R92, 0x1, P3 ;  /* 0x0000005c1e1e7211 */ /* 0x000fe400018f0eff */
[-C--:B------:R-:W-:Y:S01]  /*b310*/  LEA R70, P2, R27, R3.reuse, 0x1 ;  /* 0x000000031b467211 */ /* 0x080fe200078408ff */
[----:B------:R-:W-:Y:S01]  /*b320*/  STL [R1+0x9e4], R69 ;  /* 0x0009e44501007387 */ /* 0x000fe20000100800 */
[----:B------:R-:W-:-:S03]  /*b330*/  LEA R78, P3, R42, R3, 0x1 ;  /* 0x000000032a4e7211 */ /* 0x000fc600078608ff */
[----:B------:R-:W-:Y:S01]  /*b340*/  STS.U16 [R43+UR5+0x380], R68 ;  /* 0x000380442b007988 */ /* 0x000fe20008000405 */
[----:B------:R-:W-:-:S03]  /*b350*/  LEA.HI.X.SX32 R19, R19, R92, 0x1, P0 ;  /* 0x0000005c13137211 */ /* 0x000fc600000f0eff */
[----:B------:R-:W-:Y:S01]  /*b360*/  STL [R1+0x9f4], R47 ;  /* 0x0009f42f01007387 */ /* 0x000fe20000100800 */
[----:B------:R-:W-:-:S03]  /*b370*/  LEA.HI.X.SX32 R27, R27, R92, 0x1, P2 ;  /* 0x0000005c1b1b7211 */ /* 0x000fc600010f0eff */
[----:B------:R-:W-:Y:S01]  /*b380*/  STS.U16 [R43+UR5+0x4380], R67 ;  /* 0x004380432b007988 */ /* 0x000fe20008000405 */
[----:B------:R-:W-:-:S03]  /*b390*/  LEA R49, P0, R14, R3, 0x1 ;  /* 0x000000030e317211 */ /* 0x000fc600078008ff */
[----:B------:R-:W-:Y:S01]  /*b3a0*/  STL [R1+0x9ec], R41 ;  /* 0x0009ec2901007387 */ /* 0x000fe20000100800 */
[----:B------:R-:W-:-:S03]  /*b3b0*/  LEA.HI.X.SX32 R42, R42, R92, 0x1, P3 ;  /* 0x0000005c2a2a7211 */ /* 0x000fc600018f0eff */
[----:B------:R-:W-:Y:S04]  /*b3c0*/  STS.U16 [R43+UR5+0x8380], R66 ;  /* 0x008380422b007988 */ /* 0x000fe80008000405 */
[----:B------:R-:W-:Y:S04]  /*b3d0*/  STL [R1+0x9e0], R25 ;  /* 0x0009e01901007387 */ /* 0x000fe80000100800 */
[----:B------:R-:W-:Y:S04]  /*b3e0*/  STS.U16 [R43+UR5+0xc380], R65 ;  /* 0x00c380412b007988 */ /* 0x000fe80008000405 */
[----:B------:R-:W-:Y:S01]  /*b3f0*/  STL [R1+0x9e8], R77 ;  /* 0x0009e84d01007387 */ /* 0x000fe20000100800 */
[----:B------:R-:W-:-:S03]  /*b400*/  LEA R71, P3, R29, R3, 0x1 ;  /* 0x000000031d477211 */ /* 0x000fc600078608ff */
[----:B------:R-:W-:Y:S04]  /*b410*/  STS.U16 [R43+UR5+0x780], R64 ;  /* 0x000780402b007988 */ /* 0x000fe80008000405 */
[----:B------:R-:W-:Y:S01]  /*b420*/  STL [R1+0x9f0], R30 ;  /* 0x0009f01e01007387 */ /* 0x000fe20000100800 */
[----:B------:R-:W-:-:S03]  /*b430*/  LEA.HI.X.SX32 R14, R14, R92, 0x1, P0 ;  /* 0x0000005c0e0e7211 */ /* 0x000fc600000f0eff */
[----:B------:R0:W-:Y:S04]  /*b440*/  STS.U16 [R43+UR5+0x4780], R63 ;  /* 0x0047803f2b007988 */ /* 0x0001e80008000405 */
[----:B------:R-:W-:Y:S04]  /*b450*/  STL [R1+0x9fc], R62 ;  /* 0x0009fc3e01007387 */ /* 0x000fe80000100800 */
[----:B------:R-:W-:Y:S01]  /*b460*/  STL [R1+0xa04], R70 ;  /* 0x000a044601007387 */ /* 0x000fe20000100800 */
[----:B0-----:R-:W-:-:S03]  /*b470*/  LEA R63, P2, R24, R3, 0x1 ;  /* 0x00000003183f7211 */ /* 0x001fc600078408ff */
[----:B------:R-:W-:Y:S01]  /*b480*/  STL [R1+0x9f8], R19 ;  /* 0x0009f81301007387 */ /* 0x000fe20000100800 */
[----:B------:R-:W-:-:S03]  /*b490*/  LEA.HI.X.SX32 R29, R29, R92, 0x1, P3 ;  /* 0x0000005c1d1d7211 */ /* 0x000fc600018f0eff */
[----:B------:R-:W-:Y:S01]  /*b4a0*/  STL [R1+0xa0c], R78 ;  /* 0x000a0c4e01007387 */ /* 0x000fe20000100800 */
[----:B------:R-:W-:-:S03]  /*b4b0*/  LEA.HI.X.SX32 R24, R24, R92, 0x1, P2 ;  /* 0x0000005c18187211 */ /* 0x000fc600010f0eff */
[----:B------:R-:W-:Y:S01]  /*b4c0*/  STL [R1+0xa00], R27 ;  /* 0x000a001b01007387 */ /* 0x000fe20000100800 */
[----:B------:R-:W-:-:S03]  /*b4d0*/  LEA R79, P0, R44, R3, 0x1 ;  /* 0x000000032c4f7211 */ /* 0x000fc600078008ff */
[----:B------:R-:W-:Y:S01]  /*b4e0*/  STL [R1+0xa08], R42 ;  /* 0x000a082a01007387 */ /* 0x000fe20000100800 */
[----:B------:R-:W-:-:S03]  /*b4f0*/  LEA R52, P2, R15, R3, 0x1 ;  /* 0x000000030f347211 */ /* 0x000fc600078408ff */
[----:B------:R-:W-:Y:S01]  /*b500*/  STL [R1+0xa14], R49 ;  /* 0x000a143101007387 */ /* 0x000fe20000100800 */
[----:B------:R-:W-:-:S03]  /*b510*/  LEA R64, P3, R22, R3, 0x1 ;  /* 0x0000000316407211 */ /* 0x000fc600078608ff */
[----:B------:R-:W-:Y:S01]  /*b520*/  STL [R1+0xa1c], R63 ;  /* 0x000a1c3f01007387 */ /* 0x000fe20000100800 */
[----:B------:R-:W-:-:S03]  /*b530*/  LEA.HI.X.SX32 R44, R44, R92, 0x1, P0 ;  /* 0x0000005c2c2c7211 */ /* 0x000fc600000f0eff */
        /* <DEDUP_REMOVED lines=15> */
[----:B------:R-:W-:-:S03]  /*b630*/  LEA R65, P0, R20, R3, 0x1 ;  /* 0x0000000314417211 */ /* 0x000fc600078008ff */
[----:B------:R-:W-:Y:S01]  /*b640*/  STL [R1+0xa30], R15 ;  /* 0x000a300f01007387 */ /* 0x000fe20000100800 */
[----:B------:R-:W-:-:S03]  /*b650*/  LEA.HI.X.SX32 R28, R28, R92, 0x1, P3 ;  /* 0x0000005c1c1c7211 */ /* 0x000fc600018f0eff */
        /* <DEDUP_REMOVED lines=44> */
[----:B------:R-:W2:Y:S01]  /*b920*/  LDL.LU R13, [R1+0x744] ;  /* 0x00074400010d7983 */ /* 0x000ea20000300800 */
[----:B------:R-:W-:-:S03]  /*b930*/  LEA.HI.X.SX32 R37, R37, R92, 0x1, P0 ;  /* 0x0000005c25257211 */ /* 0x000fc600000f0eff */
[----:B------:R-:W-:Y:S01]  /*b940*/  STL [R1+0xa94], R50 ;  /* 0x000a943201007387 */ /* 0x000fe20000100800 */
[----:B------:R-:W-:-:S03]  /*b950*/  LEA R57, P6, R56, R3, 0x1 ;  /* 0x0000000338397211 */ /* 0x000fc600078c08ff */
[----:B------:R-:W-:Y:S01]  /*b960*/  STL [R1+0xa9c], R17 ;  /* 0x000a9c1101007387 */ /* 0x000fe20000100800 */
[----:B------:R-:W-:-:S03]  /*b970*/  LEA.HI.X.SX32 R26, R26, R92, 0x1, P3 ;  /* 0x0000005c1a1a7211 */ /* 0x000fc600018f0eff */
[----:B------:R-:W-:Y:S01]  /*b980*/  STL [R1+0xaa4], R21 ;  /* 0x000aa41501007387 */ /* 0x000fe20000100800 */
[----:B------:R-:W-:-:S03]  /*b990*/  LEA.HI.X.SX32 R53, R39, R92, 0x1, P2 ;  /* 0x0000005c27357211 */ /* 0x000fc600010f0eff */
[----:B------:R-:W-:Y:S04]  /*b9a0*/  STL [R1+0xab0], R75 ;  /* 0x000ab04b01007387 */ /* 0x000fe80000100800 */
[----:B------:R-:W-:Y:S04]  /*b9b0*/  STL [R1+0xac0], R60 ;  /* 0x000ac03c01007387 */ /* 0x000fe80000100800 */
[----:B------:R-:W-:Y:S04]  /*b9c0*/  STL [R1+0xab8], R54 ;  /* 0x000ab83601007387 */ /* 0x000fe80000100800 */
[----:B------:R-:W-:Y:S04]  /*b9d0*/  STL [R1+0xac8], R68 ;  /* 0x000ac84401007387 */ /* 0x000fe80000100800 */
[----:B------:R-:W-:Y:S01]  /*b9e0*/  STL [R1+0xad0], R76 ;  /* 0x000ad04c01007387 */ /* 0x000fe20000100800 */
[----:B------:R-:W-:-:S03]  /*b9f0*/  LEA.HI.X.SX32 R23, R23, R92, 0x1, P4 ;  /* 0x0000005c17177211 */ /* 0x000fc600020f0eff */
[----:B------:R-:W-:Y:S01]  /*ba00*/  STL [R1+0xaac], R37 ;  /* 0x000aac2501007387 */ /* 0x000fe20000100800 */
[-C--:B------:R-:W-:Y:S02]  /*ba10*/  LEA.HI.X.SX32 R39, R32, R92.reuse, 0x1, P5 ;  /* 0x0000005c20277211 */ /* 0x080fe400028f0eff */
[----:B------:R-:W-:Y:S01]  /*ba20*/  LEA.HI.X.SX32 R56, R56, R92, 0x1, P6 ;  /* 0x0000005c38387211 */ /* 0x000fe200030f0eff */
[----:B------:R-:W-:Y:S01]  /*ba30*/  STL [R1+0xad8], R57 ;  /* 0x000ad83901007387 */ /* 0x000fe20000100800 */
[----:B------:R-:W0:Y:S03]  /*ba40*/  LDC R32, c[0x0][0x3a0] ;  /* 0x0000e800ff207b82 */ /* 0x000e260000000800 */
[----:B------:R-:W-:Y:S04]  /*ba50*/  STL [R1+0xabc], R26 ;  /* 0x000abc1a01007387 */ /* 0x000fe80000100800 */
[----:B------:R-:W-:Y:S04]  /*ba60*/  STL [R1+0xab4], R53 ;  /* 0x000ab43501007387 */ /* 0x000fe80000100800 */
[----:B------:R-:W3:Y:S01]  /*ba70*/  LDL.LU R92, [R1+0x740] ;  /* 0x00074000015c7983 */ /* 0x000ee20000300800 */
[----:B0-----:R-:W-:-:S05]  /*ba80*/  VIADD R90, R32, 0x3f ;  /* 0x0000003f205a7836 */ /* 0x001fca0000000000 */
[----:B------:R-:W-:-:S04]  /*ba90*/  ISETP.GT.AND P0, PT, R90, 0x3f, PT ;  /* 0x0000003f5a00780c */ /* 0x000fc80003f04270 */
[----:B------:R-:W-:Y:S01]  /*baa0*/  ISETP.LT.AND P0, PT, R12, R32, P0 ;  /* 0x000000200c00720c */ /* 0x000fe20000701270 */
[----:B------:R-:W-:Y:S01]  /*bab0*/  STL [R1+0xac4], R23 ;  /* 0x000ac41701007387 */ /* 0x000fe20000100800 */
[----:B------:R-:W-:-:S03]  /*bac0*/  PRMT R3, RZ, 0x7610, R3 ;  /* 0x00007610ff037816 */ /* 0x000fc60000000003 */
[----:B------:R-:W4:Y:S04]  /*bad0*/  LDL.LU R90, [R1+0x10ac] ;  /* 0x0010ac00015a7983 */ /* 0x000f280000300800 */
[----:B------:R-:W-:Y:S04]  /*bae0*/  STL [R1+0xacc], R39 ;  /* 0x000acc2701007387 */ /* 0x000fe80000100800 */
[----:B------:R-:W4:Y:S04]  /*baf0*/  LDL.LU R32, [R1+0x10a8] ;  /* 0x0010a80001207983 */ /* 0x000f280000300800 */
[----:B------:R-:W5:Y:S04]  /*bb00*/  LDL.LU R12, [R1+0x10a4] ;  /* 0x0010a400010c7983 */ /* 0x000f680000300800 */
[----:B------:R-:W-:Y:S04]  /*bb10*/  STL [R1+0xad4], R56 ;  /* 0x000ad43801007387 */ /* 0x000fe80000100800 */
[----:B--2---:R0:W-:Y:S04]  /*bb20*/  STS.U16 [R43+UR5+0x8780], R13 ;  /* 0x0087800d2b007988 */ /* 0x0041e80008000405 */
[----:B0-----:R-:W5:Y:S04]  /*bb30*/  LDL.LU R13, [R1+0x10a0] ;  /* 0x0010a000010d7983 */ /* 0x001f680000300800 */
[----:B---3--:R0:W-:Y:S02]  /*bb40*/  STS.U16 [R43+UR5+0xc780], R92 ;  /* 0x00c7805c2b007988 */ /* 0x0081e40008000405 */
[----:B0-----:R-:W-:-:S02]  /*bb50*/  @P0 IMAD.MOV.U32 R92, RZ, RZ, R45 ;  /* 0x000000ffff5c0224 */ /* 0x001fc400078e002d */
[----:B------:R-:W2:Y:S04]  /*bb60*/  LDL.LU R43, [R1+0x109c] ;  /* 0x00109c00012b7983 */ /* 0x000ea80000300800 */
[----:B------:R-:W3:Y:S04]  /*bb70*/  LDL.LU R45, [R1+0x1098] ;  /* 0x00109800012d7983 */ /* 0x000ee80000300800 */
[----:B------:R0:W3:Y:S04]  /*bb80*/  @P0 LDG.E.U16 R3, desc[UR16][R92.64] ;  /* 0x000000105c030981 */ /* 0x0000e8000c1e1500 */
[----:B------:R-:W3:Y:S01]  /*bb90*/  LDL.LU R93, [R1+0x748] ;  /* 0x00074800015d7983 */ /* 0x000ee20000300800 */
[----:B0-----:R-:W-:-:S02]  /*bba0*/  LOP3.LUT R92, R2, 0x70, RZ, 0x3c, !PT ;  /* 0x00000070025c7812 */ /* 0x001fc400078e3cff */
[----:B--2---:R-:W-:-:S03]  /*bbb0*/  PRMT R43, RZ, 0x7610, R43 ;  /* 0x00007610ff2b7816 */ /* 0x004fc6000000002b */
[----:B---3--:R0:W-:Y:S02]  /*bbc0*/  STS.U16 [R92+UR5+0xb80], R93 ;  /* 0x000b805d5c007988 */ /* 0x0081e40008000405 */
[----:B0-----:R-:W-:Y:S02]  /*bbd0*/  @P0 IMAD.MOV.U32 R92, RZ, RZ, R47 ;  /* 0x000000ffff5c0224 */ /* 0x001fe400078e002f */
[----:B------:R-:W-:Y:S02]  /*bbe0*/  @P0 IMAD.MOV.U32 R93, RZ, RZ, R30 ;  /* 0x000000ffff5d0224 */ /* 0x000fe400078e001e */
[----:B------:R-:W2:Y:S04]  /*bbf0*/  LDL.LU R30, [R1+0x1094] ;  /* 0x00109400011e7983 */ /* 0x000ea80000300800 */
[----:B------:R-:W3:Y:S04]  /*bc00*/  LDL.LU R47, [R1+0x1090] ;  /* 0x00109000012f7983 */ /* 0x000ee80000300800 */
[----:B------:R0:W2:Y:S04]  /*bc10*/  @P0 LDG.E.U16 R43, desc[UR16][R92.64] ;  /* 0x000000105c2b0981 */ /* 0x0000a8000c1e1500 */
[----:B------:R-:W2:Y:S01]  /*bc20*/  LDL.LU R93, [R1+0x750] ;  /* 0x00075000015d7983 */ /* 0x000ea20000300800 */
[----:B0-----:R-:W-:-:S02]  /*bc30*/  LOP3.LUT R92, R2, 0x70, RZ, 0x3c, !PT ;  /* 0x00000070025c7812 */ /* 0x001fc400078e3cff */
[----:B------:R-:W-:-:S03]  /*bc40*/  PRMT R45, RZ, 0x7610, R45 ;  /* 0x00007610ff2d7816 */ /* 0x000fc6000000002d */
[----:B--2---:R0:W-:Y:S02]  /*bc50*/  STS.U16 [R92+UR5+0x4b80], R93 ;  /* 0x004b805d5c007988 */ /* 0x0041e40008000405 */
[----:B0-----:R-:W-:Y:S02]  /*bc60*/  @P0 IMAD.MOV.U32 R92, RZ, RZ, R49 ;  /* 0x000000ffff5c0224 */ /* 0x001fe400078e0031 */
[----:B------:R-:W-:Y:S02]  /*bc70*/  @P0 IMAD.MOV.U32 R93, RZ, RZ, R14 ;  /* 0x000000ffff5d0224 */ /* 0x000fe400078e000e */
[----:B------:R-:W5:Y:S04]  /*bc80*/  LDL.LU R14, [R1+0x108c] ;  /* 0x00108c00010e7983 */ /* 0x000f680000300800 */
[----:B------:R-:W2:Y:S04]  /*bc90*/  LDL.LU R49, [R1+0x1088] ;  /* 0x0010880001317983 */ /* 0x000ea80000300800 */
[----:B------:R0:W2:Y:S04]  /*bca0*/  @P0 LDG.E.U16 R45, desc[UR16][R92.64] ;  /* 0x000000105c2d0981 */ /* 0x0000a8000c1e1500 */
[----:B------:R-:W2:Y:S01]  /*bcb0*/  LDL.LU R93, [R1+0x754] ;  /* 0x00075400015d7983 */ /* 0x000ea20000300800 */
[----:B0-----:R-:W-:-:S02]  /*bcc0*/  LOP3.LUT R92, R2, 0x70, RZ, 0x3c, !PT ;  /* 0x00000070025c7812 */ /* 0x001fc400078e3cff */
[----:B---3--:R-:W-:-:S03]  /*bcd0*/  PRMT R47, RZ, 0x7610, R47 ;  /* 0x00007610ff2f7816 */ /* 0x008fc6000000002f */
[----:B--2---:R0:W-:Y:S02]  /*bce0*/  STS.U16 [R92+UR5+0x8b80], R93 ;  /* 0x008b805d5c007988 */ /* 0x0041e40008000405 */
[----:B0-----:R-:W-:Y:S02]  /*bcf0*/  @P0 IMAD.MOV.U32 R92, RZ, RZ, R52 ;  /* 0x000000ffff5c0224 */ /* 0x001fe400078e0034 */
[----:B------:R-:W-:Y:S02]  /*bd00*/  @P0 IMAD.MOV.U32 R93, RZ, RZ, R15 ;  /* 0x000000ffff5d0224 */ /* 0x000fe400078e000f */
[----:B------:R-:W5:Y:S04]  /*bd10*/  LDL.LU R15, [R1+0x1084] ;  /* 0x00108400010f7983 */ /* 0x000f680000300800 */
[----:B------:R-:W2:Y:S04]  /*bd20*/  LDL.LU R52, [R1+0x1080] ;  /* 0x0010800001347983 */ /* 0x000ea80000300800 */
[----:B------:R0:W3:Y:S04]  /*bd30*/  @P0 LDG.E.U16 R47, desc[UR16][R92.64] ;  /* 0x000000105c2f0981 */ /* 0x0000e8000c1e1500 */
[----:B------:R-:W2:Y:S01]  /*bd40*/  LDL.LU R93, [R1+0x75c] ;  /* 0x00075c00015d7983 */ /* 0x000ea20000300800 */
[----:B0-----:R-:W-:-:S02]  /*bd50*/  LOP3.LUT R92, R2, 0x70, RZ, 0x3c, !PT ;  /* 0x00000070025c7812 */ /* 0x001fc400078e3cff */
[----:B------:R-:W-:-:S03]  /*bd60*/  PRMT R49, RZ, 0x7610, R49 ;  /* 0x00007610ff317816 */ /* 0x000fc60000000031 */
[----:B--2---:R0:W-:Y:S02]  /*bd70*/  STS.U16 [R92+UR5+0xcb80], R93 ;  /* 0x00cb805d5c007988 */ /* 0x0041e40008000405 */
[----:B0-----:R-:W-:Y:S02]  /*bd80*/  @P0 IMAD.MOV.U32 R92, RZ, RZ, R55 ;  /* 0x000000ffff5c0224 */ /* 0x001fe400078e0037 */
[----:B------:R-:W-:Y:S02]  /*bd90*/  @P0 IMAD.MOV.U32 R93, RZ, RZ, R28 ;  /* 0x000000ffff5d0224 */ /* 0x000fe400078e001c */
[----:B------:R-:W2:Y:S04]  /*bda0*/  LDL.LU R28, [R1+0x107c] ;  /* 0x00107c00011c7983 */ /* 0x000ea80000300800 */
[----:B------:R-:W2:Y:S04]  /*bdb0*/  LDL.LU R55, [R1+0x1078] ;  /* 0x0010780001377983 */ /* 0x000ea80000300800 */
        /* <DEDUP_REMOVED lines=78> */
[----:B------:R-:W-:Y:S01]  /*c2a0*/  @P0 IMAD.MOV.U32 R92, RZ, RZ, R66 ;  /* 0x000000ffff5c0224 */ /* 0x000fe200078e0042 */
[----:B------:R-:W2:Y:S04]  /*c2b0*/  LDL.LU R0, [R1+0x1034] ;  /* 0x0010340001007983 */ /* 0x000ea80000300800 */
[----:B------:R-:W2:Y:S04]  /*c2c0*/  LDL.LU R66, [R1+0x1030] ;  /* 0x0010300001427983 */ /* 0x000ea80000300800 */
[----:B------:R0:W3:Y:S01]  /*c2d0*/  @P0 LDG.E.U16 R64, desc[UR16][R92.64] ;  /* 0x000000105c400981 */ /* 0x0000e2000c1e1500 */
[----:B------:R-:W-:-:S02]  /*c2e0*/  PRMT R65, RZ, 0x7610, R65 ;  /* 0x00007610ff417816 */ /* 0x000fc40000000041 */
[----:B0-----:R-:W-:Y:S01]  /*c2f0*/  LOP3.LUT R93, R2, 0x70, RZ, 0x3c, !PT ;  /* 0x00000070025d7812 */ /* 0x001fe200078e3cff */
[----:B------:R-:W-:-:S04]  /*c300*/  @P0 IMAD.MOV.U32 R92, RZ, RZ, R67 ;  /* 0x000000ffff5c0224 */ /* 0x000fc800078e0043 */
[----:B------:R0:W-:Y:S04]  /*c310*/  STS.U16 [R93+UR5+0x5780], R20 ;  /* 0x005780145d007988 */ /* 0x0001e80008000405 */
[----:B0-----:R-:W5:Y:S01]  /*c320*/  LDL.LU R20, [R1+0x102c] ;  /* 0x00102c0001147983 */ /* 0x001f620000300800 */
[----:B------:R-:W-:-:S03]  /*c330*/  @P0 IMAD.MOV.U32 R93, RZ, RZ, R21 ;  /* 0x000000ffff5d0224 */ /* 0x000fc600078e0015 */
[----:B------:R-:W5:Y:S04]  /*c340*/  LDL.LU R21, [R1+0x1028] ;  /* 0x0010280001157983 */ /* 0x000f680000300800 */
[----:B------:R-:W3:Y:S04]  /*c350*/  LDL.LU R67, [R1+0x1024] ;  /* 0x0010240001437983 */ /* 0x000ee80000300800 */
[----:B------:R0:W4:Y:S02]  /*c360*/  @P0 LDG.E.U16 R65, desc[UR16][R92.64] ;  /* 0x000000105c410981 */ /* 0x000124000c1e1500 */
[----:B0-----:R-:W-:Y:S01]  /*c370*/  LOP3.LUT R93, R2, 0x70, RZ, 0x3c, !PT ;  /* 0x00000070025d7812 */ /* 0x001fe200078e3cff */
[----:B------:R-:W-:-:S04]  /*c380*/  @P0 IMAD.MOV.U32 R92, RZ, RZ, R68 ;  /* 0x000000ffff5c0224 */ /* 0x000fc800078e0044 */
[----:B------:R0:W-:Y:S04]  /*c390*/  STS.U16 [R93+UR5+0x9780], R22 ;  /* 0x009780165d007988 */ /* 0x0001e80008000405 */
[----:B0-----:R-:W5:Y:S01]  /*c3a0*/  LDL.LU R22, [R1+0x1020] ;  /* 0x0010200001167983 */ /* 0x001f620000300800 */
[----:B------:R-:W-:-:S03]  /*c3b0*/  @P0 IMAD.MOV.U32 R93, RZ, RZ, R23 ;  /* 0x000000ffff5d0224 */ /* 0x000fc600078e0017 */
[----:B------:R-:W5:Y:S04]  /*c3c0*/  LDL.LU R23, [R1+0x101c] ;  /* 0x00101c0001177983 */ /* 0x000f680000300800 */
[----:B------:R-:W4:Y:S01]  /*c3d0*/  LDL.LU R68, [R1+0x1018] ;  /* 0x0010180001447983 */ /* 0x000f220000300800 */
[----:B--2---:R-:W-:-:S06]  /*c3e0*/  PRMT R66, RZ, 0x7610, R66 ;  /* 0x00007610ff427816 */ /* 0x004fcc0000000042 */
[----:B------:R0:W2:Y:S02]  /*c3f0*/  @P0 LDG.E.U16 R66, desc[UR16][R92.64] ;  /* 0x000000105c420981 */ /* 0x0000a4000c1e1500 */
[----:B0-----:R-:W-:Y:S01]  /*c400*/  LOP3.LUT R93, R2, 0x70, RZ, 0x3c, !PT ;  /* 0x00000070025d7812 */ /* 0x001fe200078e3cff */
[----:B------:R-:W-:-:S04]  /*c410*/  @P0 IMAD.MOV.U32 R92, RZ, RZ, R69 ;  /* 0x000000ffff5c0224 */ /* 0x000fc800078e0045 */
[----:B------:R0:W-:Y:S04]  /*c420*/  STS.U16 [R93+UR5+0xd780], R24 ;  /* 0x00d780185d007988 */ /* 0x0001e80008000405 */
[----:B0-----:R-:W5:Y:S01]  /*c430*/  LDL.LU R24, [R1+0x1014] ;  /* 0x0010140001187983 */ /* 0x001f620000300800 */
[----:B------:R-:W-:-:S03]  /*c440*/  @P0 IMAD.MOV.U32 R93, RZ, RZ, R25 ;  /* 0x000000ffff5d0224 */ /* 0x000fc600078e0019 */
[----:B------:R-:W5:Y:S04]  /*c450*/  LDL.LU R25, [R1+0x1010] ;  /* 0x0010100001197983 */ /* 0x000f680000300800 */
[----:B------:R-:W2:Y:S01]  /*c460*/  LDL.LU R69, [R1+0x100c] ;  /* 0x00100c0001457983 */ /* 0x000ea20000300800 */
[----:B---3--:R-:W-:-:S06]  /*c470*/  PRMT R67, RZ, 0x7610, R67 ;  /* 0x00007610ff437816 */ /* 0x008fcc0000000043 */
[----:B------:R0:W3:Y:S02]  /*c480*/  @P0 LDG.E.U16 R67, desc[UR16][R92.64] ;  /* 0x000000105c430981 */ /* 0x0000e4000c1e1500 */
[----:B0-----:R-:W-:Y:S01]  /*c490*/  LOP3.LUT R93, R2, 0x70, RZ, 0x3c, !PT ;  /* 0x00000070025d7812 */ /* 0x001fe200078e3cff */
[----:B------:R-:W-:-:S04]  /*c4a0*/  @P0 IMAD.MOV.U32 R92, RZ, RZ, R70 ;  /* 0x000000ffff5c0224 */ /* 0x000fc800078e0046 */
[----:B------:R0:W-:Y:S04]  /*c4b0*/  STS.U16 [R93+UR5+0x1b80], R26 ;  /* 0x001b801a5d007988 */ /* 0x0001e80008000405 */
[----:B0-----:R-:W5:Y:S01]  /*c4c0*/  LDL.LU R26, [R1+0x1008] ;  /* 0x00100800011a7983 */ /* 0x001f620000300800 */
[----:B------:R-:W-:Y:S01]  /*c4d0*/  @P0 IMAD.MOV.U32 R93, RZ, RZ, R27 ;  /* 0x000000ffff5d0224 */ /* 0x000fe200078e001b */
[----:B----4-:R-:W-:Y:S02]  /*c4e0*/  PRMT R68, RZ, 0x7610, R68 ;  /* 0x00007610ff447816 */ /* 0x010fe40000000044 */
[----:B------:R-:W5:Y:S04]  /*c4f0*/  LDL.LU R27, [R1+0x1004] ;  /* 0x00100400011b7983 */ /* 0x000f680000300800 */
[----:B------:R-:W4:Y:S04]  /*c500*/  LDL.LU R70, [R1+0x1000] ;  /* 0x0010000001467983 */ /* 0x000f280000300800 */
[----:B------:R0:W3:Y:S02]  /*c510*/  @P0 LDG.E.U16 R68, desc[UR16][R92.64] ;  /* 0x000000105c440981 */ /* 0x0000e4000c1e1500 */
[----:B0-----:R-:W-:Y:S01]  /*c520*/  LOP3.LUT R93, R2, 0x70, RZ, 0x3c, !PT ;  /* 0x00000070025d7812 */ /* 0x001fe200078e3cff */
[----:B------:R-:W-:-:S04]  /*c530*/  @P0 IMAD.MOV.U32 R92, RZ, RZ, R71 ;  /* 0x000000ffff5c0224 */ /* 0x000fc800078e0047 */
[----:B------:R0:W-:Y:S04]  /*c540*/  STS.U16 [R93+UR5+0x5b80], R28 ;  /* 0x005b801c5d007988 */ /* 0x0001e80008000405 */
[----:B0-----:R-:W5:Y:S01]  /*c550*/  LDL.LU R28, [R1+0xffc] ;  /* 0x000ffc00011c7983 */ /* 0x001f620000300800 */
[----:B------:R-:W-:-:S03]  /*c560*/  @P0 IMAD.MOV.U32 R93, RZ, RZ, R29 ;  /* 0x000000ffff5d0224 */ /* 0x000fc600078e001d */
[----:B------:R-:W5:Y:S04]  /*c570*/  LDL.LU R29, [R1+0xff8] ;  /* 0x000ff800011d7983 */ /* 0x000f680000300800 */
[----:B------:R-:W3:Y:S01]  /*c580*/  LDL.LU R71, [R1+0xff4] ;  /* 0x000ff40001477983 */ /* 0x000ee20000300800 */
        /* <DEDUP_REMOVED lines=9> */
[----:B----4-:R-:W-:-:S06]  /*c620*/  PRMT R70, RZ, 0x7610, R70 ;  /* 0x00007610ff467816 */ /* 0x010fcc0000000046 */
[----:B------:R0:W4:Y:S02]  /*c630*/  @P0 LDG.E.U16 R70, desc[UR16][R92.64] ;  /* 0x000000105c460981 */ /* 0x000124000c1e1500 */
[----:B0-----:R-:W-:Y:S01]  /*c640*/  LOP3.LUT R93, R2, 0x70, RZ, 0x3c, !PT ;  /* 0x00000070025d7812 */ /* 0x001fe200078e3cff */
[----:B------:R-:W-:-:S04]  /*c650*/  @P0 IMAD.MOV.U32 R92, RZ, RZ, R73 ;  /* 0x000000ffff5c0224 */ /* 0x000fc800078e0049 */
[----:B------:R0:W-:Y:S04]  /*c660*/  STS.U16 [R93+UR5+0xdb80], R32 ;  /* 0x00db80205d007988 */ /* 0x0001e80008000405 */
[----:B0-----:R-:W5:Y:S01]  /*c670*/  LDL.LU R32, [R1+0xfe4] ;  /* 0x000fe40001207983 */ /* 0x001f620000300800 */
[----:B------:R-:W-:-:S03]  /*c680*/  @P0 IMAD.MOV.U32 R93, RZ, RZ, R33 ;  /* 0x000000ffff5d0224 */ /* 0x000fc600078e0021 */
[----:B------:R-:W5:Y:S01]  /*c690*/  LDL.LU R33, [R1+0xfe0] ;  /* 0x000fe00001217983 */ /* 0x000f620000300800 */
[----:B---3--:R-:W-:-:S03]  /*c6a0*/  PRMT R71, RZ, 0x7610, R71 ;  /* 0x00007610ff477816 */ /* 0x008fc60000000047 */
        /* <DEDUP_REMOVED lines=22> */
[----:B------:R0:W-:Y:S02]  /*c810*/  STS.U16 [R93+UR5+0x9f80], R38 ;  /* 0x009f80265d007988 */ /* 0x0001e40008000405 */
[----:B0-----:R-:W-:Y:S02]  /*c820*/  @P0 IMAD.MOV.U32 R93, RZ, RZ, R39 ;  /* 0x000000ffff5d0224 */ /* 0x001fe400078e0027 */
[----:B------:R-:W5:Y:S04]  /*c830*/  LDL.LU R38, [R1+0xfc0] ;  /* 0x000fc00001267983 */ /* 0x000f680000300800 */
[----:B------:R-:W5:Y:S01]  /*c840*/  LDL.LU R39, [R1+0xfbc] ;  /* 0x000fbc0001277983 */ /* 0x000f620000300800 */
[----:B----4-:R-:W-:-:S03]  /*c850*/  PRMT R74, RZ, 0x7610, R74 ;  /* 0x00007610ff4a7816 */ /* 0x010fc6000000004a */
[----:B------:R-:W4:Y:S04]  /*c860*/  LDL.LU R76, [R1+0xfb8] ;  /* 0x000fb800014c7983 */ /* 0x000f280000300800 */
[----:B------:R0:W3:Y:S02]  /*c870*/  @P0 LDG.E.U16 R74, desc[UR16][R92.64] ;  /* 0x000000105c4a0981 */ /* 0x0000e4000c1e1500 */
[----:B0-----:R-:W-:Y:S01]  /*c880*/  LOP3.LUT R93, R2, 0x70, RZ, 0x3c, !PT ;  /* 0x00000070025d7812 */ /* 0x001fe200078e3cff */
[----:B------:R-:W-:-:S04]  /*c890*/  @P0 IMAD.MOV.U32 R92, RZ, RZ, R41 ;  /* 0x000000ffff5c0224 */ /* 0x000fc800078e0029 */
[----:B------:R0:W-:Y:S02]  /*c8a0*/  STS.U16 [R93+UR5+0xdf80], R40 ;  /* 0x00df80285d007988 */ /* 0x0001e40008000405 */
[----:B0-----:R-:W-:Y:S02]  /*c8b0*/  @P0 IMAD.MOV.U32 R93, RZ, RZ, R77 ;  /* 0x000000ffff5d0224 */ /* 0x001fe400078e004d */
[----:B------:R-:W5:Y:S04]  /*c8c0*/  LDL.LU R40, [R1+0xfb4] ;  /* 0x000fb40001287983 */ /* 0x000f680000300800 */
[----:B------:R-:W3:Y:S04]  /*c8d0*/  LDL.LU R77, [R1+0xfb0] ;  /* 0x000fb000014d7983 */ /* 0x000ee80000300800 */
[----:B------:R-:W5:Y:S01]  /*c8e0*/  LDL.LU R41, [R1+0xfac] ;  /* 0x000fac0001297983 */ /* 0x000f620000300800 */
[----:B--2---:R-:W-:-:S06]  /*c8f0*/  PRMT R75, RZ, 0x7610, R75 ;  /* 0x00007610ff4b7816 */ /* 0x004fcc000000004b */
[----:B------:R0:W2:Y:S02]  /*c900*/  @P0 LDG.E.U16 R75, desc[UR16][R92.64] ;  /* 0x000000105c4b0981 */ /* 0x0000a4000c1e1500 */
[----:B0-----:R-:W-:Y:S02]  /*c910*/  @P0 IMAD.MOV.U32 R93, RZ, RZ, R42 ;  /* 0x000000ffff5d0224 */ /* 0x001fe400078e002a */
[----:B------:R-:W-:Y:S01]  /*c920*/  @P0 IMAD.MOV.U32 R92, RZ, RZ, R78 ;  /* 0x000000ffff5c0224 */ /* 0x000fe200078e004e */
[----:B------:R-:W5:Y:S04]  /*c930*/  LDL.LU R42, [R1+0xfa8] ;  /* 0x000fa800012a7983 */ /* 0x000f680000300800 */
[----:B------:R-:W2:Y:S04]  /*c940*/  LDL.LU R78, [R1+0xfa4] ;  /* 0x000fa400014e7983 */ /* 0x000ea80000300800 */
[----:B------:R0:W-:Y:S01]  /*c950*/  STS.U16 [R0+UR5+0x20400], R43 ;  /* 0x0204002b00007988 */ /* 0x0001e20008000405 */
[----:B----4-:R-:W-:-:S03]  /*c960*/  PRMT R76, RZ, 0x7610, R76 ;  /* 0x00007610ff4c7816 */ /* 0x010fc6000000004c */
[----:B0-----:R-:W5:Y:S04]  /*c970*/  LDL.LU R43, [R1+0xfa0] ;  /* 0x000fa000012b7983 */ /* 0x001f680000300800 */
[----:B------:R0:W4:Y:S04]  /*c980*/  @P0 LDG.E.U16 R76, desc[UR16][R92.64] ;  /* 0x000000105c4c0981 */ /* 0x000128000c1e1500 */
[----:B------:R1:W-:Y:S01]  /*c990*/  STS.U16 [R0+UR5+0x20800], R45 ;  /* 0x0208002d00007988 */ /* 0x0003e20008000405 */
[----:B0-----:R-:W-:Y:S02]  /*c9a0*/  @P0 IMAD.MOV.U32 R92, RZ, RZ, R79 ;  /* 0x000000ffff5c0224 */ /* 0x001fe400078e004f */
[----:B------:R-:W-:-:S02]  /*c9b0*/  @P0 IMAD.MOV.U32 R93, RZ, RZ, R44 ;  /* 0x000000ffff5d0224 */ /* 0x000fc400078e002c */
[----:B------:R-:W5:Y:S04]  /*c9c0*/  LDL.LU R44, [R1+0xf9c] ;  /* 0x000f9c00012c7983 */ /* 0x000f680000300800 */
[----:B------:R-:W4:Y:S04]  /*c9d0*/  LDL.LU R79, [R1+0xf98] ;  /* 0x000f9800014f7983 */ /* 0x000f280000300800 */
[----:B-1----:R-:W5:Y:S01]  /*c9e0*/  LDL.LU R45, [R1+0xf94] ;  /* 0x000f9400012d7983 */ /* 0x002f620000300800 */
[----:B---3--:R-:W-:-:S06]  /*c9f0*/  PRMT R77, RZ, 0x7610, R77 ;  /* 0x00007610ff4d7816 */ /* 0x008fcc000000004d */
[----:B------:R0:W3:Y:S04]  /*ca00*/  @P0 LDG.E.U16 R77, desc[UR16][R92.64] ;  /* 0x000000105c4d0981 */ /* 0x0000e8000c1e1500 */
[----:B------:R1:W-:Y:S01]  /*ca10*/  STS.U16 [R0+UR5+0x20c00], R47 ;  /* 0x020c002f00007988 */ /* 0x0003e20008000405 */
[----:B0-----:R-:W-:Y:S02]  /*ca20*/  @P0 IMAD.MOV.U32 R92, RZ, RZ, R80 ;  /* 0x000000ffff5c0224 */ /* 0x001fe400078e0050 */
[----:B------:R-:W-:Y:S02]  /*ca30*/  @P0 IMAD.MOV.U32 R93, RZ, RZ, R46 ;  /* 0x000000ffff5d0224 */ /* 0x000fe400078e002e */
[----:B------:R-:W5:Y:S04]  /*ca40*/  LDL.LU R46, [R1+0xf90] ;  /* 0x000f9000012e7983 */ /* 0x000f680000300800 */
[----:B------:R-:W3:Y:S04]  /*ca50*/  LDL.LU R80, [R1+0xf8c] ;  /* 0x000f8c0001507983 */ /* 0x000ee80000300800 */
[----:B-1----:R-:W5:Y:S01]  /*ca60*/  LDL.LU R47, [R1+0xf88] ;  /* 0x000f8800012f7983 */ /* 0x002f620000300800 */
[----:B--2---:R-:W-:-:S06]  /*ca70*/  PRMT R78, RZ, 0x7610, R78 ;  /* 0x00007610ff4e7816 */ /* 0x004fcc000000004e */
[----:B------:R0:W2:Y:S02]  /*ca80*/  @P0 LDG.E.U16 R78, desc[UR16][R92.64] ;  /* 0x000000105c4e0981 */ /* 0x0000a4000c1e1500 */
[----:B0-----:R-:W-:Y:S02]  /*ca90*/  @P0 IMAD.MOV.U32 R93, RZ, RZ, R48 ;  /* 0x000000ffff5d0224 */ /* 0x001fe400078e0030 */
[----:B------:R-:W-:Y:S01]  /*caa0*/  @P0 IMAD.MOV.U32 R92, RZ, RZ, R81 ;  /* 0x000000ffff5c0224 */ /* 0x000fe200078e0051 */
[----:B------:R-:W5:Y:S04]  /*cab0*/  LDL.LU R48, [R1+0xf84] ;  /* 0x000f840001307983 */ /* 0x000f680000300800 */
[----:B------:R-:W2:Y:S01]  /*cac0*/  LDL.LU R81, [R1+0xf80] ;  /* 0x000f800001517983 */ /* 0x000ea20000300800 */
[----:B----4-:R-:W-:-:S06]  /*cad0*/  PRMT R79, RZ, 0x7610, R79 ;  /* 0x00007610ff4f7816 */ /* 0x010fcc000000004f */
[----:B------:R0:W4:Y:S02]  /*cae0*/  @P0 LDG.E.U16 R79, desc[UR16][R92.64] ;  /* 0x000000105c4f0981 */ /* 0x000124000c1e1500 */
[----:B0-----:R-:W-:Y:S02]  /*caf0*/  @P0 IMAD.MOV.U32 R92, RZ, RZ, R51 ;  /* 0x000000ffff5c0224 */ /* 0x001fe400078e0033 */
[----:B------:R-:W-:Y:S01]  /*cb00*/  @P0 IMAD.MOV.U32 R93, RZ, RZ, R50 ;  /* 0x000000ffff5d0224 */ /* 0x000fe200078e0032 */
[----:B------:R0:W-:Y:S01]  /*cb10*/  STS.U16 [R0+UR5+0x20000], R3 ;  /* 0x0200000300007988 */ /* 0x0001e20008000405 */
[----:B---3--:R-:W-:-:S06]  /*cb20*/  PRMT R80, RZ, 0x7610, R80 ;  /* 0x00007610ff507816 */ /* 0x008fcc0000000050 */
[----:B------:R1:W3:Y:S01]  /*cb30*/  @P0 LDG.E.U16 R80, desc[UR16][R92.64] ;  /* 0x000000105c500981 */ /* 0x0002e2000c1e1500 */
[----:B0-----:R-:W-:Y:S01]  /*cb40*/  PRMT R3, RZ, 0x7610, R3 ;  /* 0x00007610ff037816 */ /* 0x001fe20000000003 */
[----:B-1----:R-:W-:Y:S02]  /*cb50*/  @P0 IMAD.MOV.U32 R92, RZ, RZ, R54 ;  /* 0x000000ffff5c0224 */ /* 0x002fe400078e0036 */
[----:B------:R-:W-:Y:S01]  /*cb60*/  @P0 IMAD.MOV.U32 R93, RZ, RZ, R53 ;  /* 0x000000ffff5d0224 */ /* 0x000fe200078e0035 */
[----:B--2---:R-:W-:-:S06]  /*cb70*/  PRMT R81, RZ, 0x7610, R81 ;  /* 0x00007610ff517816 */ /* 0x004fcc0000000051 */
[----:B------:R0:W2:Y:S02]  /*cb80*/  @P0 LDG.E.U16 R81, desc[UR16][R92.64] ;  /* 0x000000105c510981 */ /* 0x0000a4000c1e1500 */
[----:B0-----:R-:W-:Y:S02]  /*cb90*/  @P0 IMAD.MOV.U32 R92, RZ, RZ, R57 ;  /* 0x000000ffff5c0224 */ /* 0x001fe400078e0039 */
[----:B------:R-:W-:-:S05]  /*cba0*/  @P0 IMAD.MOV.U32 R93, RZ, RZ, R56 ;  /* 0x000000ffff5d0224 */ /* 0x000fca00078e0038 */
[----:B------:R0:W2:Y:S02]  /*cbb0*/  @P0 LDG.E.U16 R3, desc[UR16][R92.64] ;  /* 0x000000105c030981 */ /* 0x0000a4000c1e1500 */
[----:B0-----:R-:W0:Y:S01]  /*cbc0*/  S2R R93, SR_TID.X ;  /* 0x00000000005d7919 */ /* 0x001e220000002100 */
[----:B------:R-:W-:Y:S01]  /*cbd0*/  LOP3.LUT R92, R0, 0x20, RZ, 0x3c, !PT ;  /* 0x00000020005c7812 */ /* 0x000fe200078e3cff */
[----:B------:R1:W-:Y:S04]  /*cbe0*/  STS.U16 [R0+UR5+0x21000], R49 ;  /* 0x0210003100007988 */ /* 0x0003e80008000405 */
[----:B------:R-:W-:Y:S04]  /*cbf0*/  STS.U16 [R0+UR5+0x21400], R52 ;  /* 0x0214003400007988 */ /* 0x000fe80008000405 */
[----:B------:R-:W-:Y:S04]  /*cc00*/  STS.U16 [R0+UR5+0x21800], R55 ;  /* 0x0218003700007988 */ /* 0x000fe80008000405 */
[----:B------:R-:W-:Y:S04]  /*cc10*/  STS.U16 [R0+UR5+0x21c00], R58 ;  /* 0x021c003a00007988 */ /* 0x000fe80008000405 */
[----:B------:R-:W-:Y:S04]  /*cc20*/  STS.U16 [R92+UR5+0x20100], R59 ;  /* 0x0201003b5c007988 */ /* 0x000fe80008000405 */
[----:B------:R-:W-:Y:S04]  /*cc30*/  STS.U16 [R92+UR5+0x20500], R60 ;  /* 0x0205003c5c007988 */ /* 0x000fe80008000405 */
[----:B------:R-:W-:Y:S01]  /*cc40*/  STS.U16 [R92+UR5+0x20900], R61 ;  /* 0x0209003d5c007988 */ /* 0x000fe20008000405 */
[----:B0-----:R-:W-:-:S03]  /*cc50*/  SHF.R.U32.HI R93, RZ, 0x5, R93 ;  /* 0x00000005ff5d7819 */ /* 0x001fc6000001165d */
[----:B------:R-:W-:Y:S04]  /*cc60*/  STS.U16 [R92+UR5+0x20d00], R62 ;  /* 0x020d003e5c007988 */ /* 0x000fe80008000405 */
[----:B------:R-:W-:Y:S01]  /*cc70*/  STS.U16 [R92+UR5+0x21100], R63 ;  /* 0x0211003f5c007988 */ /* 0x000fe20008000405 */
[----:B------:R-:W-:Y:S02]  /*cc80*/  ISETP.NE.U32.AND P0, PT, R93, RZ, PT ;  /* 0x000000ff5d00720c */ /* 0x000fe40003f05070 */
[----:B------:R-:W0:Y:S01]  /*cc90*/  LDC R93, c[0x0][0x3a0] ;  /* 0x0000e800ff5d7b82 */ /* 0x000e220000000800 */
[----:B------:R-:W-:Y:S04]  /*cca0*/  STS.U16 [R92+UR5+0x21500], R64 ;  /* 0x021500405c007988 */ /* 0x000fe80008000405 */
[----:B------:R-:W-:Y:S04]  /*ccb0*/  STS.U16 [R92+UR5+0x21900], R65 ;  /* 0x021900415c007988 */ /* 0x000fe80008000405 */
[----:B------:R3:W-:Y:S04]  /*ccc0*/  STS.U16 [R92+UR5+0x21d00], R66 ;  /* 0x021d00425c007988 */ /* 0x0007e80008000405 */
[----:B-1----:R1:W5:Y:S04]  /*ccd0*/  LDL.LU R49, [R1+0xf7c] ;  /* 0x000f7c0001317983 */ /* 0x0023680000300800 */
[----:B------:R1:W5:Y:S01]  /*cce0*/  LDL.LU R50, [R1+0xf78] ;  /* 0x000f780001327983 */ /* 0x0003620000300800 */
[----:B---3--:R-:W-:-:S03]  /*ccf0*/  LOP3.LUT R92, R0, 0x40, RZ, 0x3c, !PT ;  /* 0x00000040005c7812 */ /* 0x008fc600078e3cff */
[----:B------:R1:W5:Y:S04]  /*cd00*/  LDL.LU R51, [R1+0xf74] ;  /* 0x000f740001337983 */ /* 0x0003680000300800 */
[----:B------:R-:W-:Y:S04]  /*cd10*/  STS.U16 [R92+UR5+0x20200], R67 ;  /* 0x020200435c007988 */ /* 0x000fe80008000405 */
[----:B------:R-:W-:Y:S04]  /*cd20*/  STS.U16 [R92+UR5+0x20600], R68 ;  /* 0x020600445c007988 */ /* 0x000fe80008000405 */
[----:B------:R-:W-:Y:S04]  /*cd30*/  STS.U16 [R92+UR5+0x20a00], R69 ;  /* 0x020a00455c007988 */ /* 0x000fe80008000405 */
[----:B------:R-:W-:Y:S04]  /*cd40*/  STS.U16 [R92+UR5+0x20e00], R70 ;  /* 0x020e00465c007988 */ /* 0x000fe80008000405 */
[----:B------:R-:W-:Y:S04]  /*cd50*/  STS.U16 [R92+UR5+0x21200], R71 ;  /* 0x021200475c007988 */ /* 0x000fe80008000405 */
[----:B------:R-:W-:Y:S04]  /*cd60*/  STS.U16 [R92+UR5+0x21600], R72 ;  /* 0x021600485c007988 */ /* 0x000fe80008000405 */
[----:B------:R-:W-:Y:S04]  /*cd70*/  STS.U16 [R92+UR5+0x21a00], R73 ;  /* 0x021a00495c007988 */ /* 0x000fe80008000405 */
[----:B------:R3:W-:Y:S01]  /*cd80*/  STS.U16 [R92+UR5+0x21e00], R74 ;  /* 0x021e004a5c007988 */ /* 0x0007e20008000405 */
[----:B0-----:R-:W-:-:S03]  /*cd90*/  VIADD R93, R93, 0x3f ;  /* 0x0000003f5d5d7836 */ /* 0x001fc60000000000 */
[----:B------:R1:W5:Y:S04]  /*cda0*/  LDL.LU R52, [R1+0xf70] ;  /* 0x000f700001347983 */ /* 0x0003680000300800 */
[----:B------:R1:W5:Y:S01]  /*cdb0*/  LDL.LU R53, [R1+0xf6c] ;  /* 0x000f6c0001357983 */ /* 0x0003620000300800 */
[----:B---3--:R-:W-:-:S03]  /*cdc0*/  LOP3.LUT R92, R0, 0x60, RZ, 0x3c, !PT ;  /* 0x00000060005c7812 */ /* 0x008fc600078e3cff */
[----:B------:R1:W5:Y:S04]  /*cdd0*/  LDL.LU R54, [R1+0xf68] ;  /* 0x000f680001367983 */ /* 0x0003680000300800 */
[----:B------:R0:W-:Y:S04]  /*cde0*/  STS.U16 [R92+UR5+0x20300], R75 ;  /* 0x0203004b5c007988 */ /* 0x0001e80008000405 */
[----:B------:R3:W-:Y:S04]  /*cdf0*/  STS.U16 [R92+UR5+0x20700], R76 ;  /* 0x0207004c5c007988 */ /* 0x0007e80008000405 */
[----:B------:R0:W-:Y:S04]  /*ce00*/  STS.U16 [R92+UR5+0x20b00], R77 ;  /* 0x020b004d5c007988 */ /* 0x0001e80008000405 */
[----:B------:R0:W-:Y:S04]  /*ce10*/  STS.U16 [R92+UR5+0x20f00], R78 ;  /* 0x020f004e5c007988 */ /* 0x0001e80008000405 */
[----:B----4-:R4:W-:Y:S04]  /*ce20*/  STS.U16 [R92+UR5+0x21300], R79 ;  /* 0x0213004f5c007988 */ /* 0x0109e80008000405 */
[----:B------:R0:W-:Y:S04]  /*ce30*/  STS.U16 [R92+UR5+0x21700], R80 ;  /* 0x021700505c007988 */ /* 0x0001e80008000405 */
[----:B------:R1:W5:Y:S04]  /*ce40*/  LDL.LU R55, [R1+0xf64] ;  /* 0x000f640001377983 */ /* 0x0003680000300800 */
[----:B------:R1:W5:Y:S04]  /*ce50*/  LDL.LU R56, [R1+0xf60] ;  /* 0x000f600001387983 */ /* 0x0003680000300800 */
[----:B------:R1:W5:Y:S04]  /*ce60*/  LDL.LU R57, [R1+0xf5c] ;  /* 0x000f5c0001397983 */ /* 0x0003680000300800 */
[----:B------:R1:W5:Y:S04]  /*ce70*/  LDL.LU R58, [R1+0xf58] ;  /* 0x000f5800013a7983 */ /* 0x0003680000300800 */
[----:B------:R1:W5:Y:S04]  /*ce80*/  LDL.LU R59, [R1+0xf54] ;  /* 0x000f5400013b7983 */ /* 0x0003680000300800 */
[----:B------:R1:W5:Y:S01]  /*ce90*/  LDL.LU R60, [R1+0xf50] ;  /* 0x000f5000013c7983 */ /* 0x0003620000300800 */
[----:B------:R-:W-:-:S03]  /*cea0*/  UIADD3 UR4, UPT, UPT, UR5, 0x10000, URZ ;  /* 0x0001000005047890 */ /* 0x000fc6000fffe0ff */
[----:B------:R1:W5:Y:S01]  /*ceb0*/  LDL.LU R61, [R1+0xf4c] ;  /* 0x000f4c00013d7983 */ /* 0x0003620000300800 */
[----:B------:R-:W-:-:S03]  /*cec0*/  UIADD3 UR9, UPT, UPT, UR5, 0x22000, URZ ;  /* 0x0002200005097890 */ /* 0x000fc6000fffe0ff */
[----:B------:R1:W5:Y:S04]  /*ced0*/  LDL.LU R62, [R1+0xf48] ;  /* 0x000f4800013e7983 */ /* 0x0003680000300800 */
[----:B------:R1:W5:Y:S04]  /*cee0*/  LDL.LU R63, [R1+0xf44] ;  /* 0x000f4400013f7983 */ /* 0x0003680000300800 */
[----:B------:R1:W5:Y:S01]  /*cef0*/  LDL.LU R64, [R1+0xf40] ;  /* 0x000f400001407983 */ /* 0x0003620000300800 */
[----:B------:R-:W-:-:S03]  /*cf00*/  ISETP.LT.OR P2, PT, R93, 0x40, P0 ;  /* 0x000000405d00780c */ /* 0x000fc60000741670 */
[----:B------:R1:W5:Y:S01]  /*cf10*/  LDL.LU R65, [R1+0xf3c] ;  /* 0x000f3c0001417983 */ /* 0x0003620000300800 */
[----:B------:R-:W-:-:S03]  /*cf20*/  USHF.R.U32.HI UR4, URZ, 0x4, UR4 ;  /* 0x00000004ff047899 */ /* 0x000fc60008011604 */
[----:B------:R1:W5:Y:S01]  /*cf30*/  LDL.LU R66, [R1+0xf38] ;  /* 0x000f380001427983 */ /* 0x0003620000300800 */
[----:B------:R-:W-:-:S03]  /*cf40*/  USHF.R.U32.HI UR10, URZ, 0x4, UR9 ;  /* 0x00000004ff0a7899 */ /* 0x000fc60008011609 */
[----:B------:R1:W5:Y:S04]  /*cf50*/  LDL.LU R67, [R1+0xf34] ;  /* 0x000f340001437983 */ /* 0x0003680000300800 */
[----:B------:R1:W5:Y:S01]  /*cf60*/  LDL.LU R68, [R1+0xf30] ;  /* 0x000f300001447983 */ /* 0x0003620000300800 */
[----:B------:R-:W-:-:S03]  /*cf70*/  USGXT.U32 UR9, UR4, 0xe ;  /* 0x0000000e0409789a */ /* 0x000fc60008000000 */
[----:B------:R1:W5:Y:S01]  /*cf80*/  LDL.LU R69, [R1+0xf2c] ;  /* 0x000f2c0001457983 */ /* 0x0003620000300800 */
[----:B------:R-:W-:-:S03]  /*cf90*/  USGXT.U32 UR10, UR10, 0xe ;  /* 0x0000000e0a0a789a */ /* 0x000fc60008000000 */
[----:B------:R1:W5:Y:S04]  /*cfa0*/  LDL.LU R70, [R1+0xf28] ;  /* 0x000f280001467983 */ /* 0x0003680000300800 */
[----:B------:R1:W5:Y:S04]  /*cfb0*/  LDL.LU R71, [R1+0xf24] ;  /* 0x000f240001477983 */ /* 0x0003680000300800 */
[----:B------:R1:W5:Y:S01]  /*cfc0*/  LDL.LU R72, [R1+0xf20] ;  /* 0x000f200001487983 */ /* 0x0003620000300800 */
[----:B------:R-:W-:-:S03]  /*cfd0*/  UIADD3 UR12, UP1, UPT, UR9, 0x2000080, URZ ;  /* 0x02000080090c7890 */ /* 0x000fc6000ff3e0ff */
[----:B------:R1:W5:Y:S01]  /*cfe0*/  LDL.LU R73, [R1+0xf1c] ;  /* 0x000f1c0001497983 */ /* 0x0003620000300800 */
[----:B------:R-:W-:-:S03]  /*cff0*/  UIADD3 UR14, UP2, UPT, UR10, 0x2, URZ ;  /* 0x000000020a0e7890 */ /* 0x000fc6000ff5e0ff */
[----:B------:R1:W5:Y:S01]  /*d000*/  LDL.LU R74, [R1+0xf18] ;  /* 0x000f1800014a7983 */ /* 0x0003620000300800 */
[----:B------:R-:W-:-:S03]  /*d010*/  UMOV UR13, URZ ;  /* 0x000000ff000d7c82 */ /* 0x000fc60008000000 */
[----:B0-----:R1:W5:Y:S01]  /*d020*/  LDL.LU R75, [R1+0xf14] ;  /* 0x000f1400014b7983 */ /* 0x0013620000300800 */
[----:B------:R-:W-:-:S03]  /*d030*/  UMOV UR15, URZ ;  /* 0x000000ff000f7c82 */ /* 0x000fc60008000000 */
[----:B---3--:R1:W5:Y:S01]  /*d040*/  LDL.LU R76, [R1+0xf10] ;  /* 0x000f1000014c7983 */ /* 0x0083620000300800 */
[----:B------:R-:W-:-:S03]  /*d050*/  UIADD3.X UR13, UPT, UPT, UR13, 0x40004040, URZ, UP1, !UPT ;  /* 0x400040400d0d7890 */ /* 0x000fc60008ffe4ff */
[----:B------:R1:W5:Y:S01]  /*d060*/  LDL.LU R77, [R1+0xf0c] ;  /* 0x000f0c00014d7983 */ /* 0x0003620000300800 */
[----:B------:R-:W-:-:S03]  /*d070*/  UIADD3.X UR15, UPT, UPT, UR15, 0x40004040, URZ, UP2, !UPT ;  /* 0x400040400f0f7890 */ /* 0x000fc600097fe4ff */
[----:B------:R1:W5:Y:S01]  /*d080*/  LDL.LU R78, [R1+0xf08] ;  /* 0x000f0800014e7983 */ /* 0x0003620000300800 */
[----:B------:R-:W-:-:S03]  /*d090*/  UMOV UR4, URZ ;  /* 0x000000ff00047c82 */ /* 0x000fc60008000000 */
[----:B----4-:R1:W5:Y:S01]  /*d0a0*/  LDL.LU R79, [R1+0xf04] ;  /* 0x000f0400014f7983 */ /* 0x0103620000300800 */
[----:B------:R-:W-:-:S03]  /*d0b0*/  IMAD.SHL.U32 R91, R91, 0x40, RZ ;  /* 0x000000405b5b7824 */ /* 0x000fc600078e00ff */
[----:B------:R1:W5:Y:S04]  /*d0c0*/  LDL.LU R80, [R1+0xf00] ;  /* 0x000f000001507983 */ /* 0x0003680000300800 */
[----:B--2---:R0:W-:Y:S04]  /*d0d0*/  STS.U16 [R92+UR5+0x21b00], R81 ;  /* 0x021b00515c007988 */ /* 0x0041e80008000405 */
[----:B0-----:R1:W5:Y:S04]  /*d0e0*/  LDL.LU R81, [R1+0xefc] ;  /* 0x000efc0001517983 */ /* 0x0013680000300800 */
[----:B------:R0:W-:Y:S01]  /*d0f0*/  STS.U16 [R92+UR5+0x21f00], R3 ;  /* 0x021f00035c007988 */ /* 0x0001e20008000405 */
[----:B------:R2:W-:Y:S06]  /*d100*/  MEMBAR.ALL.CTA ;  /* 0x0000000000007992 */ /* 0x0005ec0000008000 */
[----:B--2---:R-:W2:Y:S01]  /*d110*/  FENCE.VIEW.ASYNC.S ;  /* 0x00000000000073c6 */ /* 0x004ea20000000000 */
[----:B0-----:R-:W-:-:S04]  /*d120*/  SHF.R.S32.HI R3, RZ, 0x1f, R93 ;  /* 0x0000001fff037819 */ /* 0x001fc8000001145d */
[----:B------:R-:W-:-:S04]  /*d130*/  LEA.HI R3, R3, R93, RZ, 0x6 ;  /* 0x0000005d03037211 */ /* 0x000fc800078f30ff */
[----:B------:R-:W-:-:S04]  /*d140*/  SHF.R.S32.HI R3, RZ, 0x6, R3 ;  /* 0x00000006ff037819 */ /* 0x000fc80000011403 */
[----:B------:R-:W-:-:S05]  /*d150*/  VIMNMX R3, PT, PT, R3, 0x1, !PT ;  /* 0x0000000103037848 */ /* 0x000fca0007fe0100 */
[----:B------:R-:W-:-:S05]  /*d160*/  VIADD R92, R3, 0xffffffff ;  /* 0xffffffff035c7836 */ /* 0x000fca0000000000 */
[----:B------:R0:W-:Y:S01]  /*d170*/  STL [R1+0xeec], R92 ;  /* 0x000eec5c01007387 */ /* 0x0001e20000100800 */
[----:B--2---:R-:W-:Y:S01]  /*d180*/  BAR.SYNC.DEFER_BLOCKING 0x0 ;  /* 0x0000000000007b1d */ /* 0x004fe20000010000 */
[----:B------:R-:W-:Y:S01]  /*d190*/  ISETP.NE.U32.AND P3, PT, R92, RZ, PT ;  /* 0x000000ff5c00720c */ /* 0x000fe20003f65070 */
[----:B0-----:R-:W-:-:S04]  /*d1a0*/  IMAD.SHL.U32 R92, R90, 0x40, RZ ;  /* 0x000000405a5c7824 */ /* 0x001fc800078e00ff */
[----:B-1----:R-:W-:Y:S08]  /*d1b0*/  @P2 BRA `(.L_x_6) ;  /* 0x00000004007c2947 */ /* 0x002ff00003800000 */
[----:B------:R-:W-:Y:S02]  /*d1c0*/  USHF.R.U32.HI UR58, URZ, 0x4, UR5 ;  /* 0x00000004ff3a7899 */ /* 0x000fe40008011605 */
[----:B------:R-:W-:Y:S02]  /*d1d0*/  UIADD3 UR50, UPT, UPT, UR5, 0x20000, URZ ;  /* 0x0002000005327890 */ /* 0x000fe4000fffe0ff */
[----:B------:R-:W-:Y:S02]  /*d1e0*/  USGXT.U32 UR58, UR58, 0xe ;  /* 0x0000000e3a3a789a */ /* 0x000fe40008000000 */
[----:B------:R-:W-:Y:S02]  /*d1f0*/  USHF.R.U32.HI UR50, URZ, 0x4, UR50 ;  /* 0x00000004ff327899 */ /* 0x000fe40008011632 */
[----:B------:R-:W-:Y:S02]  /*d200*/  UIADD3 UR52, UP1, UPT, UR58, 0x2000080, URZ ;  /* 0x020000803a347890 */ /* 0x000fe4000ff3e0ff */
[----:B------:R-:W-:Y:S01]  /*d210*/  USGXT.U32 UR50, UR50, 0xe ;  /* 0x0000000e3232789a */ /* 0x000fe20008000000 */
[----:B------:R-:W-:Y:S01]  /*d220*/  UMOV UR11, URZ ;  /* 0x000000ff000b7c82 */ /* 0x000fe20008000000 */
[----:B------:R-:W-:Y:S01]  /*d230*/  UMOV UR56, UR8 ;  /* 0x0000000800387c82 */ /* 0x000fe20008000000 */
[----:B------:R-:W-:Y:S01]  /*d240*/  UMOV UR57, URZ ;  /* 0x000000ff00397c82 */ /* 0x000fe20008000000 */
[----:B------:R-:W-:-:S02]  /*d250*/  UIADD3 UR54, UP2, UPT, UR50, 0x2, URZ ;  /* 0x0000000232367890 */ /* 0x000fc4000ff5e0ff */
[----:B------:R-:W-:Y:S01]  /*d260*/  UIADD3.X UR53, UPT, UPT, UR11, 0x40004040, URZ, UP1, !UPT ;  /* 0x400040400b357890 */ /* 0x000fe20008ffe4ff */
[----:B------:R-:W-:Y:S02]  /*d270*/  UMOV UR51, URZ ;  /* 0x000000ff00337c82 */ /* 0x000fe40008000000 */
[----:B------:R-:W-:Y:S01]  /*d280*/  UMOV UR11, UR56 ;  /* 0x00000038000b7c82 */ /* 0x000fe20008000000 */
[----:B------:R-:W-:Y:S02]  /*d290*/  ULOP3.LUT UR56, UR58, 0x2000000, URZ, 0xfc, !UPT ;  /* 0x020000003a387892 */ /* 0x000fe4000f8efcff */
[----:B------:R-:W-:Y:S02]  /*d2a0*/  UIADD3.X UR55, UPT, UPT, UR51, 0x40004040, URZ, UP2, !UPT ;  /* 0x4000404033377890 */ /* 0x000fe400097fe4ff */
[----:B------:R-:W-:Y:S02]  /*d2b0*/  UIADD3.64 UR58, UPT, UPT, UR52, 0x80, URZ ;  /* 0x00000080343a7897 */ /* 0x000fe4000fffe0ff */
[----:B------:R-:W-:Y:S01]  /*d2c0*/  UIADD3.64 UR60, UPT, UPT, UR54, 0x2, URZ ;  /* 0x00000002363c7897 */ /* 0x000fe2000fffe0ff */
[----:B------:R-:W-:Y:S01]  /*d2d0*/  UMOV UR20, 0x0 ;  /* 0x0000000000147882 */ /* 0x000fe20000000000 */
[----:B------:R-:W-:Y:S01]  /*d2e0*/  UMOV UR21, 0x8108010 ;  /* 0x0810801000157882 */ /* 0x000fe20000000000 */
[----:B------:R-:W-:Y:S01]  /*d2f0*/  UMOV UR51, 0x40004040 ;  /* 0x4000404000337882 */ /* 0x000fe20000000000 */
[----:B------:R-:W-:Y:S01]  /*d300*/  UMOV UR57, 0x40004040 ;  /* 0x4000404000397882 */ /* 0x000fe20000000000 */
[----:B------:R-:W-:Y:S01]  /*d310*/  UIADD3.64 UR62, UPT, UPT, UR52, 0x100, URZ ;  /* 0x00000100343e7897 */ /* 0x000fe2000fffe0ff */
[----:B------:R0:W-:Y:S01]  /*d320*/  UTCHMMA gdesc[UR56], gdesc[UR50], tmem[UR6], tmem[UR20], idesc[UR21], !UPT ;  /* 0x00ff1432380075ea */ /* 0x0001e2000f800006 */
[----:B------:R-:W-:-:S02]  /*d330*/  UIADD3.64 UR64, UPT, UPT, UR54, 0x4, URZ ;  /* 0x0000000436407897 */ /* 0x000fc4000fffe0ff */
[----:B------:R-:W-:Y:S01]  /*d340*/  UIADD3 UR74, UPT, UPT, UR6, 0x40, URZ ;  /* 0x00000040064a7890 */ /* 0x000fe2000fffe0ff */
[----:B------:R-:W-:Y:S01]  /*d350*/  UMOV UR28, 0x0 ;  /* 0x00000000001c7882 */ /* 0x000fe20000000000 */
[----:B------:R-:W-:Y:S01]  /*d360*/  UMOV UR29, 0x8108010 ;  /* 0x08108010001d7882 */ /* 0x000fe20000000000 */
[----:B------:R-:W-:Y:S02]  /*d370*/  UIADD3 UR71, UPT, UPT, UR6, 0x40, URZ ;  /* 0x0000004006477890 */ /* 0x000fe4000fffe0ff */
[----:B------:R1:W-:Y:S01]  /*d380*/  UTCHMMA gdesc[UR52], gdesc[UR54], tmem[UR6], tmem[UR28], idesc[UR29], UPT ;  /* 0x00ff1c36340075ea */ /* 0x0003e2000b800006 */
[----:B------:R-:W-:Y:S01]  /*d390*/  UMOV UR44, 0x0 ;  /* 0x00000000002c7882 */ /* 0x000fe20000000000 */
[----:B0-----:R-:W-:Y:S02]  /*d3a0*/  UIADD3.64 UR56, UPT, UPT, UR52, 0x380, URZ ;  /* 0x0000038034387897 */ /* 0x001fe4000fffe0ff */
[----:B------:R-:W-:Y:S01]  /*d3b0*/  UIADD3.64 UR20, UPT, UPT, UR52, 0x400, URZ ;  /* 0x0000040034147897 */ /* 0x000fe2000fffe0ff */
[----:B------:R-:W-:Y:S01]  /*d3c0*/  UMOV UR45, 0x8108010 ;  /* 0x08108010002d7882 */ /* 0x000fe20000000000 */
[----:B------:R-:W-:Y:S01]  /*d3d0*/  UMOV UR40, 0x0 ;  /* 0x0000000000287882 */ /* 0x000fe20000000000 */
[----:B------:R-:W-:Y:S01]  /*d3e0*/  UMOV UR41, 0x8108010 ;  /* 0x0810801000297882 */ /* 0x000fe20000000000 */
[----:B------:R-:W-:-:S02]  /*d3f0*/  UIADD3 UR68, UPT, UPT, UR6, 0x40, URZ ;  /* 0x0000004006447890 */ /* 0x000fc4000fffe0ff */
[----:B------:R0:W-:Y:S01]  /*d400*/  UTCHMMA gdesc[UR58], gdesc[UR60], tmem[UR6], tmem[UR44], idesc[UR45], UPT ;  /* 0x00ff2c3c3a0075ea */ /* 0x0001e2000b800006 */
[----:B-1----:R-:W-:Y:S01]  /*d410*/  UIADD3.64 UR28, UPT, UPT, UR52, 0x480, URZ ;  /* 0x00000480341c7897 */ /* 0x002fe2000fffe0ff */
[----:B------:R1:W-:Y:S01]  /*d420*/  UTCHMMA gdesc[UR62], gdesc[UR64], tmem[UR6], tmem[UR40], idesc[UR41], UPT ;  /* 0x00ff28403e0075ea */ /* 0x0003e2000b800006 */
[----:B------:R-:W-:Y:S01]  /*d430*/  UIADD3 UR77, UPT, UPT, UR6, 0x40, URZ ;  /* 0x00000040064d7890 */ /* 0x000fe2000fffe0ff */
[----:B------:R-:W-:Y:S01]  /*d440*/  UMOV UR34, 0x0 ;  /* 0x0000000000227882 */ /* 0x000fe20000000000 */
[----:B------:R-:W-:Y:S01]  /*d450*/  UMOV UR35, 0x8108010 ;  /* 0x0810801000237882 */ /* 0x000fe20000000000 */
[----:B------:R-:W-:Y:S01]  /*d460*/  UIADD3 UR76, UPT, UPT, UR6, 0x80, URZ ;  /* 0x00000080064c7890 */ /* 0x000fe2000fffe0ff */
[----:B------:R2:W-:Y:S01]  /*d470*/  UTCHMMA gdesc[UR56], gdesc[UR50], tmem[UR74], tmem[UR34], idesc[UR35], !UPT ;  /* 0x00ff2232380075ea */ /* 0x0005e2000f80004a */
[----:B------:R-:W-:Y:S02]  /*d480*/  UIADD3 UR75, UPT, UPT, UR6, 0x80, URZ ;  /* 0x00000080064b7890 */ /* 0x000fe4000fffe0ff */
[----:B0-----:R-:W-:-:S02]  /*d490*/  UIADD3.64 UR58, UPT, UPT, UR52, 0x500, URZ ;  /* 0x00000500343a7897 */ /* 0x001fc4000fffe0ff */
[----:B------:R-:W-:Y:S02]  /*d4a0*/  UIADD3.64 UR44, UPT, UPT, UR52, 0x780, URZ ;  /* 0x00000780342c7897 */ /* 0x000fe4000fffe0ff */
[----:B-1----:R-:W-:Y:S01]  /*d4b0*/  UIADD3.64 UR62, UPT, UPT, UR52, 0x800, URZ ;  /* 0x00000800343e7897 */ /* 0x002fe2000fffe0ff */
[----:B------:R-:W-:Y:S01]  /*d4c0*/  UMOV UR26, 0x0 ;  /* 0x00000000001a7882 */ /* 0x000fe20000000000 */
[----:B------:R-:W-:Y:S01]  /*d4d0*/  UMOV UR27, 0x8108010 ;  /* 0x08108010001b7882 */ /* 0x000fe20000000000 */
[----:B------:R-:W-:Y:S01]  /*d4e0*/  UIADD3 UR73, UPT, UPT, UR6, 0x80, URZ ;  /* 0x0000008006497890 */ /* 0x000fe2000fffe0ff */
[----:B------:R0:W-:Y:S01]  /*d4f0*/  UTCHMMA gdesc[UR20], gdesc[UR54], tmem[UR71], tmem[UR26], idesc[UR27], UPT ;  /* 0x00ff1a36140075ea */ /* 0x0001e2000b800047 */
[----:B------:R-:W-:Y:S02]  /*d500*/  UIADD3.64 UR40, UPT, UPT, UR52, 0x880, URZ ;  /* 0x0000088034287897 */ /* 0x000fe4000fffe0ff */
[----:B------:R-:W-:Y:S02]  /*d510*/  UIADD3 UR72, UPT, UPT, UR6, 0x80, URZ ;  /* 0x0000008006487890 */ /* 0x000fe4000fffe0ff */
[----:B--2---:R-:W-:-:S02]  /*d520*/  UIADD3.64 UR56, UPT, UPT, UR52, 0x900, URZ ;  /* 0x0000090034387897 */ /* 0x004fc4000fffe0ff */
[----:B------:R-:W-:Y:S02]  /*d530*/  UIADD3 UR70, UPT, UPT, UR6, 0xc0, URZ ;  /* 0x000000c006467890 */ /* 0x000fe4000fffe0ff */
[----:B------:R-:W-:Y:S01]  /*d540*/  UIADD3.64 UR34, UPT, UPT, UR52, 0xb80, URZ ;  /* 0x00000b8034227897 */ /* 0x000fe2000fffe0ff */
[----:B------:R-:W-:Y:S01]  /*d550*/  UMOV UR18, 0x0 ;  /* 0x0000000000127882 */ /* 0x000fe20000000000 */
[----:B------:R-:W-:Y:S01]  /*d560*/  UMOV UR19, 0x8108010 ;  /* 0x0810801000137882 */ /* 0x000fe20000000000 */
[----:B------:R-:W-:Y:S01]  /*d570*/  UIADD3 UR69, UPT, UPT, UR6, 0xc0, URZ ;  /* 0x000000c006457890 */ /* 0x000fe2000fffe0ff */
[----:B------:R1:W-:Y:S01]  /*d580*/  UTCHMMA gdesc[UR28], gdesc[UR60], tmem[UR68], tmem[UR18], idesc[UR19], UPT ;  /* 0x00ff123c1c0075ea */ /* 0x0003e2000b800044 */
[----:B0-----:R-:W-:Y:S01]  /*d590*/  UIADD3.64 UR26, UPT, UPT, UR52, 0xc00, URZ ;  /* 0x00000c00341a7897 */ /* 0x001fe2000fffe0ff */
[----:B------:R-:W-:Y:S01]  /*d5a0*/  UMOV UR46, 0x0 ;  /* 0x00000000002e7882 */ /* 0x000fe20000000000 */
[----:B------:R-:W-:Y:S01]  /*d5b0*/  UMOV UR47, 0x8108010 ;  /* 0x08108010002f7882 */ /* 0x000fe20000000000 */
[----:B------:R-:W-:Y:S01]  /*d5c0*/  UIADD3 UR67, UPT, UPT, UR6, 0xc0, URZ ;  /* 0x000000c006437890 */ /* 0x000fe2000fffe0ff */
[----:B------:R1:W-:Y:S01]  /*d5d0*/  UTCHMMA gdesc[UR58], gdesc[UR64], tmem[UR77], tmem[UR46], idesc[UR47], UPT ;  /* 0x00ff2e403a0075ea */ /* 0x0003e2000b80004d */
[----:B------:R-:W-:Y:S01]  /*d5e0*/  UIADD3.64 UR20, UPT, UPT, UR52, 0xc80, URZ ;  /* 0x00000c8034147897 */ /* 0x000fe2000fffe0ff */
[----:B------:R-:W-:Y:S01]  /*d5f0*/  UMOV UR42, 0x0 ;  /* 0x00000000002a7882 */ /* 0x000fe20000000000 */
[----:B------:R-:W-:Y:S01]  /*d600*/  UMOV UR43, 0x8108010 ;  /* 0x08108010002b7882 */ /* 0x000fe20000000000 */
[----:B------:R-:W-:Y:S01]  /*d610*/  UIADD3 UR66, UPT, UPT, UR6, 0xc0, URZ ;  /* 0x000000c006427890 */ /* 0x000fe2000fffe0ff */
[----:B------:R1:W-:Y:S01]  /*d620*/  UTCHMMA gdesc[UR44], gdesc[UR50], tmem[UR76], tmem[UR42], idesc[UR43], !UPT ;  /* 0x00ff2a322c0075ea */ /* 0x0003e2000f80004c */
[----:B------:R-:W-:Y:S01]  /*d630*/  UIADD3.64 UR52, UPT, UPT, UR52, 0xd00, URZ ;  /* 0x00000d0034347897 */ /* 0x000fe2000fffe0ff */
[----:B------:R-:W-:Y:S01]  /*d640*/  UMOV UR38, 0x0 ;  /* 0x0000000000267882 */ /* 0x000fe20000000000 */
[----:B------:R-:W-:Y:S01]  /*d650*/  UMOV UR39, 0x8108010 ;  /* 0x0810801000277882 */ /* 0x000fe20000000000 */
[----:B------:R-:W-:Y:S01]  /*d660*/  UMOV UR36, 0x0 ;  /* 0x0000000000247882 */ /* 0x000fe20000000000 */
[----:B------:R-:W-:Y:S01]  /*d670*/  UMOV UR37, 0x8108010 ;  /* 0x0810801000257882 */ /* 0x000fe20000000000 */
[----:B------:R-:W-:Y:S01]  /*d680*/  UMOV UR32, 0x0 ;  /* 0x0000000000207882 */ /* 0x000fe20000000000 */
[----:B------:R-:W-:Y:S01]  /*d690*/  UMOV UR33, 0x8108010 ;  /* 0x0810801000217882 */ /* 0x000fe20000000000 */
[----:B------:R1:W-:Y:S01]  /*d6a0*/  UTCHMMA gdesc[UR62], gdesc[UR54], tmem[UR75], tmem[UR38], idesc[UR39], UPT ;  /* 0x00ff26363e0075ea */ /* 0x0003e2000b80004b */
        /* <DEDUP_REMOVED lines=8> */
[----:B------:R1:W-:Y:S01]  /*d730*/  UTCHMMA gdesc[UR34], gdesc[UR50], tmem[UR70], tmem[UR30], idesc[UR31], !UPT ;  /* 0x00ff1e32220075ea */ /* 0x0003e2000f800046 */
[----:B------:R-:W-:Y:S01]  /*d740*/  UMOV UR48, 0x0 ;  /* 0x0000000000307882 */ /* 0x000fe20000000000 */
[----:B------:R-:W-:Y:S01]  /*d750*/  UMOV UR49, 0x8108010 ;  /* 0x0810801000317882 */ /* 0x000fe20000000000 */
[----:B------:R1:W-:Y:S01]  /*d760*/  UTCHMMA gdesc[UR26], gdesc[UR54], tmem[UR69], tmem[UR24], idesc[UR25], UPT ;  /* 0x00ff18361a0075ea */ /* 0x0003e2000b800045 */
[----:B------:R1:W-:Y:S01]  /*d770*/  UTCHMMA gdesc[UR20], gdesc[UR60], tmem[UR67], tmem[UR22], idesc[UR23], UPT ;  /* 0x00ff163c140075ea */ /* 0x0003e2000b800043 */
[----:B------:R1:W-:Y:S01]  /*d780*/  UTCHMMA gdesc[UR52], gdesc[UR64], tmem[UR66], tmem[UR48], idesc[UR49], UPT ;  /* 0x00ff3040340075ea */ /* 0x0003e2000b800042 */
[----:B------:R1:W-:Y:S01]  /*d790*/  UTCBAR [UR11], URZ ;  /* 0x000000ff0b0073e9 */ /* 0x0003e200080000ff */
[----:B------:R-:W-:Y:S01]  /*d7a0*/  NOP ;  /* 0x0000000000007918 */ /* 0x000fe20000000000 */
.L_x_6:
[----:B-1----:R-:W-:Y:S01]  /*d7b0*/  UMOV UR18, UR14 ;  /* 0x0000000e00127c82 */ /* 0x002fe20008000000 */
[----:B------:R-:W-:Y:S01]  /*d7c0*/  UMOV UR19, UR15 ;  /* 0x0000000f00137c82 */ /* 0x000fe20008000000 */
[----:B------:R-:W-:Y:S01]  /*d7d0*/  IMAD.MOV.U32 R93, RZ, RZ, RZ ;  /* 0x000000ffff5d7224 */ /* 0x000fe200078e00ff */
[----:B------:R-:W-:Y:S06]  /*d7e0*/  @!P3 BRA `(.L_x_7) ;  /* 0x000001540084b947 */ /* 0x000fec0003800000 */
[----:B------:R-:W-:Y:S01]  /*d7f0*/  SHF.R.S32.HI R3, RZ, 0x1f, R91 ;  /* 0x0000001fff037819 */ /* 0x000fe2000001145b */
[C---:B------:R-:W-:Y:S01]  /*d800*/  IMAD.SHL.U32 R90, R91.reuse, 0x2, RZ ;  /* 0x000000025b5a7824 */ /* 0x040fe200078e00ff */
[----:B------:R-:W-:Y:S02]  /*d810*/  ULOP3.LUT UR14, UR9, 0x2000000, URZ, 0xfc, !UPT ;  /* 0x02000000090e7892 */ /* 0x000fe4000f8efcff */
[----:B------:R-:W-:Y:S01]  /*d820*/  SHF.L.U64.HI R3, R91, 0x1, R3 ;  /* 0x000000015b037819 */ /* 0x000fe20000010203 */
[----:B------:R-:W-:Y:S01]  /*d830*/  UIADD3.64 UR20, UPT, UPT, UR12, 0x80, URZ ;  /* 0x000000800c147897 */ /* 0x000fe2000fffe0ff */
[----:B------:R-:W-:Y:S01]  /*d840*/  SHF.R.S32.HI R91, RZ, 0x1f, R92 ;  /* 0x0000001fff5b7819 */ /* 0x000fe2000001145c */
[----:B------:R-:W-:Y:S02]  /*d850*/  UIADD3.64 UR22, UPT, UPT, UR18, 0x2, URZ ;  /* 0x0000000212167897 */ /* 0x000fe4000fffe0ff */
[----:B------:R-:W-:Y:S01]  /*d860*/  UIADD3.64 UR24, UPT, UPT, UR12, 0x100, URZ ;  /* 0x000001000c187897 */ /* 0x000fe2000fffe0ff */
[C---:B------:R-:W-:Y:S01]  /*d870*/  SHF.L.U64.HI R91, R92.reuse, 0x1, R91 ;  /* 0x000000015c5b7819 */ /* 0x040fe2000001025b */
[----:B------:R-:W-:Y:S01]  /*d880*/  IMAD.SHL.U32 R92, R92, 0x2, RZ ;  /* 0x000000025c5c7824 */ /* 0x000fe200078e00ff */
[----:B------:R-:W-:-:S02]  /*d890*/  UIADD3.64 UR26, UPT, UPT, UR18, 0x4, URZ ;  /* 0x00000004121a7897 */ /* 0x000fc4000fffe0ff */
[----:B------:R-:W-:Y:S02]  /*d8a0*/  UIADD3.64 UR28, UPT, UPT, UR12, 0x380, URZ ;  /* 0x000003800c1c7897 */ /* 0x000fe4000fffe0ff */
[----:B------:R-:W-:Y:S02]  /*d8b0*/  UIADD3.64 UR30, UPT, UPT, UR12, 0x400, URZ ;  /* 0x000004000c1e7897 */ /* 0x000fe4000fffe0ff */
[----:B------:R-:W-:Y:S02]  /*d8c0*/  UIADD3.64 UR32, UPT, UPT, UR12, 0x480, URZ ;  /* 0x000004800c207897 */ /* 0x000fe4000fffe0ff */
[----:B------:R-:W-:Y:S02]  /*d8d0*/  UIADD3.64 UR34, UPT, UPT, UR12, 0x500, URZ ;  /* 0x000005000c227897 */ /* 0x000fe4000fffe0ff */
[----:B------:R-:W-:Y:S02]  /*d8e0*/  UIADD3.64 UR36, UPT, UPT, UR12, 0x780, URZ ;  /* 0x000007800c247897 */ /* 0x000fe4000fffe0ff */
[----:B------:R-:W-:-:S02]  /*d8f0*/  UIADD3.64 UR38, UPT, UPT, UR12, 0x800, URZ ;  /* 0x000008000c267897 */ /* 0x000fc4000fffe0ff */
[----:B------:R-:W-:Y:S02]  /*d900*/  UIADD3.64 UR40, UPT, UPT, UR12, 0x880, URZ ;  /* 0x000008800c287897 */ /* 0x000fe4000fffe0ff */
[----:B------:R-:W-:Y:S02]  /*d910*/  UIADD3.64 UR42, UPT, UPT, UR12, 0x900, URZ ;  /* 0x000009000c2a7897 */ /* 0x000fe4000fffe0ff */
[----:B------:R-:W-:Y:S02]  /*d920*/  UIADD3.64 UR44, UPT, UPT, UR12, 0xb80, URZ ;  /* 0x00000b800c2c7897 */ /* 0x000fe4000fffe0ff */
[----:B------:R-:W-:Y:S02]  /*d930*/  UIADD3.64 UR46, UPT, UPT, UR12, 0xc00, URZ ;  /* 0x00000c000c2e7897 */ /* 0x000fe4000fffe0ff */
[----:B------:R-:W-:Y:S02]  /*d940*/  UIADD3.64 UR48, UPT, UPT, UR12, 0xc80, URZ ;  /* 0x00000c800c307897 */ /* 0x000fe4000fffe0ff */
[----:B------:R-:W-:Y:S01]  /*d950*/  UIADD3.64 UR50, UPT, UPT, UR12, 0xd00, URZ ;  /* 0x00000d000c327897 */ /* 0x000fe2000fffe0ff */
[----:B------:R-:W-:Y:S01]  /*d960*/  UMOV UR11, 0x1 ;  /* 0x00000001000b7882 */ /* 0x000fe20000000000 */
[----:B------:R-:W-:Y:S01]  /*d970*/  UMOV UR9, URZ ;  /* 0x000000ff00097c82 */ /* 0x000fe20008000000 */
[----:B------:R-:W-:Y:S01]  /*d980*/  UMOV UR52, UR10 ;  /* 0x0000000a00347c82 */ /* 0x000fe20008000000 */
[----:B------:R-:W-:-:S08]  /*d990*/  UMOV UR53, 0x40004040 ;  /* 0x4000404000357882 */ /* 0x000fd00000000000 */
.L_x_10:
[----:B------:R0:W-:Y:S04]  /*d9a0*/  STL.64 [R1+0xf20], R82 ;  /* 0x000f205201007387 */ /* 0x0001e80000100a00 */
[----:B------:R-:W-:Y:S04]  /*d9b0*/  STL.64 [R1+0xf18], R84 ;  /* 0x000f185401007387 */ /* 0x000fe80000100a00 */
[----:B------:R-:W-:Y:S04]  /*d9c0*/  STL.64 [R1+0xf10], R88 ;  /* 0x000f105801007387 */ /* 0x000fe80000100a00 */
[----:B------:R-:W-:Y:S01]  /*d9d0*/  STL.64 [R1+0xf08], R86 ;  /* 0x000f085601007387 */ /* 0x000fe20000100a00 */
[----:B0-----:R-:W-:-:S03]  /*d9e0*/  IADD3 R82, P4, PT, R8, R92, RZ ;  /* 0x0000005c08527210 */ /* 0x001fc60007f9e0ff */
[----:B------:R0:W-:Y:S02]  /*d9f0*/  STL.64 [R1+0xf00], R2 ;  /* 0x000f000201007387 */ /* 0x0001e40000100a00 */
[-C--:B0-----:R-:W-:Y:S02]  /*da00*/  IADD3 R3, P2, PT, R4, R92.reuse, RZ ;  /* 0x0000005c04037210 */ /* 0x081fe40007f5e0ff */
[----:B------:R-:W-:-:S03]  /*da10*/  IADD3 R2, P3, PT, R6, R92, RZ ;  /* 0x0000005c06027210 */ /* 0x000fc60007f7e0ff */
[----:B------:R0:W-:Y:S02]  /*da20*/  STL [R1+0xea4], R3 ;  /* 0x000ea40301007387 */ /* 0x0001e40000100800 */
[--C-:B------:R-:W-:Y:S02]  /*da30*/  IMAD.X R4, R7, 0x1, R91.reuse, P3 ;  /* 0x0000000107047824 */ /* 0x100fe400018e065b */
[----:B-1----:R1:W-:Y:S04]  /*da40*/  STL [R1+0xea8], R2 ;  /* 0x000ea80201007387 */ /* 0x0023e80000100800 */
[----:B------:R-:W-:Y:S01]  /*da50*/  STL [R1+0xeac], R82 ;  /* 0x000eac5201007387 */ /* 0x000fe20000100800 */
[----:B0-----:R-:W-:Y:S01]  /*da60*/  IADD3 R3, P5, PT, R10, R92, RZ ;  /* 0x0000005c0a037210 */ /* 0x001fe20007fbe0ff */
[----:B-1----:R-:W-:-:S04]  /*da70*/  IMAD.X R2, R5, 0x1, R91, P2 ;  /* 0x0000000105027824 */ /* 0x002fc800010e065b */
[----:B------:R0:W-:Y:S04]  /*da80*/  STL [R1+0xeb0], R3 ;  /* 0x000eb00301007387 */ /* 0x0001e80000100800 */
[----:B------:R1:W-:Y:S04]  /*da90*/  STL [R1+0xe74], R2 ;  /* 0x000e740201007387 */ /* 0x0003e80000100800 */
[----:B------:R2:W-:Y:S01]  /*daa0*/  STL [R1+0xe78], R4 ;  /* 0x000e780401007387 */ /* 0x0005e20000100800 */
[--C-:B0-----:R-:W-:Y:S02]  /*dab0*/  IMAD.X R3, R9, 0x1, R91.reuse, P4 ;  /* 0x0000000109037824 */ /* 0x101fe400020e065b */
[----:B-1----:R-:W-:-:S03]  /*dac0*/  IMAD.X R2, R11, 0x1, R91, P5 ;  /* 0x000000010b027824 */ /* 0x002fc600028e065b */
[----:B------:R0:W-:Y:S01]  /*dad0*/  STL [R1+0xe7c], R3 ;  /* 0x000e7c0301007387 */ /* 0x0001e20000100800 */
[----:B--2--5:R-:W-:-:S03]  /*dae0*/  IADD3 R4, P2, PT, R20, R92, RZ ;  /* 0x0000005c14047210 */ /* 0x024fc60007f5e0ff */
[----:B------:R1:W-:Y:S04]  /*daf0*/  STL [R1+0xe80], R2 ;  /* 0x000e800201007387 */ /* 0x0003e80000100800 */
[----:B------:R2:W-:Y:S01]  /*db00*/  STL [R1+0xeb4], R4 ;  /* 0x000eb40401007387 */ /* 0x0005e20000100800 */
[-C--:B0-----:R-:W-:Y:S02]  /*db10*/  IADD3 R3, P3, PT, R22, R92.reuse, RZ ;  /* 0x0000005c16037210 */ /* 0x081fe40007f7e0ff */
[----:B-1----:R-:W-:-:S03]  /*db20*/  IADD3 R2, P4, PT, R24, R92, RZ ;  /* 0x0000005c18027210 */ /* 0x002fc60007f9e0ff */
[----:B------:R0:W-:Y:S01]  /*db30*/  STL [R1+0xeb8], R3 ;  /* 0x000eb80301007387 */ /* 0x0001e20000100800 */
[----:B--2---:R-:W-:-:S03]  /*db40*/  IADD3 R4, P5, PT, R26, R92, RZ ;  /* 0x0000005c1a047210 */ /* 0x004fc60007fbe0ff */
[----:B------:R1:W-:Y:S04]  /*db50*/  STL [R1+0xebc], R2 ;  /* 0x000ebc0201007387 */ /* 0x0003e80000100800 */
[----:B------:R2:W-:Y:S01]  /*db60*/  STL [R1+0xec0], R4 ;  /* 0x000ec00401007387 */ /* 0x0005e20000100800 */
[--C-:B0-----:R-:W-:Y:S02]  /*db70*/  IMAD.X R3, R21, 0x1, R91.reuse, P2 ;  /* 0x0000000115037824 */ /* 0x101fe400010e065b */
[----:B-1----:R-:W-:-:S03]  /*db80*/  IMAD.X R2, R23, 0x1, R91, P3 ;  /* 0x0000000117027824 */ /* 0x002fc600018e065b */
[----:B------:R0:W-:Y:S01]  /*db90*/  STL [R1+0xe84], R3 ;  /* 0x000e840301007387 */ /* 0x0001e20000100800 */
[----:B--2---:R-:W-:-:S03]  /*dba0*/  IMAD.X R4, R25, 0x1, R91, P4 ;  /* 0x0000000119047824 */ /* 0x004fc600020e065b */
[----:B------:R1:W-:Y:S04]  /*dbb0*/  STL [R1+0xe88], R2 ;  /* 0x000e880201007387 */ /* 0x0003e80000100800 */
[----:B------:R2:W-:Y:S01]  /*dbc0*/  STL [R1+0xe8c], R4 ;  /* 0x000e8c0401007387 */ /* 0x0005e20000100800 */
[----:B0-----:R-:W-:Y:S01]  /*dbd0*/  IMAD.X R3, R27, 0x1, R91, P5 ;  /* 0x000000011b037824 */ /* 0x001fe200028e065b */
[----:B-1----:R-:W-:-:S04]  /*dbe0*/  IADD3 R2, P2, PT, R34, R92, RZ ;  /* 0x0000005c22027210 */ /* 0x002fc80007f5e0ff */
[----:B------:R0:W-:Y:S01]  /*dbf0*/  STL [R1+0xe90], R3 ;  /* 0x000e900301007387 */ /* 0x0001e20000100800 */
[----:B--2---:R-:W-:-:S03]  /*dc00*/  IADD3 R4, P3, PT, R36, R92, RZ ;  /* 0x0000005c24047210 */ /* 0x004fc60007f7e0ff */
[----:B------:R1:W-:Y:S01]  /*dc10*/  STL [R1+0xe14], R2 ;  /* 0x000e140201007387 */ /* 0x0003e20000100800 */
[----:B------:R-:W-:-:S03]  /*dc20*/  IMAD.X R34, R35, 0x1, R91, P2 ;  /* 0x0000000123227824 */ /* 0x000fc600010e065b */
[----:B------:R2:W-:Y:S01]  /*dc30*/  STL [R1+0xe18], R4 ;  /* 0x000e180401007387 */ /* 0x0005e20000100800 */
[----:B------:R-:W-:Y:S01]  /*dc40*/  IMAD.X R36, R37, 0x1, R91, P3 ;  /* 0x0000000125247824 */ /* 0x000fe200018e065b */
[-C--:B0-----:R-:W-:Y:S02]  /*dc50*/  IADD3 R3, P4, PT, R38, R92.reuse, RZ ;  /* 0x0000005c26037210 */ /* 0x081fe40007f9e0ff */
[----:B-1----:R-:W-:-:S03]  /*dc60*/  IADD3 R2, P5, PT, R40, R92, RZ ;  /* 0x0000005c28027210 */ /* 0x002fc60007fbe0ff */
[----:B------:R0:W-:Y:S01]  /*dc70*/  STL [R1+0xe1c], R3 ;  /* 0x000e1c0301007387 */ /* 0x0001e20000100800 */
[--C-:B------:R-:W-:Y:S01]  /*dc80*/  IMAD.X R38, R39, 0x1, R91.reuse, P4 ;  /* 0x0000000127267824 */ /* 0x100fe200020e065b */
[----:B--2---:R-:W-:Y:S02]  /*dc90*/  IADD3 R4, P3, PT, R44, R92, RZ ;  /* 0x0000005c2c047210 */ /* 0x004fe40007f7e0ff */
[----:B------:R-:W-:Y:S01]  /*dca0*/  STL [R1+0xf28], R34 ;  /* 0x000f282201007387 */ /* 0x000fe20000100800 */
[----:B------:R-:W-:-:S03]  /*dcb0*/  IMAD.X R40, R41, 0x1, R91, P5 ;  /* 0x0000000129287824 */ /* 0x000fc600028e065b */
[----:B------:R1:W-:Y:S01]  /*dcc0*/  STL [R1+0xe20], R2 ;  /* 0x000e200201007387 */ /* 0x0003e20000100800 */
[--C-:B------:R-:W-:Y:S01]  /*dcd0*/  IMAD.X R44, R45, 0x1, R91.reuse, P3 ;  /* 0x000000012d2c7824 */ /* 0x100fe200018e065b */
[-C--:B0-----:R-:W-:Y:S02]  /*dce0*/  IADD3 R3, P4, PT, R46, R92.reuse, RZ ;  /* 0x0000005c2e037210 */ /* 0x081fe40007f9e0ff */
[----:B------:R-:W-:Y:S03]  /*dcf0*/  STL [R1+0xf2c], R36 ;  /* 0x000f2c2401007387 */ /* 0x000fe60000100800 */
[----:B------:R-:W-:Y:S01]  /*dd00*/  IMAD.X R46, R47, 0x1, R91, P4 ;  /* 0x000000012f2e7824 */ /* 0x000fe200020e065b */
[----:B------:R-:W-:Y:S01]  /*dd10*/  STL [R1+0xf30], R38 ;  /* 0x000f302601007387 */ /* 0x000fe20000100800 */
[----:B-1----:R-:W-:-:S03]  /*dd20*/  IADD3 R2, P2, PT, R42, R92, RZ ;  /* 0x0000005c2a027210 */ /* 0x002fc60007f5e0ff */
[----:B------:R-:W-:Y:S02]  /*dd30*/  STL [R1+0xf34], R40 ;  /* 0x000f342801007387 */ /* 0x000fe40000100800 */
[----:B------:R-:W-:Y:S02]  /*dd40*/  IMAD.X R42, R43, 0x1, R91, P2 ;  /* 0x000000012b2a7824 */ /* 0x000fe400010e065b */
[----:B------:R0:W-:Y:S04]  /*dd50*/  STL [R1+0xe24], R2 ;  /* 0x000e240201007387 */ /* 0x0001e80000100800 */
[----:B------:R1:W-:Y:S04]  /*dd60*/  STL [R1+0xe28], R4 ;  /* 0x000e280401007387 */ /* 0x0003e80000100800 */
[----:B------:R2:W-:Y:S01]  /*dd70*/  STL [R1+0xe2c], R3 ;  /* 0x000e2c0301007387 */ /* 0x0005e20000100800 */
[----:B0-----:R-:W-:-:S03]  /*dd80*/  IADD3 R2, P5, PT, R48, R92, RZ ;  /* 0x0000005c30027210 */ /* 0x001fc60007fbe0ff */
[----:B------:R-:W-:Y:S01]  /*dd90*/  STL [R1+0xf38], R42 ;  /* 0x000f382a01007387 */ /* 0x000fe20000100800 */
[-C--:B-1----:R-:W-:Y:S01]  /*dda0*/  IADD3 R4, P3, PT, R52, R92.reuse, RZ ;  /* 0x0000005c34047210 */ /* 0x082fe20007f7e0ff */
[--C-:B------:R-:W-:Y:S02]  /*ddb0*/  IMAD.X R48, R49, 0x1, R91.reuse, P5 ;  /* 0x0000000131307824 */ /* 0x100fe400028e065b */
[----:B------:R0:W-:Y:S01]  /*ddc0*/  STL [R1+0xe30], R2 ;  /* 0x000e300201007387 */ /* 0x0001e20000100800 */
[----:B--2---:R-:W-:Y:S01]  /*ddd0*/  IADD3 R3, P4, PT, R54, R92, RZ ;  /* 0x0000005c36037210 */ /* 0x004fe20007f9e0ff */
[--C-:B------:R-:W-:Y:S02]  /*dde0*/  IMAD.X R52, R53, 0x1, R91.reuse, P3 ;  /* 0x0000000135347824 */ /* 0x100fe400018e065b */
[----:B------:R-:W-:Y:S02]  /*ddf0*/  STL [R1+0xf3c], R44 ;  /* 0x000f3c2c01007387 */ /* 0x000fe40000100800 */
[----:B------:R-:W-:-:S02]  /*de00*/  IMAD.X R54, R55, 0x1, R91, P4 ;  /* 0x0000000137367824 */ /* 0x000fc400020e065b */
[----:B------:R-:W-:Y:S01]  /*de10*/  STL [R1+0xf40], R46 ;  /* 0x000f402e01007387 */ /* 0x000fe20000100800 */
[----:B0-----:R-:W-:-:S05]  /*de20*/  IADD3 R2, P2, PT, R50, R92, RZ ;  /* 0x0000005c32027210 */ /* 0x001fca0007f5e0ff */
[----:B------:R0:W-:Y:S01]  /*de30*/  STL [R1+0xe34], R2 ;  /* 0x000e340201007387 */ /* 0x0001e20000100800 */
[----:B------:R-:W-:-:S03]  /*de40*/  IMAD.X R50, R51, 0x1, R91, P2 ;  /* 0x0000000133327824 */ /* 0x000fc600010e065b */
[----:B------:R1:W-:Y:S04]  /*de50*/  STL [R1+0xe38], R4 ;  /* 0x000e380401007387 */ /* 0x0003e80000100800 */
[----:B------:R2:W-:Y:S01]  /*de60*/  STL [R1+0xe3c], R3 ;  /* 0x000e3c0301007387 */ /* 0x0005e20000100800 */
[-C--:B0-----:R-:W-:Y:S02]  /*de70*/  IADD3 R2, P5, PT, R56, R92.reuse, RZ ;  /* 0x0000005c38027210 */ /* 0x081fe40007fbe0ff */
[----:B-1----:R-:W-:-:S03]  /*de80*/  IADD3 R4, P3, PT, R60, R92, RZ ;  /* 0x0000005c3c047210 */ /* 0x002fc60007f7e0ff */
[----:B------:R0:W-:Y:S01]  /*de90*/  STL [R1+0xe40], R2 ;  /* 0x000e400201007387 */ /* 0x0001e20000100800 */
[--C-:B------:R-:W-:Y:S01]  /*dea0*/  IMAD.X R56, R57, 0x1, R91.reuse, P5 ;  /* 0x0000000139387824 */ /* 0x100fe200028e065b */
[----:B--2---:R-:W-:Y:S01]  /*deb0*/  IADD3 R3, P4, PT, R62, R92, RZ ;  /* 0x0000005c3e037210 */ /* 0x004fe20007f9e0ff */
[----:B------:R-:W-:-:S04]  /*dec0*/  IMAD.X R60, R61, 0x1, R91, P3 ;  /* 0x000000013d3c7824 */ /* 0x000fc800018e065b */
[----:B------:R-:W-:Y:S01]  /*ded0*/  IMAD.X R62, R63, 0x1, R91, P4 ;  /* 0x000000013f3e7824 */ /* 0x000fe200020e065b */
        /* <DEDUP_REMOVED lines=8> */
[----:B------:R-:W-:Y:S01]  /*df60*/  IMAD.X R64, R65, 0x1, R91, P5 ;  /* 0x0000000141407824 */ /* 0x000fe200028e065b */
[-C--:B--2---:R-:W-:Y:S02]  /*df70*/  IADD3 R3, P4, PT, R70, R92.reuse, RZ ;  /* 0x0000005c46037210 */ /* 0x084fe40007f9e0ff */
[----:B0-----:R-:W-:-:S05]  /*df80*/  IADD3 R2, P2, PT, R66, R92, RZ ;  /* 0x0000005c42027210 */ /* 0x001fca0007f5e0ff */
[----:B------:R0:W-:Y:S01]  /*df90*/  STL [R1+0xe54], R2 ;  /* 0x000e540201007387 */ /* 0x0001e20000100800 */
[----:B------:R-:W-:-:S03]  /*dfa0*/  IMAD.X R66, R67, 0x1, R91, P2 ;  /* 0x0000000143427824 */ /* 0x000fc600010e065b */
[----:B------:R1:W-:Y:S01]  /*dfb0*/  STL [R1+0xe58], R4 ;  /* 0x000e580401007387 */ /* 0x0003e20000100800 */
[----:B0-----:R-:W-:-:S03]  /*dfc0*/  IADD3 R2, P5, PT, R72, R92, RZ ;  /* 0x0000005c48027210 */ /* 0x001fc60007fbe0ff */
[----:B-1----:R-:W2:Y:S01]  /*dfd0*/  LDL.LU.64 R4, [R1] ;  /* 0x0000000001047983 */ /* 0x002ea20000300a00 */
[--C-:B------:R-:W-:Y:S01]  /*dfe0*/  IMAD.X R68, R69, 0x1, R91.reuse, P3 ;  /* 0x0000000145447824 */ /* 0x100fe200018e065b */
[----:B------:R-:W-:Y:S01]  /*dff0*/  IADD3 R6, P3, PT, R76, R92, RZ ;  /* 0x0000005c4c067210 */ /* 0x000fe20007f7e0ff */
[--C-:B------:R-:W-:Y:S01]  /*e000*/  IMAD.X R70, R71, 0x1, R91.reuse, P4 ;  /* 0x0000000147467824 */ /* 0x100fe200020e065b */
[----:B------:R0:W-:Y:S01]  /*e010*/  STL [R1+0xe5c], R3 ;  /* 0x000e5c0301007387 */ /* 0x0001e20000100800 */
[----:B------:R-:W-:-:S03]  /*e020*/  IMAD.X R72, R73, 0x1, R91, P5 ;  /* 0x0000000149487824 */ /* 0x000fc600028e065b */
[----:B------:R1:W-:Y:S01]  /*e030*/  STL [R1+0xe60], R2 ;  /* 0x000e600201007387 */ /* 0x0003e20000100800 */
[-C--:B0-----:R-:W-:Y:S02]  /*e040*/  IADD3 R3, P4, PT, R78, R92.reuse, RZ ;  /* 0x0000005c4e037210 */ /* 0x081fe40007f9e0ff */
[----:B-1----:R-:W-:-:S05]  /*e050*/  IADD3 R2, P2, PT, R74, R92, RZ ;  /* 0x0000005c4a027210 */ /* 0x002fca0007f5e0ff */
[----:B------:R0:W-:Y:S04]  /*e060*/  STL [R1+0xe64], R2 ;  /* 0x000e640201007387 */ /* 0x0001e80000100800 */
[----:B------:R1:W-:Y:S01]  /*e070*/  STL [R1+0xe68], R6 ;  /* 0x000e680601007387 */ /* 0x0003e20000100800 */
[----:B0-----:R-:W-:-:S03]  /*e080*/  IADD3 R2, P5, PT, R80, R92, RZ ;  /* 0x0000005c50027210 */ /* 0x001fc60007fbe0ff */
[----:B-1----:R-:W3:Y:S04]  /*e090*/  LDL.LU.64 R6, [R1+0x8] ;  /* 0x0000080001067983 */ /* 0x002ee80000300a00 */
[----:B------:R-:W-:Y:S04]  /*e0a0*/  STL [R1+0xe6c], R3 ;  /* 0x000e6c0301007387 */ /* 0x000fe80000100800 */
[----:B------:R-:W4:Y:S04]  /*e0b0*/  LDL.LU.64 R26, [R1+0x10] ;  /* 0x00001000011a7983 */ /* 0x000f280000300a00 */
[----:B------:R0:W-:Y:S04]  /*e0c0*/  STL [R1+0xe70], R2 ;  /* 0x000e700201007387 */ /* 0x0001e80000100800 */
[----:B------:R-:W4:Y:S04]  /*e0d0*/  LDL.LU.64 R8, [R1+0x18] ;  /* 0x0000180001087983 */ /* 0x000f280000300a00 */
[----:B------:R-:W4:Y:S01]  /*e0e0*/  LDL.LU.64 R20, [R1+0x20] ;  /* 0x0000200001147983 */ /* 0x000f220000300a00 */
[--C-:B------:R-:W-:Y:S01]  /*e0f0*/  IMAD.X R74, R75, 0x1, R91.reuse, P2 ;  /* 0x000000014b4a7824 */ /* 0x100fe200010e065b */
[-C--:B0-----:R-:W-:Y:S01]  /*e100*/  IADD3 R2, P2, PT, R12, R92.reuse, RZ ;  /* 0x0000005c0c027210 */ /* 0x081fe20007f5e0ff */
[--C-:B------:R-:W-:Y:S01]  /*e110*/  IMAD.X R76, R77, 0x1, R91.reuse, P3 ;  /* 0x000000014d4c7824 */ /* 0x100fe200018e065b */
[-C--:B------:R-:W-:Y:S01]  /*e120*/  IADD3 R10, P3, PT, R14, R92.reuse, RZ ;  /* 0x0000005c0e0a7210 */ /* 0x080fe20007f7e0ff */
[--C-:B------:R-:W-:Y:S01]  /*e130*/  IMAD.X R78, R79, 0x1, R91.reuse, P4 ;  /* 0x000000014f4e7824 */ /* 0x100fe200020e065b */
[----:B------:R-:W-:Y:S01]  /*e140*/  IADD3 R3, P4, PT, R16, R92, RZ ;  /* 0x0000005c10037210 */ /* 0x000fe20007f9e0ff */
[--C-:B------:R-:W-:Y:S01]  /*e150*/  IMAD.X R80, R81, 0x1, R91.reuse, P5 ;  /* 0x0000000151507824 */ /* 0x100fe200028e065b */
[----:B------:R0:W-:Y:S01]  /*e160*/  STL [R1+0xec4], R2 ;  /* 0x000ec40201007387 */ /* 0x0001e20000100800 */
[----:B------:R-:W-:-:S03]  /*e170*/  IMAD.X R12, R13, 0x1, R91, P2 ;  /* 0x000000010d0c7824 */ /* 0x000fc600010e065b */
[----:B------:R1:W-:Y:S04]  /*e180*/  STL [R1+0xec8], R10 ;  /* 0x000ec80a01007387 */ /* 0x0003e80000100800 */
[----:B------:R-:W-:Y:S01]  /*e190*/  STL [R1+0xecc], R3 ;  /* 0x000ecc0301007387 */ /* 0x000fe20000100800 */
[----:B0-----:R-:W-:Y:S01]  /*e1a0*/  IADD3 R2, P5, PT, R18, R92, RZ ;  /* 0x0000005c12027210 */ /* 0x001fe20007fbe0ff */
[--C-:B------:R-:W-:Y:S02]  /*e1b0*/  IMAD.X R13, R15, 0x1, R91.reuse, P3 ;  /* 0x000000010f0d7824 */ /* 0x100fe400018e065b */
[----:B-1----:R-:W4:Y:S04]  /*e1c0*/  LDL.LU.64 R10, [R1+0x28] ;  /* 0x00002800010a7983 */ /* 0x002f280000300a00 */
[----:B------:R0:W-:Y:S01]  /*e1d0*/  STL [R1+0xed0], R2 ;  /* 0x000ed00201007387 */ /* 0x0001e20000100800 */
[----:B------:R-:W-:-:S03]  /*e1e0*/  IMAD.X R14, R19, 0x1, R91, P5 ;  /* 0x00000001130e7824 */ /* 0x000fc600028e065b */
[----:B0-----:R-:W4:Y:S04]  /*e1f0*/  LDL.LU.64 R2, [R1+0x30] ;  /* 0x0000300001027983 */ /* 0x001f280000300a00 */
[----:B------:R0:W-:Y:S04]  /*e200*/  STL [R1+0xe94], R12 ;  /* 0x000e940c01007387 */ /* 0x0001e80000100800 */
[----:B------:R-:W4:Y:S04]  /*e210*/  LDL.LU.64 R36, [R1+0x38] ;  /* 0x0000380001247983 */ /* 0x000f280000300a00 */
[----:B------:R-:W4:Y:S01]  /*e220*/  LDL.LU.64 R22, [R1+0x40] ;  /* 0x0000400001167983 */ /* 0x000f220000300a00 */
[----:B0-----:R-:W-:-:S03]  /*e230*/  IMAD.X R12, R17, 0x1, R91, P4 ;  /* 0x00000001110c7824 */ /* 0x001fc600020e065b */
[----:B------:R0:W-:Y:S04]  /*e240*/  STL [R1+0xe98], R13 ;  /* 0x000e980d01007387 */ /* 0x0001e80000100800 */
[----:B------:R1:W-:Y:S04]  /*e250*/  STL [R1+0xe9c], R12 ;  /* 0x000e9c0c01007387 */ /* 0x0003e80000100800 */
[----:B------:R1:W-:Y:S01]  /*e260*/  STL [R1+0xea0], R14 ;  /* 0x000ea00e01007387 */ /* 0x0003e20000100800 */
[-C--:B0-----:R-:W-:Y:S02]  /*e270*/  IADD3 R13, P2, PT, R28, R92.reuse, RZ ;  /* 0x0000005c1c0d7210 */ /* 0x081fe40007f5e0ff */
[----:B-1----:R-:W-:Y:S01]  /*e280*/  IADD3 R12, P3, PT, R30, R92, RZ ;  /* 0x0000005c1e0c7210 */ /* 0x002fe20007f7e0ff */
[----:B------:R-:W4:Y:S04]  /*e290*/  LDL.LU.64 R14, [R1+0xd8] ;  /* 0x0000d800010e7983 */ /* 0x000f280000300a00 */
[----:B------:R0:W-:Y:S04]  /*e2a0*/  STL [R1+0x6a8], R13 ;  /* 0x0006a80d01007387 */ /* 0x0001e80000100800 */
[----:B------:R-:W4:Y:S01]  /*e2b0*/  LDL.LU.64 R24, [R1+0xe0] ;  /* 0x0000e00001187983 */ /* 0x000f220000300a00 */
[----:B------:R-:W-:-:S02]  /*e2c0*/  IMAD.X R28, R29, 0x1, R91, P2 ;  /* 0x000000011d1c7824 */ /* 0x000fc400010e065b */
[----:B------:R-:W-:Y:S01]  /*e2d0*/  IMAD.X R30, R31, 0x1, R91, P3 ;  /* 0x000000011f1e7824 */ /* 0x000fe200018e065b */
[----:B------:R2:W-:Y:S01]  /*e2e0*/  STL [R1+0x6ac], R12 ;  /* 0x0006ac0c01007387 */ /* 0x0005e20000100800 */
[----:B0-----:R-:W-:-:S05]  /*e2f0*/  IADD3 R13, P4, PT, R32, R92, RZ ;  /* 0x0000005c200d7210 */ /* 0x001fca0007f9e0ff */
[----:B------:R4:W-:Y:S01]  /*e300*/  STL [R1+0x6b0], R13 ;  /* 0x0006b00d01007387 */ /* 0x0009e20000100800 */
[----:B------:R-:W-:Y:S01]  /*e310*/  IMAD.X R32, R33, 0x1, R91, P4 ;  /* 0x0000000121207824 */ /* 0x000fe200020e065b */
[----:B--2---:R-:W-:-:S05]  /*e320*/  IADD3 R12, P5, PT, R4, R92, RZ ;  /* 0x0000005c040c7210 */ /* 0x004fca0007fbe0ff */
[----:B------:R0:W-:Y:S01]  /*e330*/  STL [R1], R12 ;  /* 0x0000000c01007387 */ /* 0x0001e20000100800 */
[----:B------:R-:W-:Y:S01]  /*e340*/  IMAD.X R5, R5, 0x1, R91, P5 ;  /* 0x0000000105057824 */ /* 0x000fe200028e065b */
[----:B---3--:R-:W-:-:S05]  /*e350*/  IADD3 R4, P2, PT, R6, R92, RZ ;  /* 0x0000005c06047210 */ /* 0x008fca0007f5e0ff */
[----:B------:R1:W-:Y:S01]  /*e360*/  STL [R1+0x8], R4 ;  /* 0x0000080401007387 */ /* 0x0003e20000100800 */
[----:B------:R-:W-:Y:S01]  /*e370*/  IMAD.X R6, R7, 0x1, R91, P2 ;  /* 0x0000000107067824 */ /* 0x000fe200010e065b */
[----:B----4-:R-:W-:-:S05]  /*e380*/  IADD3 R13, P3, PT, R26, R92, RZ ;  /* 0x0000005c1a0d7210 */ /* 0x010fca0007f7e0ff */
[----:B------:R-:W-:Y:S01]  /*e390*/  STL [R1+0x10], R13 ;  /* 0x0000100d01007387 */ /* 0x000fe20000100800 */
[-C--:B0-----:R-:W-:Y:S02]  /*e3a0*/  IADD3 R12, P4, PT, R8, R92.reuse, RZ ;  /* 0x0000005c080c7210 */ /* 0x081fe40007f9e0ff */
[----:B-1----:R-:W-:-:S03]  /*e3b0*/  IADD3 R4, P5, PT, R20, R92, RZ ;  /* 0x0000005c14047210 */ /* 0x002fc60007fbe0ff */
[----:B------:R-:W-:Y:S04]  /*e3c0*/  STL [R1+0x18], R12 ;  /* 0x0000180c01007387 */ /* 0x000fe80000100800 */
[----:B------:R-:W2:Y:S01]  /*e3d0*/  LDL.LU.64 R16, [R1+0xe8] ;  /* 0x0000e80001107983 */ /* 0x000ea20000300a00 */
[--C-:B------:R-:W-:Y:S02]  /*e3e0*/  IMAD.X R7, R27, 0x1, R91.reuse, P3 ;  /* 0x000000011b077824 */ /* 0x100fe400018e065b */
[--C-:B------:R-:W-:Y:S01]  /*e3f0*/  IMAD.X R8, R9, 0x1, R91.reuse, P4 ;  /* 0x0000000109087824 */ /* 0x100fe200020e065b */
[----:B------:R0:W-:Y:S04]  /*e400*/  STL [R1+0x20], R4 ;  /* 0x0000200401007387 */ /* 0x0001e80000100800 */
[----:B------:R-:W3:Y:S01]  /*e410*/  LDL.LU.64 R34, [R1+0xf0] ;  /* 0x0000f00001227983 */ /* 0x000ee20000300a00 */
[----:B------:R-:W-:-:S03]  /*e420*/  IMAD.X R9, R21, 0x1, R91, P5 ;  /* 0x0000000115097824 */ /* 0x000fc600028e065b */
[----:B------:R-:W4:Y:S04]  /*e430*/  LDL.LU.64 R18, [R1+0xf8] ;  /* 0x0000f80001127983 */ /* 0x000f280000300a00 */
[----:B------:R-:W4:Y:S01]  /*e440*/  LDL.LU.64 R26, [R1+0x100] ;  /* 0x00010000011a7983 */ /* 0x000f220000300a00 */
[----:B0-----:R-:W-:-:S03]  /*e450*/  IADD3 R4, P2, PT, R10, R92, RZ ;  /* 0x0000005c0a047210 */ /* 0x001fc60007f5e0ff */
[----:B------:R-:W4:Y:S02]  /*e460*/  LDL.LU.64 R20, [R1+0x108] ;  /* 0x0001080001147983 */ /* 0x000f240000300a00 */
[----:B------:R-:W-:Y:S02]  /*e470*/  IMAD.X R10, R11, 0x1, R91, P2 ;  /* 0x000000010b0a7824 */ /* 0x000fe400010e065b */
[----:B------:R0:W-:Y:S01]  /*e480*/  STL [R1+0x28], R4 ;  /* 0x0000280401007387 */ /* 0x0001e20000100800 */
[----:B------:R-:W-:-:S05]  /*e490*/  IADD3 R13, P3, PT, R2, R92, RZ ;  /* 0x0000005c020d7210 */ /* 0x000fca0007f7e0ff */
[----:B------:R1:W-:Y:S01]  /*e4a0*/  STL [R1+0x30], R13 ;  /* 0x0000300d01007387 */ /* 0x0003e20000100800 */
[----:B------:R-:W-:Y:S01]  /*e4b0*/  IMAD.X R11, R3, 0x1, R91, P3 ;  /* 0x00000001030b7824 */ /* 0x000fe200018e065b */
[-C--:B------:R-:W-:Y:S02]  /*e4c0*/  IADD3 R12, P4, PT, R36, R92.reuse, RZ ;  /* 0x0000005c240c7210 */ /* 0x080fe40007f9e0ff */
[----:B0-----:R-:W-:-:S03]  /*e4d0*/  IADD3 R4, P5, PT, R22, R92, RZ ;  /* 0x0000005c16047210 */ /* 0x001fc60007fbe0ff */
[----:B------:R0:W-:Y:S04]  /*e4e0*/  STL [R1+0x38], R12 ;  /* 0x0000380c01007387 */ /* 0x0001e80000100800 */
[----:B------:R0:W-:Y:S04]  /*e4f0*/  STL [R1+0x40], R4 ;  /* 0x0000400401007387 */ /* 0x0001e80000100800 */
[----:B------:R-:W4:Y:S01]  /*e500*/  LDL.LU.64 R2, [R1+0x110] ;  /* 0x0001100001027983 */ /* 0x000f220000300a00 */
[--C-:B-1----:R-:W-:Y:S02]  /*e510*/  IMAD.X R13, R23, 0x1, R91.reuse, P5 ;  /* 0x00000001170d7824 */ /* 0x102fe400028e065b */
[----:B0-----:R-:W-:Y:S01]  /*e520*/  IMAD.X R12, R37, 0x1, R91, P4 ;  /* 0x00000001250c7824 */ /* 0x001fe200020e065b */
[----:B------:R-:W-:-:S05]  /*e530*/  IADD3 R4, P2, PT, R14, R92, RZ ;  /* 0x0000005c0e047210 */ /* 0x000fca0007f5e0ff */
[----:B------:R3:W-:Y:S01]  /*e540*/  STL [R1+0xd8], R4 ;  /* 0x0000d80401007387 */ /* 0x0007e20000100800 */
[----:B------:R-:W-:Y:S01]  /*e550*/  IMAD.X R14, R15, 0x1, R91, P2 ;  /* 0x000000010f0e7824 */ /* 0x000fe200010e065b */
[----:B------:R-:W-:-:S05]  /*e560*/  IADD3 R23, P3, PT, R24, R92, RZ ;  /* 0x0000005c18177210 */ /* 0x000fca0007f7e0ff */
[----:B------:R-:W-:Y:S01]  /*e570*/  STL [R1+0xe0], R23 ;  /* 0x0000e01701007387 */ /* 0x000fe20000100800 */
[----:B------:R-:W-:Y:S01]  /*e580*/  IMAD.X R15, R25, 0x1, R91, P3 ;  /* 0x00000001190f7824 */ /* 0x000fe200018e065b */
[----:B--2---:R-:W-:-:S05]  /*e590*/  IADD3 R22, P4, PT, R16, R92, RZ ;  /* 0x0000005c10167210 */ /* 0x004fca0007f9e0ff */
[----:B------:R0:W-:Y:S01]  /*e5a0*/  STL [R1+0xe8], R22 ;  /* 0x0000e81601007387 */ /* 0x0001e20000100800 */
[----:B---3--:R-:W-:-:S03]  /*e5b0*/  IADD3 R4, P5, PT, R34, R92, RZ ;  /* 0x0000005c22047210 */ /* 0x008fc60007fbe0ff */
[----:B0-----:R-:W2:Y:S04]  /*e5c0*/  LDL.LU.64 R22, [R1+0x118] ;  /* 0x0001180001167983 */ /* 0x001ea80000300a00 */
[----:B------:R4:W-:Y:S04]  /*e5d0*/  STL [R1+0xf0], R4 ;  /* 0x0000f00401007387 */ /* 0x0009e80000100800 */
[----:B------:R-:W3:Y:S04]  /*e5e0*/  LDL.LU.64 R40, [R1+0x120] ;  /* 0x0001200001287983 */ /* 0x000ee80000300a00 */
[----:B------:R-:W3:Y:S01]  /*e5f0*/  LDL.LU.64 R24, [R1+0x128] ;  /* 0x0001280001187983 */ /* 0x000ee20000300a00 */
[----:B------:R-:W-:-:S03]  /*e600*/  IMAD.X R16, R17, 0x1, R91, P4 ;  /* 0x0000000111107824 */ /* 0x000fc600020e065b */
[----:B------:R-:W3:Y:S01]  /*e610*/  LDL.LU.64 R38, [R1+0x130] ;  /* 0x0001300001267983 */ /* 0x000ee20000300a00 */
[-C--:B----4-:R-:W-:Y:S01]  /*e620*/  IADD3 R4, P2, PT, R18, R92.reuse, RZ ;  /* 0x0000005c12047210 */ /* 0x090fe20007f5e0ff */
[--C-:B------:R-:W-:Y:S01]  /*e630*/  IMAD.X R17, R35, 0x1, R91.reuse, P5 ;  /* 0x0000000123117824 */ /* 0x100fe200028e065b */
[-C--:B------:R-:W-:Y:S02]  /*e640*/  IADD3 R31, P3, PT, R26, R92.reuse, RZ ;  /* 0x0000005c1a1f7210 */ /* 0x080fe40007f7e0ff */
[----:B------:R-:W-:Y:S01]  /*e650*/  IADD3 R29, P4, PT, R20, R92, RZ ;  /* 0x0000005c141d7210 */ /* 0x000fe20007f9e0ff */
[----:B------:R0:W-:Y:S01]  /*e660*/  STL [R1+0xf8], R4 ;  /* 0x0000f80401007387 */ /* 0x0001e20000100800 */
[--C-:B------:R-:W-:Y:S02]  /*e670*/  IMAD.X R18, R19, 0x1, R91.reuse, P2 ;  /* 0x0000000113127824 */ /* 0x100fe400010e065b */
[--C-:B------:R-:W-:Y:S01]  /*e680*/  IMAD.X R19, R27, 0x1, R91.reuse, P3 ;  /* 0x000000011b137824 */ /* 0x100fe200018e065b */
[----:B------:R-:W-:Y:S01]  /*e690*/  STL [R1+0x100], R31 ;  /* 0x0001001f01007387 */ /* 0x000fe20000100800 */
[----:B------:R-:W-:-:S03]  /*e6a0*/  IMAD.X R20, R21, 0x1, R91, P4 ;  /* 0x0000000115147824 */ /* 0x000fc600020e065b */
[----:B------:R-:W-:Y:S01]  /*e6b0*/  STL [R1+0x108], R29 ;  /* 0x0001081d01007387 */ /* 0x000fe20000100800 */
[----:B0-----:R-:W-:-:S05]  /*e6c0*/  IADD3 R4, P5, PT, R2, R92, RZ ;  /* 0x0000005c02047210 */ /* 0x001fca0007fbe0ff */
[----:B------:R2:W-:Y:S04]  /*e6d0*/  STL [R1+0x110], R4 ;  /* 0x0001100401007387 */ /* 0x0005e80000100800 */
[----:B------:R-:W4:Y:S01]  /*e6e0*/  LDL.LU.64 R26, [R1+0x138] ;  /* 0x00013800011a7983 */ /* 0x000f220000300a00 */
[----:B------:R-:W-:-:S03]  /*e6f0*/  IMAD.X R21, R3, 0x1, R91, P5 ;  /* 0x0000000103157824 */ /* 0x000fc600028e065b */
[----:B------:R-:W4:Y:S04]  /*e700*/  LDL.LU.64 R36, [R1+0x140] ;  /* 0x0001400001247983 */ /* 0x000f280000300a00 */
[----:B------:R-:W4:Y:S04]  /*e710*/  LDL.LU.64 R34, [R1+0x148] ;  /* 0x0001480001227983 */ /* 0x000f280000300a00 */
[----:B------:R-:W4:Y:S01]  /*e720*/  LDL.LU.64 R2, [R1+0x150] ;  /* 0x0001500001027983 */ /* 0x000f220000300a00 */
[----:B--2---:R-:W-:-:S05]  /*e730*/  IADD3 R4, P2, PT, R22, R92, RZ ;  /* 0x0000005c16047210 */ /* 0x004fca0007f5e0ff */
[----:B------:R0:W-:Y:S01]  /*e740*/  STL [R1+0x118], R4 ;  /* 0x0001180401007387 */ /* 0x0001e20000100800 */
[----:B------:R-:W-:Y:S01]  /*e750*/  IMAD.X R22, R23, 0x1, R91, P2 ;  /* 0x0000000117167824 */ /* 0x000fe200010e065b */
[-C--:B---3--:R-:W-:Y:S02]  /*e760*/  IADD3 R31, P3, PT, R40, R92.reuse, RZ ;  /* 0x0000005c281f7210 */ /* 0x088fe40007f7e0ff */
[----:B------:R-:W-:-:S03]  /*e770*/  IADD3 R29, P4, PT, R24, R92, RZ ;  /* 0x0000005c181d7210 */ /* 0x000fc60007f9e0ff */
[----:B------:R-:W-:Y:S01]  /*e780*/  STL [R1+0x120], R31 ;  /* 0x0001201f01007387 */ /* 0x000fe20000100800 */
[--C-:B------:R-:W-:Y:S01]  /*e790*/  IMAD.X R23, R41, 0x1, R91.reuse, P3 ;  /* 0x0000000129177824 */ /* 0x100fe200018e065b */
[----:B0-----:R-:W-:Y:S02]  /*e7a0*/  IADD3 R4, P5, PT, R38, R92, RZ ;  /* 0x0000005c26047210 */ /* 0x001fe40007fbe0ff */
[----:B------:R-:W-:Y:S01]  /*e7b0*/  STL [R1+0x128], R29 ;  /* 0x0001281d01007387 */ /* 0x000fe20000100800 */
[----:B------:R-:W-:-:S03]  /*e7c0*/  IMAD.X R24, R25, 0x1, R91, P4 ;  /* 0x0000000119187824 */ /* 0x000fc600020e065b */
[----:B------:R4:W-:Y:S01]  /*e7d0*/  STL [R1+0x130], R4 ;  /* 0x0001300401007387 */ /* 0x0009e20000100800 */
[----:B------:R-:W-:-:S03]  /*e7e0*/  IMAD.X R25, R39, 0x1, R91, P5 ;  /* 0x0000000127197824 */ /* 0x000fc600028e065b */
[----:B------:R-:W2:Y:S04]  /*e7f0*/  LDL.LU.64 R46, [R1+0x48] ;  /* 0x00004800012e7983 */ /* 0x000ea80000300a00 */
[----:B------:R-:W3:Y:S04]  /*e800*/  LDL.LU.64 R44, [R1+0x50] ;  /* 0x00005000012c7983 */ /* 0x000ee80000300a00 */
[----:B------:R-:W3:Y:S04]  /*e810*/  LDL.LU.64 R42, [R1+0x58] ;  /* 0x00005800012a7983 */ /* 0x000ee80000300a00 */
[----:B------:R-:W3:Y:S01]  /*e820*/  LDL.LU.64 R40, [R1+0x60] ;  /* 0x0000600001287983 */ /* 0x000ee20000300a00 */
[----:B----4-:R-:W-:-:S02]  /*e830*/  IADD3 R4, P2, PT, R26, R92, RZ ;  /* 0x0000005c1a047210 */ /* 0x010fc40007f5e0ff */
[----:B------:R-:W-:-:S03]  /*e840*/  IADD3 R31, P3, PT, R36, R92, RZ ;  /* 0x0000005c241f7210 */ /* 0x000fc60007f7e0ff */
[----:B------:R0:W-:Y:S01]  /*e850*/  STL [R1+0x138], R4 ;  /* 0x0001380401007387 */ /* 0x0001e20000100800 */
[--C-:B------:R-:W-:Y:S01]  /*e860*/  IMAD.X R26, R27, 0x1, R91.reuse, P2 ;  /* 0x000000011b1a7824 */ /* 0x100fe200010e065b */
[----:B------:R-:W-:Y:S02]  /*e870*/  IADD3 R29, P4, PT, R34, R92, RZ ;  /* 0x0000005c221d7210 */ /* 0x000fe40007f9e0ff */
[----:B------:R-:W-:Y:S01]  /*e880*/  STL [R1+0x140], R31 ;  /* 0x0001401f01007387 */ /* 0x000fe20000100800 */
[----:B------:R-:W-:-:S03]  /*e890*/  IMAD.X R27, R37, 0x1, R91, P3 ;  /* 0x00000001251b7824 */ /* 0x000fc600018e065b */
[----:B------:R-:W-:Y:S01]  /*e8a0*/  STL [R1+0x6b4], R29 ;  /* 0x0006b41d01007387 */ /* 0x000fe20000100800 */
[----:B0-----:R-:W-:-:S05]  /*e8b0*/  IADD3 R4, P5, PT, R2, R92, RZ ;  /* 0x0000005c02047210 */ /* 0x001fca0007fbe0ff */
[----:B------:R0:W-:Y:S01]  /*e8c0*/  STL [R1+0x708], R4 ;  /* 0x0007080401007387 */ /* 0x0001e20000100800 */
[----:B------:R-:W-:-:S03]  /*e8d0*/  IMAD.X R2, R3, 0x1, R91, P5 ;  /* 0x0000000103027824 */ /* 0x000fc600028e065b */
[----:B------:R-:W4:Y:S01]  /*e8e0*/  LDL.LU.64 R38, [R1+0x158] ;  /* 0x0001580001267983 */ /* 0x000f220000300a00 */
[----:B0-----:R-:W-:-:S05]  /*e8f0*/  IMAD.X R4, R35, 0x1, R91, P4 ;  /* 0x0000000123047824 */ /* 0x001fca00020e065b */
[----:B------:R-:W-:Y:S04]  /*e900*/  STL [R1+0x148], R4 ;  /* 0x0001480401007387 */ /* 0x000fe80000100800 */
[----:B------:R-:W4:Y:S04]  /*e910*/  LDL.LU.64 R36, [R1+0x160] ;  /* 0x0001600001247983 */ /* 0x000f280000300a00 */
[----:B------:R0:W-:Y:S04]  /*e920*/  STL [R1+0x150], R2 ;  /* 0x0001500201007387 */ /* 0x0001e80000100800 */
[----:B------:R-:W4:Y:S04]  /*e930*/  LDL.LU.64 R34, [R1+0x168] ;  /* 0x0001680001227983 */ /* 0x000f280000300a00 */
[----:B0-----:R-:W4:Y:S01]  /*e940*/  LDL.LU.64 R2, [R1+0x170] ;  /* 0x0001700001027983 */ /* 0x001f220000300a00 */
[----:B--2---:R-:W-:-:S02]  /*e950*/  IADD3 R29, P2, PT, R46, R92, RZ ;  /* 0x0000005c2e1d7210 */ /* 0x004fc40007f5e0ff */
[----:B---3--:R-:W-:-:S03]  /*e960*/  IADD3 R4, P3, PT, R44, R92, RZ ;  /* 0x0000005c2c047210 */ /* 0x008fc60007f7e0ff */
[----:B------:R0:W-:Y:S01]  /*e970*/  STL [R1+0x70c], R29 ;  /* 0x00070c1d01007387 */ /* 0x0001e20000100800 */
[----:B------:R-:W-:-:S03]  /*e980*/  IADD3 R31, P4, PT, R42, R92, RZ ;  /* 0x0000005c2a1f7210 */ /* 0x000fc60007f9e0ff */
[----:B------:R1:W-:Y:S01]  /*e990*/  STL [R1+0x710], R4 ;  /* 0x0007100401007387 */ /* 0x0003e20000100800 */
[----:B0-----:R-:W-:-:S03]  /*e9a0*/  IADD3 R29, P5, PT, R40, R92, RZ ;  /* 0x0000005c281d7210 */ /* 0x001fc60007fbe0ff */
[----:B------:R0:W-:Y:S01]  /*e9b0*/  STL [R1+0x714], R31 ;  /* 0x0007141f01007387 */ /* 0x0001e20000100800 */
[----:B-1----:R-:W-:-:S03]  /*e9c0*/  IMAD.X R4, R47, 0x1, R91, P2 ;  /* 0x000000012f047824 */ /* 0x002fc600010e065b */
[----:B------:R1:W-:Y:S01]  /*e9d0*/  STL [R1+0xae0], R29 ;  /* 0x000ae01d01007387 */ /* 0x0003e20000100800 */
[----:B0-----:R-:W-:-:S03]  /*e9e0*/  IMAD.X R31, R45, 0x1, R91, P3 ;  /* 0x000000012d1f7824 */ /* 0x001fc600018e065b */
[----:B------:R0:W-:Y:S01]  /*e9f0*/  STL [R1+0x48], R4 ;  /* 0x0000480401007387 */ /* 0x0001e20000100800 */
[----:B-1----:R-:W-:-:S03]  /*ea00*/  IMAD.X R29, R43, 0x1, R91, P4 ;  /* 0x000000012b1d7824 */ /* 0x002fc600020e065b */
[----:B------:R-:W-:Y:S04]  /*ea10*/  STL [R1+0x50], R31 ;  /* 0x0000501f01007387 */ /* 0x000fe80000100800 */
[----:B------:R-:W2:Y:S01]  /*ea20*/  LDL.LU.64 R46, [R1+0x178] ;  /* 0x00017800012e7983 */ /* 0x000ea20000300a00 */
[----:B0-----:R-:W-:-:S03]  /*ea30*/  IMAD.X R4, R41, 0x1, R91, P5 ;  /* 0x0000000129047824 */ /* 0x001fc600028e065b */
[----:B------:R-:W-:Y:S04]  /*ea40*/  STL [R1+0x58], R29 ;  /* 0x0000581d01007387 */ /* 0x000fe80000100800 */
[----:B------:R-:W3:Y:S04]  /*ea50*/  LDL.LU.64 R44, [R1+0x180] ;  /* 0x00018000012c7983 */ /* 0x000ee80000300a00 */
[----:B------:R4:W-:Y:S04]  /*ea60*/  STL [R1+0x60], R4 ;  /* 0x0000600401007387 */ /* 0x0009e80000100800 */
[----:B------:R-:W3:Y:S04]  /*ea70*/  LDL.LU.64 R42, [R1+0x188] ;  /* 0x00018800012a7983 */ /* 0x000ee80000300a00 */
[----:B------:R-:W3:Y:S01]  /*ea80*/  LDL.LU.64 R40, [R1+0x190] ;  /* 0x0001900001287983 */ /* 0x000ee20000300a00 */
[----:B----4-:R-:W-:-:S02]  /*ea90*/  IADD3 R4, P2, PT, R38, R92, RZ ;  /* 0x0000005c26047210 */ /* 0x010fc40007f5e0ff */
[----:B------:R-:W-:-:S03]  /*eaa0*/  IADD3 R31, P3, PT, R36, R92, RZ ;  /* 0x0000005c241f7210 */ /* 0x000fc60007f7e0ff */
[----:B------:R0:W-:Y:S01]  /*eab0*/  STL [R1+0xae4], R4 ;  /* 0x000ae40401007387 */ /* 0x0001e20000100800 */
[----:B------:R-:W-:-:S03]  /*eac0*/  IADD3 R29, P4, PT, R34, R92, RZ ;  /* 0x0000005c221d7210 */ /* 0x000fc60007f9e0ff */
[----:B------:R1:W-:Y:S01]  /*ead0*/  STL [R1+0xae8], R31 ;  /* 0x000ae81f01007387 */ /* 0x0003e20000100800 */
[----:B0-----:R-:W-:-:S03]  /*eae0*/  IADD3 R4, P5, PT, R2, R92, RZ ;  /* 0x0000005c02047210 */ /* 0x001fc60007fbe0ff */
[----:B------:R0:W-:Y:S01]  /*eaf0*/  STL [R1+0xaec], R29 ;  /* 0x000aec1d01007387 */ /* 0x0001e20000100800 */
[----:B-1----:R-:W-:-:S03]  /*eb00*/  IMAD.X R31, R39, 0x1, R91, P2 ;  /* 0x00000001271f7824 */ /* 0x002fc600010e065b */
[----:B------:R1:W-:Y:S01]  /*eb10*/  STL [R1+0xaf0], R4 ;  /* 0x000af00401007387 */ /* 0x0003e20000100800 */
[--C-:B------:R-:W-:Y:S02]  /*eb20*/  IMAD.X R2, R3, 0x1, R91.reuse, P5 ;  /* 0x0000000103027824 */ /* 0x100fe400028e065b */
[--C-:B0-----:R-:W-:Y:S01]  /*eb30*/  IMAD.X R29, R37, 0x1, R91.reuse, P3 ;  /* 0x00000001251d7824 */ /* 0x101fe200018e065b */
[----:B------:R-:W-:Y:S01]  /*eb40*/  STL [R1+0x158], R31 ;  /* 0x0001581f01007387 */ /* 0x000fe20000100800 */
[----:B-1----:R-:W-:-:S03]  /*eb50*/  IMAD.X R4, R35, 0x1, R91, P4 ;  /* 0x0000000123047824 */ /* 0x002fc600020e065b */
[----:B------:R-:W-:Y:S04]  /*eb60*/  STL [R1+0x160], R29 ;  /* 0x0001601d01007387 */ /* 0x000fe80000100800 */
[----:B------:R-:W4:Y:S04]  /*eb70*/  LDL.LU.64 R38, [R1+0x198] ;  /* 0x0001980001267983 */ /* 0x000f280000300a00 */
[----:B------:R-:W-:Y:S04]  /*eb80*/  STL [R1+0x168], R4 ;  /* 0x0001680401007387 */ /* 0x000fe80000100800 */
[----:B------:R-:W4:Y:S04]  /*eb90*/  LDL.LU.64 R36, [R1+0x1a0] ;  /* 0x0001a00001247983 */ /* 0x000f280000300a00 */
[----:B------:R0:W-:Y:S04]  /*eba0*/  STL [R1+0x170], R2 ;  /* 0x0001700201007387 */ /* 0x0001e80000100800 */
[----:B------:R-:W4:Y:S04]  /*ebb0*/  LDL.LU.64 R34, [R1+0x1a8] ;  /* 0x0001a80001227983 */ /* 0x000f280000300a00 */
[----:B0-----:R-:W4:Y:S01]  /*ebc0*/  LDL.LU.64 R2, [R1+0x1b0] ;  /* 0x0001b00001027983 */ /* 0x001f220000300a00 */
[----:B--2---:R-:W-:-:S05]  /*ebd0*/  IADD3 R29, P2, PT, R46, R92, RZ ;  /* 0x0000005c2e1d7210 */ /* 0x004fca0007f5e0ff */
[----:B------:R0:W-:Y:S01]  /*ebe0*/  STL [R1+0xaf4], R29 ;  /* 0x000af41d01007387 */ /* 0x0001e20000100800 */
[----:B---3--:R-:W-:-:S05]  /*ebf0*/  IADD3 R4, P3, PT, R44, R92, RZ ;  /* 0x0000005c2c047210 */ /* 0x008fca0007f7e0ff */
[----:B------:R1:W-:Y:S01]  /*ec00*/  STL [R1+0xaf8], R4 ;  /* 0x000af80401007387 */ /* 0x0003e20000100800 */
[-C--:B------:R-:W-:Y:S02]  /*ec10*/  IADD3 R31, P4, PT, R42, R92.reuse, RZ ;  /* 0x0000005c2a1f7210 */ /* 0x080fe40007f9e0ff */
        /* <DEDUP_REMOVED lines=55> */
[----:B----4-:R-:W-:-:S05]  /*ef90*/  IADD3 R4, P2, PT, R38, R92, RZ ;  /* 0x0000005c26047210 */ /* 0x010fca0007f5e0ff */
[----:B------:R0:W-:Y:S01]  /*efa0*/  STL [R1+0xb24], R4 ;  /* 0x000b240401007387 */ /* 0x0001e20000100800 */
[-C--:B------:R-:W-:Y:S02]  /*efb0*/  IADD3 R31, P3, PT, R36, R92.reuse, RZ ;  /* 0x0000005c241f7210 */ /* 0x080fe40007f7e0ff */
        /* <DEDUP_REMOVED lines=776> */
[----:B------:R-:W4:Y:S01]  /*12040*/  LDL.LU.64 R82, [R1+0x680] ;  /* 0x0006800001527983 */ /* 0x000f220000300a00 */
[----:B--2---:R-:W-:-:S05]  /*12050*/  IADD3 R2, P2, PT, R46, R92, RZ ;  /* 0x0000005c2e027210 */ /* 0x004fca0007f5e0ff */
[----:B------:R0:W-:Y:S01]  /*12060*/  STL [R1+0xdd4], R2 ;  /* 0x000dd40201007387 */ /* 0x0001e20000100800 */
[----:B---3--:R-:W-:-:S05]  /*12070*/  IADD3 R4, P3, PT, R44, R92, RZ ;  /* 0x0000005c2c047210 */ /* 0x008fca0007f7e0ff */
[----:B------:R-:W-:Y:S01]  /*12080*/  STL [R1+0xdd8], R4 ;  /* 0x000dd80401007387 */ /* 0x000fe20000100800 */
[----:B------:R-:W-:-:S03]  /*12090*/  IADD3 R3, P4, PT, R42, R92, RZ ;  /* 0x0000005c2a037210 */ /* 0x000fc60007f9e0ff */
[----:B------:R-:W2:Y:S01]  /*120a0*/  LDL.LU.64 R84, [R1+0x688] ;  /* 0x0006880001547983 */ /* 0x000ea20000300a00 */
[----:B0-----:R-:W-:-:S03]  /*120b0*/  IADD3 R2, P5, PT, R40, R92, RZ ;  /* 0x0000005c28027210 */ /* 0x001fc60007fbe0ff */
[----:B------:R-:W-:Y:S04]  /*120c0*/  STL [R1+0xddc], R3 ;  /* 0x000ddc0301007387 */ /* 0x000fe80000100800 */
[----:B------:R-:W3:Y:S04]  /*120d0*/  LDL.LU.64 R88, [R1+0x690] ;  /* 0x0006900001587983 */ /* 0x000ee80000300a00 */
[----:B------:R0:W-:Y:S04]  /*120e0*/  STL [R1+0xde0], R2 ;  /* 0x000de00201007387 */ /* 0x0001e80000100800 */
[----:B------:R-:W3:Y:S04]  /*120f0*/  LDL.LU.64 R86, [R1+0x698] ;  /* 0x0006980001567983 */ /* 0x000ee80000300a00 */
[----:B0-----:R-:W3:Y:S01]  /*12100*/  LDL.LU.64 R2, [R1+0x6a0] ;  /* 0x0006a00001027983 */ /* 0x001ee20000300a00 */
[----:B------:R-:W-:-:S02]  /*12110*/  IMAD.X R4, R47, 0x1, R91, P2 ;  /* 0x000000012f047824 */ /* 0x000fc400010e065b */
[--C-:B------:R-:W-:Y:S01]  /*12120*/  IMAD.X R29, R45, 0x1, R91.reuse, P3 ;  /* 0x000000012d1d7824 */ /* 0x100fe200018e065b */
[----:B------:R0:W5:Y:S04]  /*12130*/  LDL.LU R46, [R1+0xf40] ;  /* 0x000f4000012e7983 */ /* 0x0001680000300800 */
[----:B------:R0:W5:Y:S04]  /*12140*/  LDL.LU R44, [R1+0xf3c] ;  /* 0x000f3c00012c7983 */ /* 0x0001680000300800 */
[----:B------:R1:W-:Y:S01]  /*12150*/  STL [R1+0x648], R4 ;  /* 0x0006480401007387 */ /* 0x0003e20000100800 */
[----:B------:R-:W-:-:S03]  /*12160*/  IMAD.X R31, R41, 0x1, R91, P5 ;  /* 0x00000001291f7824 */ /* 0x000fc600028e065b */
[----:B------:R0:W5:Y:S01]  /*12170*/  LDL.LU R42, [R1+0xf38] ;  /* 0x000f3800012a7983 */ /* 0x0001620000300800 */
[----:B-1----:R-:W-:-:S03]  /*12180*/  IMAD.X R4, R43, 0x1, R91, P4 ;  /* 0x000000012b047824 */ /* 0x002fc600020e065b */
[----:B------:R-:W-:Y:S04]  /*12190*/  STL [R1+0x650], R29 ;  /* 0x0006501d01007387 */ /* 0x000fe80000100800 */
[----:B------:R0:W5:Y:S04]  /*121a0*/  LDL.LU R40, [R1+0xf34] ;  /* 0x000f340001287983 */ /* 0x0001680000300800 */
[----:B------:R4:W-:Y:S04]  /*121b0*/  STL [R1+0x658], R4 ;  /* 0x0006580401007387 */ /* 0x0009e80000100800 */
[----:B------:R1:W-:Y:S01]  /*121c0*/  STL [R1+0x660], R31 ;  /* 0x0006601f01007387 */ /* 0x0003e20000100800 */
[----:B----4-:R-:W-:-:S05]  /*121d0*/  IADD3 R4, P2, PT, R38, R92, RZ ;  /* 0x0000005c26047210 */ /* 0x010fca0007f5e0ff */
[----:B------:R4:W-:Y:S01]  /*121e0*/  STL [R1+0xde4], R4 ;  /* 0x000de40401007387 */ /* 0x0009e20000100800 */
[-C--:B------:R-:W-:Y:S02]  /*121f0*/  IADD3 R29, P3, PT, R36, R92.reuse, RZ ;  /* 0x0000005c241d7210 */ /* 0x080fe40007f7e0ff */
[----:B-1----:R-:W-:-:S03]  /*12200*/  IADD3 R31, P4, PT, R34, R92, RZ ;  /* 0x0000005c221f7210 */ /* 0x002fc60007f9e0ff */
[----:B------:R1:W-:Y:S01]  /*12210*/  STL [R1+0xde8], R29 ;  /* 0x000de81d01007387 */ /* 0x0003e20000100800 */
[----:B----4-:R-:W-:-:S03]  /*12220*/  IADD3 R4, P5, PT, R82, R92, RZ ;  /* 0x0000005c52047210 */ /* 0x010fc60007fbe0ff */
[----:B------:R-:W-:Y:S04]  /*12230*/  STL [R1+0xdec], R31 ;  /* 0x000dec1f01007387 */ /* 0x000fe80000100800 */
[----:B------:R0:W5:Y:S01]  /*12240*/  LDL.LU R38, [R1+0xf30] ;  /* 0x000f300001267983 */ /* 0x0001620000300800 */
[----:B-1----:R-:W-:-:S03]  /*12250*/  IMAD.X R29, R39, 0x1, R91, P2 ;  /* 0x00000001271d7824 */ /* 0x002fc600010e065b */
[----:B------:R1:W-:Y:S04]  /*12260*/  STL [R1+0xdf0], R4 ;  /* 0x000df00401007387 */ /* 0x0003e80000100800 */
[----:B------:R0:W5:Y:S04]  /*12270*/  LDL.LU R36, [R1+0xf2c] ;  /* 0x000f2c0001247983 */ /* 0x0001680000300800 */
[----:B------:R4:W-:Y:S01]  /*12280*/  STL [R1+0x668], R29 ;  /* 0x0006681d01007387 */ /* 0x0009e20000100800 */
[----:B-1----:R-:W-:-:S03]  /*12290*/  IMAD.X R4, R37, 0x1, R91, P3 ;  /* 0x0000000125047824 */ /* 0x002fc600018e065b */
[----:B------:R0:W5:Y:S04]  /*122a0*/  LDL.LU R34, [R1+0xf28] ;  /* 0x000f280001227983 */ /* 0x0001680000300800 */
[----:B------:R1:W-:Y:S01]  /*122b0*/  STL [R1+0x670], R4 ;  /* 0x0006700401007387 */ /* 0x0003e20000100800 */
[--C-:B----4-:R-:W-:Y:S02]  /*122c0*/  IMAD.X R29, R35, 0x1, R91.reuse, P4 ;  /* 0x00000001231d7824 */ /* 0x110fe400020e065b */
[----:B-1----:R-:W-:Y:S02]  /*122d0*/  IMAD.X R4, R83, 0x1, R91, P5 ;  /* 0x0000000153047824 */ /* 0x002fe400028e065b */
[----:B------:R-:W4:Y:S04]  /*122e0*/  LDL.LU.64 R82, [R1+0xf20] ;  /* 0x000f200001527983 */ /* 0x000f280000300a00 */
[----:B------:R2:W-:Y:S04]  /*122f0*/  STL [R1+0x678], R29 ;  /* 0x0006781d01007387 */ /* 0x0005e80000100800 */
[----:B------:R1:W-:Y:S01]  /*12300*/  STL [R1+0x680], R4 ;  /* 0x0006800401007387 */ /* 0x0003e20000100800 */
[----:B--2---:R-:W-:-:S05]  /*12310*/  IADD3 R29, P2, PT, R84, R92, RZ ;  /* 0x0000005c541d7210 */ /* 0x004fca0007f5e0ff */
[----:B------:R2:W-:Y:S01]  /*12320*/  STL [R1+0xdf4], R29 ;  /* 0x000df41d01007387 */ /* 0x0005e20000100800 */
[----:B---3--:R-:W-:-:S05]  /*12330*/  IADD3 R31, P3, PT, R88, R92, RZ ;  /* 0x0000005c581f7210 */ /* 0x008fca0007f7e0ff */
[----:B------:R3:W-:Y:S01]  /*12340*/  STL [R1+0xdf8], R31 ;  /* 0x000df81f01007387 */ /* 0x0007e20000100800 */
[----:B-1----:R-:W-:-:S03]  /*12350*/  IADD3 R4, P4, PT, R86, R92, RZ ;  /* 0x0000005c56047210 */ /* 0x002fc60007f9e0ff */
[----:B------:R-:W4:Y:S01]  /*12360*/  LDL.LU R33, [R1+0xad8] ;  /* 0x000ad80001217983 */ /* 0x000f220000300800 */
[----:B--2---:R-:W-:-:S03]  /*12370*/  IADD3 R29, P5, PT, R2, R92, RZ ;  /* 0x0000005c021d7210 */ /* 0x004fc60007fbe0ff */
[----:B------:R1:W-:Y:S01]  /*12380*/  STL [R1+0xdfc], R4 ;  /* 0x000dfc0401007387 */ /* 0x0003e20000100800 */
[----:B---3--:R-:W-:-:S03]  /*12390*/  IMAD.X R31, R85, 0x1, R91, P2 ;  /* 0x00000001551f7824 */ /* 0x008fc600010e065b */
[----:B-1----:R-:W2:Y:S04]  /*123a0*/  LDL.LU R4, [R1+0xad0] ;  /* 0x000ad00001047983 */ /* 0x002ea80000300800 */
[----:B------:R1:W-:Y:S04]  /*123b0*/  STL [R1+0xe00], R29 ;  /* 0x000e001d01007387 */ /* 0x0003e80000100800 */
[----:B------:R-:W3:Y:S01]  /*123c0*/  LDL.LU.64 R84, [R1+0xf18] ;  /* 0x000f180001547983 */ /* 0x000ee20000300a00 */
[----:B-1----:R-:W-:-:S03]  /*123d0*/  IMAD.X R29, R89, 0x1, R91, P3 ;  /* 0x00000001591d7824 */ /* 0x002fc600018e065b */
[----:B------:R-:W2:Y:S04]  /*123e0*/  LDL.LU.64 R88, [R1+0xf10] ;  /* 0x000f100001587983 */ /* 0x000ea80000300a00 */
[----:B------:R1:W-:Y:S02]  /*123f0*/  STL [R1+0x688], R31 ;  /* 0x0006881f01007387 */ /* 0x0003e40000100800 */
[--C-:B-1----:R-:W-:Y:S02]  /*12400*/  IMAD.X R31, R87, 0x1, R91.reuse, P4 ;  /* 0x00000001571f7824 */ /* 0x102fe400020e065b */
[----:B------:R-:W2:Y:S04]  /*12410*/  LDL.LU.64 R86, [R1+0xf08] ;  /* 0x000f080001567983 */ /* 0x000ea80000300a00 */
[----:B------:R1:W-:Y:S02]  /*12420*/  STL [R1+0x690], R29 ;  /* 0x0006901d01007387 */ /* 0x0003e40000100800 */
[----:B-1----:R-:W-:-:S02]  /*12430*/  IMAD.X R29, R3, 0x1, R91, P5 ;  /* 0x00000001031d7824 */ /* 0x002fc400028e065b */
[----:B------:R-:W2:Y:S04]  /*12440*/  LDL.LU.64 R2, [R1+0xf00] ;  /* 0x000f000001027983 */ /* 0x000ea80000300a00 */
[----:B------:R3:W-:Y:S04]  /*12450*/  STL [R1+0x698], R31 ;  /* 0x0006981f01007387 */ /* 0x0007e80000100800 */
[----:B------:R2:W-:Y:S01]  /*12460*/  STL [R1+0x6a0], R29 ;  /* 0x0006a01d01007387 */ /* 0x0005e20000100800 */
[----:B----4-:R-:W-:-:S05]  /*12470*/  IADD3 R35, P2, PT, R82, R92, RZ ;  /* 0x0000005c52237210 */ /* 0x010fca0007f5e0ff */
[----:B------:R-:W-:Y:S01]  /*12480*/  STL [R1+0xe04], R35 ;  /* 0x000e042301007387 */ /* 0x000fe20000100800 */
[----:B---3--:R-:W-:-:S05]  /*12490*/  IADD3 R31, P3, PT, R84, R92, RZ ;  /* 0x0000005c541f7210 */ /* 0x008fca0007f7e0ff */
[----:B------:R1:W-:Y:S01]  /*124a0*/  STL [R1+0xe08], R31 ;  /* 0x000e081f01007387 */ /* 0x0003e20000100800 */
[----:B--2---:R-:W-:-:S03]  /*124b0*/  IADD3 R29, P4, PT, R88, R92, RZ ;  /* 0x0000005c581d7210 */ /* 0x004fc60007f9e0ff */
[----:B-1----:R-:W2:Y:S04]  /*124c0*/  LDL.LU R31, [R1+0xac8] ;  /* 0x000ac800011f7983 */ /* 0x002ea80000300800 */
[----:B------:R1:W-:Y:S04]  /*124d0*/  STL [R1+0xe0c], R29 ;  /* 0x000e0c1d01007387 */ /* 0x0003e80000100800 */
[----:B-1----:R-:W3:Y:S01]  /*124e0*/  LDL.LU R29, [R1+0xac0] ;  /* 0x000ac000011d7983 */ /* 0x002ee20000300800 */
[----:B------:R-:W-:Y:S01]  /*124f0*/  IADD3 R35, P5, PT, R86, R92, RZ ;  /* 0x0000005c56237210 */ /* 0x000fe20007fbe0ff */
[--C-:B------:R-:W-:Y:S01]  /*12500*/  IMAD.X R84, R85, 0x1, R91.reuse, P3 ;  /* 0x0000000155547824 */ /* 0x100fe200018e065b */
[-C--:B------:R-:W-:Y:S01]  /*12510*/  IADD3 R33, P3, PT, R33, R90.reuse, RZ ;  /* 0x0000005a21217210 */ /* 0x080fe20007f7e0ff */
[--C-:B------:R-:W-:Y:S01]  /*12520*/  IMAD.X R88, R89, 0x1, R91.reuse, P4 ;  /* 0x0000000159587824 */ /* 0x100fe200020e065b */
[----:B------:R-:W-:Y:S01]  /*12530*/  IADD3 R4, P4, PT, R4, R90, RZ ;  /* 0x0000005a04047210 */ /* 0x000fe20007f9e0ff */
[----:B------:R-:W-:Y:S01]  /*12540*/  STL [R1+0xe10], R35 ;  /* 0x000e102301007387 */ /* 0x000fe20000100800 */
[----:B------:R-:W-:-:S03]  /*12550*/  IMAD.X R82, R83, 0x1, R91, P2 ;  /* 0x0000000153527824 */ /* 0x000fc600010e065b */
[----:B------:R-:W4:Y:S04]  /*12560*/  LDL.LU R83, [R1+0xab8] ;  /* 0x000ab80001537983 */ /* 0x000f280000300800 */
[----:B------:R-:W4:Y:S04]  /*12570*/  LDL.LU R81, [R1+0xad4] ;  /* 0x000ad40001517983 */ /* 0x000f280000300800 */
[----:B------:R-:W-:Y:S04]  /*12580*/  STL [R1+0xad8], R33 ;  /* 0x000ad82101007387 */ /* 0x000fe80000100800 */
[----:B------:R-:W4:Y:S04]  /*12590*/  LDL.LU R79, [R1+0xab0] ;  /* 0x000ab000014f7983 */ /* 0x000f280000300800 */
[----:B------:R1:W-:Y:S04]  /*125a0*/  STL [R1+0xad0], R4 ;  /* 0x000ad00401007387 */ /* 0x0003e80000100800 */
        /* <DEDUP_REMOVED lines=16> */
[----:B------:R-:W-:-:S03]  /*126b0*/  IMAD.X R86, R87, 0x1, R91, P5 ;  /* 0x0000000157567824 */ /* 0x000fc600028e065b */
[----:B------:R-:W4:Y:S04]  /*126c0*/  LDL.LU R45, [R1+0xa8c] ;  /* 0x000a8c00012d7983 */ /* 0x000f280000300800 */
[----:B------:R-:W4:Y:S04]  /*126d0*/  LDL.LU R43, [R1+0xa68] ;  /* 0x000a6800012b7983 */ /* 0x000f280000300800 */
[----:B------:R-:W4:Y:S04]  /*126e0*/  LDL.LU R41, [R1+0xa84] ;  /* 0x000a840001297983 */ /* 0x000f280000300800 */
[----:B-1----:R-:W4:Y:S04]  /*126f0*/  LDL.LU R4, [R1+0xa60] ;  /* 0x000a600001047983 */ /* 0x002f280000300800 */
[----:B------:R-:W4:Y:S04]  /*12700*/  LDL.LU R39, [R1+0xa7c] ;  /* 0x000a7c0001277983 */ /* 0x000f280000300800 */
[----:B------:R-:W4:Y:S04]  /*12710*/  LDL.LU R37, [R1+0xa58] ;  /* 0x000a580001257983 */ /* 0x000f280000300800 */
[----:B------:R-:W4:Y:S01]  /*12720*/  LDL.LU R35, [R1+0xa74] ;  /* 0x000a740001237983 */ /* 0x000f220000300800 */
[----:B--2---:R-:W-:-:S05]  /*12730*/  IADD3 R31, P5, PT, R31, R90, RZ ;  /* 0x0000005a1f1f7210 */ /* 0x004fca0007fbe0ff */
[----:B------:R1:W-:Y:S04]  /*12740*/  STL [R1+0xac8], R31 ;  /* 0x000ac81f01007387 */ /* 0x0003e80000100800 */
[----:B------:R-:W2:Y:S01]  /*12750*/  LDL.LU R33, [R1+0xa6c] ;  /* 0x000a6c0001217983 */ /* 0x000ea20000300800 */
[----:B---3--:R-:W-:-:S03]  /*12760*/  IADD3 R29, P6, PT, R29, R90, RZ ;  /* 0x0000005a1d1d7210 */ /* 0x008fc60007fde0ff */
[----:B-1----:R-:W3:Y:S04]  /*12770*/  LDL.LU R31, [R1+0xa44] ;  /* 0x000a4400011f7983 */ /* 0x002ee80000300800 */
[----:B------:R1:W-:Y:S04]  /*12780*/  STL [R1+0xac0], R29 ;  /* 0x000ac01d01007387 */ /* 0x0003e80000100800 */
[----:B-1----:R-:W3:Y:S01]  /*12790*/  LDL.LU R29, [R1+0xa64] ;  /* 0x000a6400011d7983 */ /* 0x002ee20000300800 */
[-C--:B----4-:R-:W-:Y:S01]  /*127a0*/  IADD3 R83, P2, PT, R83, R90.reuse, RZ ;  /* 0x0000005a53537210 */ /* 0x090fe20007f5e0ff */
[----:B------:R-:W-:Y:S01]  /*127b0*/  IMAD.X R81, R81, 0x1, R3, P3 ;  /* 0x0000000151517824 */ /* 0x000fe200018e0603 */
[----:B------:R-:W-:-:S03]  /*127c0*/  IADD3 R79, P3, PT, R79, R90, RZ ;  /* 0x0000005a4f4f7210 */ /* 0x000fc60007f7e0ff */
[----:B------:R1:W-:Y:S04]  /*127d0*/  STL [R1+0xab8], R83 ;  /* 0x000ab85301007387 */ /* 0x0003e80000100800 */
[----:B------:R4:W-:Y:S01]  /*127e0*/  STL [R1+0xad4], R81 ;  /* 0x000ad45101007387 */ /* 0x0009e20000100800 */
[----:B------:R-:W-:-:S03]  /*127f0*/  IMAD.X R77, R77, 0x1, R3, P4 ;  /* 0x000000014d4d7824 */ /* 0x000fc600020e0603 */
[----:B------:R0:W-:Y:S01]  /*12800*/  STL [R1+0xab0], R79 ;  /* 0x000ab04f01007387 */ /* 0x0001e20000100800 */
[----:B------:R-:W-:-:S03]  /*12810*/  IADD3 R75, P4, PT, R75, R90, RZ ;  /* 0x0000005a4b4b7210 */ /* 0x000fc60007f9e0ff */
        /* <DEDUP_REMOVED lines=31> */
[-C--:B------:R-:W-:Y:S01]  /*12a10*/  IADD3 R43, P2, PT, R43, R90.reuse, RZ ;  /* 0x0000005a2b2b7210 */ /* 0x080fe20007f5e0ff */
[--C-:B------:R-:W-:Y:S01]  /*12a20*/  IMAD.X R41, R41, 0x1, R3.reuse, P3 ;  /* 0x0000000129297824 */ /* 0x100fe200018e0603 */
[----:B------:R-:W-:Y:S01]  /*12a30*/  IADD3 R4, P3, PT, R4, R90, RZ ;  /* 0x0000005a04047210 */ /* 0x000fe20007f7e0ff */
[----:B------:R0:W-:Y:S01]  /*12a40*/  STL [R1+0xa8c], R45 ;  /* 0x000a8c2d01007387 */ /* 0x0001e20000100800 */
[----:B------:R-:W-:-:S03]  /*12a50*/  IMAD.X R39, R39, 0x1, R3, P4 ;  /* 0x0000000127277824 */ /* 0x000fc600020e0603 */
[----:B------:R-:W-:Y:S01]  /*12a60*/  STL [R1+0xa60], R4 ;  /* 0x000a600401007387 */ /* 0x000fe20000100800 */
[----:B------:R-:W-:-:S03]  /*12a70*/  IADD3 R37, P4, PT, R37, R90, RZ ;  /* 0x0000005a25257210 */ /* 0x000fc60007f9e0ff */
[----:B------:R0:W-:Y:S01]  /*12a80*/  STL [R1+0xa68], R43 ;  /* 0x000a682b01007387 */ /* 0x0001e20000100800 */
[----:B------:R-:W-:-:S03]  /*12a90*/  IMAD.X R35, R35, 0x1, R3, P5 ;  /* 0x0000000123237824 */ /* 0x000fc600028e0603 */
[----:B------:R0:W-:Y:S04]  /*12aa0*/  STL [R1+0xa84], R41 ;  /* 0x000a842901007387 */ /* 0x0001e80000100800 */
[----:B------:R0:W-:Y:S04]  /*12ab0*/  STL [R1+0xa7c], R39 ;  /* 0x000a7c2701007387 */ /* 0x0001e80000100800 */
[----:B------:R0:W-:Y:S04]  /*12ac0*/  STL [R1+0xa58], R37 ;  /* 0x000a582501007387 */ /* 0x0001e80000100800 */
[----:B------:R0:W-:Y:S04]  /*12ad0*/  STL [R1+0xa74], R35 ;  /* 0x000a742301007387 */ /* 0x0001e80000100800 */
[----:B------:R-:W4:Y:S01]  /*12ae0*/  LDL.LU R89, [R1+0xa3c] ;  /* 0x000a3c0001597983 */ /* 0x000f220000300800 */
[----:B--2---:R-:W-:Y:S01]  /*12af0*/  IMAD.X R33, R33, 0x1, R3, P6 ;  /* 0x0000000121217824 */ /* 0x004fe200030e0603 */
[----:B---3--:R-:W-:-:S04]  /*12b00*/  IADD3 R31, P6, PT, R31, R90, RZ ;  /* 0x0000005a1f1f7210 */ /* 0x008fc80007fde0ff */
[----:B------:R2:W-:Y:S04]  /*12b10*/  STL [R1+0xa6c], R33 ;  /* 0x000a6c2101007387 */ /* 0x0005e80000100800 */
[----:B------:R-:W3:Y:S04]  /*12b20*/  LDL.LU R87, [R1+0xa5c] ;  /* 0x000a5c0001577983 */ /* 0x000ee80000300800 */
[----:B------:R0:W-:Y:S04]  /*12b30*/  STL [R1+0xa44], R31 ;  /* 0x000a441f01007387 */ /* 0x0001e80000100800 */
[----:B------:R-:W3:Y:S01]  /*12b40*/  LDL.LU R85, [R1+0xa34] ;  /* 0x000a340001557983 */ /* 0x000ee20000300800 */
[----:B------:R-:W-:-:S05]  /*12b50*/  IMAD.X R29, R29, 0x1, R3, P2 ;  /* 0x000000011d1d7824 */ /* 0x000fca00010e0603 */
[----:B------:R0:W-:Y:S04]  /*12b60*/  STL [R1+0xa64], R29 ;  /* 0x000a641d01007387 */ /* 0x0001e80000100800 */
[----:B-1----:R-:W3:Y:S04]  /*12b70*/  LDL.LU R83, [R1+0xa54] ;  /* 0x000a540001537983 */ /* 0x002ee80000300800 */
[----:B----4-:R-:W4:Y:S04]  /*12b80*/  LDL.LU R81, [R1+0xa2c] ;  /* 0x000a2c0001517983 */ /* 0x010f280000300800 */
[----:B0-----:R-:W4:Y:S04]  /*12b90*/  LDL.LU R79, [R1+0xa40] ;  /* 0x000a4000014f7983 */ /* 0x001f280000300800 */
        /* <DEDUP_REMOVED lines=22> */
[----:B--2---:R-:W2:Y:S04]  /*12d00*/  LDL.LU R33, [R1+0x9e0] ;  /* 0x0009e00001217983 */ /* 0x004ea80000300800 */
[----:B------:R-:W2:Y:S04]  /*12d10*/  LDL.LU R31, [R1+0x9d8] ;  /* 0x0009d800011f7983 */ /* 0x000ea80000300800 */
[----:B------:R-:W2:Y:S01]  /*12d20*/  LDL.LU R29, [R1+0x9d0] ;  /* 0x0009d000011d7983 */ /* 0x000ea20000300800 */
[----:B------:R-:W-:Y:S01]  /*12d30*/  IADD3 R89, P2, PT, R89, R90, RZ ;  /* 0x0000005a59597210 */ /* 0x000fe20007f5e0ff */
[----:B------:R-:W-:-:S04]  /*12d40*/  USHF.L.U32 UR4, UR4, 0x1f, URZ ;  /* 0x0000001f04047899 */ /* 0x000fc800080006ff */
[----:B------:R0:W-:Y:S02]  /*12d50*/  STL [R1+0xa3c], R89 ;  /* 0x000a3c5901007387 */ /* 0x0001e40000100800 */
[----:B------:R-:W-:-:S04]  /*12d60*/  IMAD.U32 R4, RZ, RZ, UR4 ;  /* 0x00000004ff047e24 */ /* 0x000fc8000f8e00ff */
[----:B------:R-:W1:Y:S01]  /*12d70*/  SYNCS.PHASECHK.TRANS64.TRYWAIT P5, [UR8], R4 ;  /* 0x00000004ff0075a7 */ /* 0x000e6200080a1108 */
[----:B---3--:R-:W-:Y:S01]  /*12d80*/  IMAD.X R87, R87, 0x1, R3, P3 ;  /* 0x0000000157577824 */ /* 0x008fe200018e0603 */
[----:B------:R-:W-:-:S04]  /*12d90*/  IADD3 R85, P3, PT, R85, R90, RZ ;  /* 0x0000005a55557210 */ /* 0x000fc80007f7e0ff */
[----:B------:R0:W-:Y:S04]  /*12da0*/  STL [R1+0xa5c], R87 ;  /* 0x000a5c5701007387 */ /* 0x0001e80000100800 */
[----:B------:R0:W-:Y:S01]  /*12db0*/  STL [R1+0xa34], R85 ;  /* 0x000a345501007387 */ /* 0x0001e20000100800 */
[----:B------:R-:W-:Y:S01]  /*12dc0*/  IMAD.X R83, R83, 0x1, R3, P4 ;  /* 0x0000000153537824 */ /* 0x000fe200020e0603 */
[----:B----4-:R-:W-:-:S04]  /*12dd0*/  IADD3 R81, P4, PT, R81, R90, RZ ;  /* 0x0000005a51517210 */ /* 0x010fc80007f9e0ff */
        /* <DEDUP_REMOVED lines=24> */
[----:B------:R-:W-:Y:S02]  /*12f60*/  IMAD.X R55, R55, 0x1, R3, P3 ;  /* 0x0000000137377824 */ /* 0x000fe400018e0603 */
        /* <DEDUP_REMOVED lines=18> */
[----:B------:R0:W-:Y:S01]  /*13090*/  STL [R1+0x9f8], R43 ;  /* 0x0009f82b01007387 */ /* 0x0001e20000100800 */
[----:B--2---:R-:W-:-:S03]  /*130a0*/  IMAD.X R33, R33, 0x1, R3, P6 ;  /* 0x0000000121217824 */ /* 0x004fc600030e0603 */
[----:B------:R0:W-:Y:S01]  /*130b0*/  STL [R1+0x9dc], R41 ;  /* 0x0009dc2901007387 */ /* 0x0001e20000100800 */
[----:B------:R-:W-:-:S03]  /*130c0*/  IMAD.X R31, R31, 0x1, R3, P2 ;  /* 0x000000011f1f7824 */ /* 0x000fc600010e0603 */
[----:B------:R0:W-:Y:S01]  /*130d0*/  STL [R1+0x9f0], R39 ;  /* 0x0009f02701007387 */ /* 0x0001e20000100800 */
[----:B------:R-:W-:-:S03]  /*130e0*/  IMAD.X R29, R29, 0x1, R3, P3 ;  /* 0x000000011d1d7824 */ /* 0x000fc600018e0603 */
[----:B------:R0:W-:Y:S04]  /*130f0*/  STL [R1+0x9d4], R37 ;  /* 0x0009d42501007387 */ /* 0x0001e80000100800 */
[----:B------:R0:W-:Y:S04]  /*13100*/  STL [R1+0x9e8], R35 ;  /* 0x0009e82301007387 */ /* 0x0001e80000100800 */
[----:B------:R0:W-:Y:S04]  /*13110*/  STL [R1+0x9d0], R29 ;  /* 0x0009d01d01007387 */ /* 0x0001e80000100800 */
[----:B------:R0:W-:Y:S04]  /*13120*/  STL [R1+0x9e0], R33 ;  /* 0x0009e02101007387 */ /* 0x0001e80000100800 */
[----:B------:R0:W-:Y:S01]  /*13130*/  STL [R1+0x9d8], R31 ;  /* 0x0009d81f01007387 */ /* 0x0001e20000100800 */
[----:B-1----:R-:W-:Y:S05]  /*13140*/  @!P5 BRA `(.L_x_8) ;  /* 0x000001740094d947 */ /* 0x002fea0003800000 */
.L_x_16:
[----:B------:R-:W-:Y:S01]  /*13150*/  STL [R1+0x198c], R4 ;  /* 0x00198c0401007387 */ /* 0x000fe20000100800 */
[----:B------:R-:W-:-:S03]  /*13160*/  VIADD R93, R93, 0x1 ;  /* 0x000000015d5d7836 */ /* 0x000fc60000000000 */
        /* <DEDUP_REMOVED lines=75> */
[----:B------:R1:W-:Y:S04]  /*13620*/  STL [R1+0x1abc], R4 ;  /* 0x001abc0401007387 */ /* 0x0003e80000100800 */
[----:B------:R-:W-:Y:S04]  /*13630*/  STL [R1+0x1988], R89 ;  /* 0x0019885901007387 */ /* 0x000fe80000100800 */
[----:B------:R-:W-:Y:S01]  /*13640*/  STL [R1+0x1984], R87 ;  /* 0x0019845701007387 */ /* 0x000fe20000100800 */
[----:B-1----:R-:W-:-:S03]  /*13650*/  PRMT R4, RZ, 0x7610, R4 ;  /* 0x00007610ff047816 */ /* 0x002fc60000000004 */
        /* <DEDUP_REMOVED lines=29> */
[----:B-----5:R-:W-:Y:S04]  /*13830*/  STL [R1+0x190c], R34 ;  /* 0x00190c2201007387 */ /* 0x020fe80000100800 */
        /* <DEDUP_REMOVED lines=64> */
[----:B------:R1:W-:Y:S04]  /*13c40*/  STL.S16 [R1+0x9c0], R4 ;  /* 0x0009c00401007387 */ /* 0x0003e80000100600 */
[----:B-1----:R-:W2:Y:S02]  /*13c50*/  LDL.LU R4, [R1+0x1abc] ;  /* 0x001abc0001047983 */ /* 0x002ea40000300800 */
[----:B--2---:R-:W-:-:S05]  /*13c60*/  PRMT R4, RZ, 0x7610, R4 ;  /* 0x00007610ff047816 */ /* 0x004fca0000000004 */
        /* <DEDUP_REMOVED lines=163> */
[----:B-1----:R-:W2:Y:S01]  /*146a0*/  LDL.LU R4, [R1+0x19e0] ;  /* 0x0019e00001047983 */ /* 0x002ea20000300800 */
[----:B------:R-:W-:Y:S02]  /*146b0*/  PRMT R3, RZ, 0x7610, R3 ;  /* 0x00007610ff037816 */ /* 0x000fe40000000003 */
[----:B------:R-:W-:Y:S02]  /*146c0*/  PRMT R90, RZ, 0x7610, R90 ;  /* 0x00007610ff5a7816 */ /* 0x000fe4000000005a */
[----:B------:R-:W-:Y:S01]  /*146d0*/  PRMT R91, RZ, 0x7610, R91 ;  /* 0x00007610ff5b7816 */ /* 0x000fe2000000005b */
[----:B------:R-:W-:Y:S01]  /*146e0*/  STL [R1+0x1610], R3 ;  /* 0x0016100301007387 */ /* 0x000fe20000100800 */
[----:B------:R-:W-:-:S03]  /*146f0*/  PRMT R92, RZ, 0x7610, R92 ;  /* 0x00007610ff5c7816 */ /* 0x000fc6000000005c */
[----:B------:R-:W-:Y:S04]  /*14700*/  STL.64 [R1+0x15f8], R90 ;  /* 0x0015f85a01007387 */ /* 0x000fe80000100a00 */
[----:B------:R-:W-:Y:S01]  /*14710*/  STL [R1+0x1628], R92 ;  /* 0x0016285c01007387 */ /* 0x000fe20000100800 */
        /* <DEDUP_REMOVED lines=60> */
[----:B0-----:R-:W-:Y:S02]  /*14ae0*/  PRMT R89, RZ, 0x7610, R89 ;  /* 0x00007610ff597816 */ /* 0x001fe40000000059 */
[----:B------:R-:W-:Y:S02]  /*14af0*/  PRMT R87, RZ, 0x7610, R87 ;  /* 0x00007610ff577816 */ /* 0x000fe40000000057 */
[----:B------:R-:W-:Y:S02]  /*14b00*/  PRMT R85, RZ, 0x7610, R85 ;  /* 0x00007610ff557816 */ /* 0x000fe40000000055 */
        /* <DEDUP_REMOVED lines=35> */
[----:B--2---:R-:W-:-:S05]  /*14d40*/  PRMT R4, RZ, 0x7610, R4 ;  /* 0x00007610ff047816 */ /* 0x004fca0000000004 */
[----:B------:R0:W-:Y:S04]  /*14d50*/  STL.S16 [R1+0x8a4], R4 ;  /* 0x0008a40401007387 */ /* 0x0001e80000100600 */
[----:B0-----:R-:W2:Y:S04]  /*14d60*/  LDL.LU R4, [R1+0x198c] ;  /* 0x00198c0001047983 */ /* 0x001ea80000300800 */
[----:B------:R0:W-:Y:S04]  /*14d70*/  STL.S16 [R1+0x8a0], R89 ;  /* 0x0008a05901007387 */ /* 0x0001e80000100600 */
[----:B0-----:R-:W3:Y:S04]  /*14d80*/  LDL.LU R89, [R1+0x1988] ;  /* 0x0019880001597983 */ /* 0x001ee80000300800 */
[----:B------:R0:W-:Y:S04]  /*14d90*/  STL.S16 [R1+0x89c], R87 ;  /* 0x00089c5701007387 */ /* 0x0001e80000100600 */
[----:B0-----:R-:W4:Y:S04]  /*14da0*/  LDL.LU R87, [R1+0x1984] ;  /* 0x0019840001577983 */ /* 0x001f280000300800 */
[----:B------:R0:W-:Y:S04]  /*14db0*/  STL.S16 [R1+0x898], R85 ;  /* 0x0008985501007387 */ /* 0x0001e80000100600 */
[----:B0-----:R-:W2:Y:S04]  /*14dc0*/  LDL.LU R85, [R1+0x1980] ;  /* 0x0019800001557983 */ /* 0x001ea80000300800 */
        /* <DEDUP_REMOVED lines=54> */
[----:B------:R0:W-:Y:S01]  /*15130*/  STL.S16 [R1+0x848], R29 ;  /* 0x0008481d01007387 */ /* 0x0001e20000100600 */
[----:B------:R-:W-:-:S03]  /*15140*/  PRMT R46, RZ, 0x7610, R46 ;  /* 0x00007610ff2e7816 */ /* 0x000fc6000000002e */
        /* <DEDUP_REMOVED lines=10> */
[----:B------:R-:W-:Y:S04]  /*151f0*/  STL [R1+0x12a8], R0 ;  /* 0x0012a80001007387 */ /* 0x000fe80000100800 */
        /* <DEDUP_REMOVED lines=72> */
[----:B0-----:R-:W3:Y:S04]  /*15680*/  LDL.LU R32, [R1+0x18a4] ;  /* 0x0018a40001207983 */ /* 0x001ee80000300800 */
[----:B------:R0:W-:Y:S01]  /*15690*/  STL.S16 [R1+0x7d0], R5 ;  /* 0x0007d00501007387 */ /* 0x0001e20000100600 */
[----:B------:R-:W-:-:S03]  /*156a0*/  PRMT R11, RZ, 0x7610, R11 ;  /* 0x00007610ff0b7816 */ /* 0x000fc6000000000b */
[----:B0-----:R-:W3:Y:S04]  /*156b0*/  LDL.LU R5, [R1+0x18a0] ;  /* 0x0018a00001057983 */ /* 0x001ee80000300800 */
[----:B------:R0:W-:Y:S01]  /*156c0*/  STL.S16 [R1+0x7cc], R6 ;  /* 0x0007cc0601007387 */ /* 0x0001e20000100600 */
[----:B------:R-:W-:-:S03]  /*156d0*/  PRMT R12, RZ, 0x7610, R12 ;  /* 0x00007610ff0c7816 */ /* 0x000fc6000000000c */
[----:B0-----:R-:W4:Y:S04]  /*156e0*/  LDL.LU R6, [R1+0x189c] ;  /* 0x00189c0001067983 */ /* 0x001f280000300800 */
        /* <DEDUP_REMOVED lines=58> */
[----:B--2---:R-:W-:Y:S02]  /*15a90*/  PRMT R4, RZ, 0x7610, R4 ;  /* 0x00007610ff047816 */ /* 0x004fe40000000004 */
[----:B------:R-:W-:Y:S01]  /*15aa0*/  PRMT R92, RZ, 0x7610, R92 ;  /* 0x00007610ff5c7816 */ /* 0x000fe2000000005c */
[----:B0-----:R-:W2:Y:S04]  /*15ab0*/  LDL.LU R26, [R1+0x184c] ;  /* 0x00184c00011a7983 */ /* 0x001ea80000300800 */
[----:B------:R0:W-:Y:S01]  /*15ac0*/  STL.S16 [R1+0x778], R27 ;  /* 0x0007781b01007387 */ /* 0x0001e20000100600 */
[----:B------:R-:W-:-:S02]  /*15ad0*/  PRMT R91, RZ, 0x7610, R91 ;  /* 0x00007610ff5b7816 */ /* 0x000fc4000000005b */
[----:B------:R-:W-:Y:S01]  /*15ae0*/  PRMT R90, RZ, 0x7610, R90 ;  /* 0x00007610ff5a7816 */ /* 0x000fe2000000005a */
[----:B0-----:R-:W2:Y:S04]  /*15af0*/  LDL.LU R27, [R1+0x1848] ;  /* 0x00184800011b7983 */ /* 0x001ea80000300800 */
[----:B------:R0:W-:Y:S01]  /*15b00*/  STL.S16 [R1+0x774], R82 ;  /* 0x0007745201007387 */ /* 0x0001e20000100600 */
[----:B---3--:R-:W-:Y:S02]  /*15b10*/  PRMT R89, RZ, 0x7610, R89 ;  /* 0x00007610ff597816 */ /* 0x008fe40000000059 */
[----:B----4-:R-:W-:Y:S01]  /*15b20*/  PRMT R87, RZ, 0x7610, R87 ;  /* 0x00007610ff577816 */ /* 0x010fe20000000057 */
[----:B0-----:R-:W3:Y:S04]  /*15b30*/  LDL.LU R82, [R1+0x1844] ;  /* 0x0018440001527983 */ /* 0x001ee80000300800 */
[----:B------:R0:W-:Y:S01]  /*15b40*/  STL.S16 [R1+0x770], R84 ;  /* 0x0007705401007387 */ /* 0x0001e20000100600 */
[----:B------:R-:W-:-:S02]  /*15b50*/  PRMT R85, RZ, 0x7610, R85 ;  /* 0x00007610ff557816 */ /* 0x000fc40000000055 */
[----:B------:R-:W-:Y:S01]  /*15b60*/  PRMT R83, RZ, 0x7610, R83 ;  /* 0x00007610ff537816 */ /* 0x000fe20000000053 */
[----:B0-----:R-:W4:Y:S04]  /*15b70*/  LDL.LU R84, [R1+0x1840] ;  /* 0x0018400001547983 */ /* 0x001f280000300800 */
[----:B------:R0:W-:Y:S01]  /*15b80*/  STL.S16 [R1+0x76c], R88 ;  /* 0x00076c5801007387 */ /* 0x0001e20000100600 */
[----:B------:R-:W-:Y:S02]  /*15b90*/  PRMT R81, RZ, 0x7610, R81 ;  /* 0x00007610ff517816 */ /* 0x000fe40000000051 */
[----:B------:R-:W-:Y:S01]  /*15ba0*/  PRMT R79, RZ, 0x7610, R79 ;  /* 0x00007610ff4f7816 */ /* 0x000fe2000000004f */
[----:B0-----:R-:W2:Y:S04]  /*15bb0*/  LDL.LU R88, [R1+0x183c] ;  /* 0x00183c0001587983 */ /* 0x001ea80000300800 */
[----:B------:R0:W-:Y:S01]  /*15bc0*/  STL.S16 [R1+0x768], R86 ;  /* 0x0007685601007387 */ /* 0x0001e20000100600 */
[----:B------:R-:W-:-:S02]  /*15bd0*/  PRMT R77, RZ, 0x7610, R77 ;  /* 0x00007610ff4d7816 */ /* 0x000fc4000000004d */
[----:B------:R-:W-:Y:S01]  /*15be0*/  PRMT R75, RZ, 0x7610, R75 ;  /* 0x00007610ff4b7816 */ /* 0x000fe2000000004b */
[----:B0-----:R-:W2:Y:S01]  /*15bf0*/  LDL.LU R86, [R1+0x1838] ;  /* 0x0018380001567983 */ /* 0x001ea20000300800 */
[----:B------:R-:W-:Y:S02]  /*15c00*/  PRMT R73, RZ, 0x7610, R73 ;  /* 0x00007610ff497816 */ /* 0x000fe40000000049 */
[----:B------:R-:W-:Y:S01]  /*15c10*/  PRMT R71, RZ, 0x7610, R71 ;  /* 0x00007610ff477816 */ /* 0x000fe20000000047 */
[----:B------:R0:W-:Y:S01]  /*15c20*/  STL.S16 [R1+0x764], R4 ;  /* 0x0007640401007387 */ /* 0x0001e20000100600 */
[----:B------:R-:W-:Y:S02]  /*15c30*/  PRMT R69, RZ, 0x7610, R69 ;  /* 0x00007610ff457816 */ /* 0x000fe40000000045 */
[----:B------:R-:W-:Y:S01]  /*15c40*/  PRMT R67, RZ, 0x7610, R67 ;  /* 0x00007610ff437816 */ /* 0x000fe20000000043 */
[----:B------:R-:W-:Y:S01]  /*15c50*/  STL.S16 [R1+0x760], R92 ;  /* 0x0007605c01007387 */ /* 0x000fe20000100600 */
[----:B------:R-:W-:-:S02]  /*15c60*/  PRMT R65, RZ, 0x7610, R65 ;  /* 0x00007610ff417816 */ /* 0x000fc40000000041 */
[----:B------:R-:W-:Y:S01]  /*15c70*/  PRMT R63, RZ, 0x7610, R63 ;  /* 0x00007610ff3f7816 */ /* 0x000fe2000000003f */
[----:B------:R-:W-:Y:S01]  /*15c80*/  STL.S16 [R1+0x75c], R91 ;  /* 0x00075c5b01007387 */ /* 0x000fe20000100600 */
[----:B------:R-:W-:Y:S01]  /*15c90*/  PRMT R61, RZ, 0x7610, R61 ;  /* 0x00007610ff3d7816 */ /* 0x000fe2000000003d */
[----:B0-----:R-:W0:Y:S01]  /*15ca0*/  LDC R4, c[0x0][0x3a0] ;  /* 0x0000e800ff047b82 */ /* 0x001e220000000800 */
[----:B------:R-:W-:Y:S01]  /*15cb0*/  PRMT R59, RZ, 0x7610, R59 ;  /* 0x00007610ff3b7816 */ /* 0x000fe2000000003b */
[----:B------:R-:W-:Y:S01]  /*15cc0*/  STL.S16 [R1+0x758], R90 ;  /* 0x0007585a01007387 */ /* 0x000fe20000100600 */
[----:B------:R-:W-:Y:S02]  /*15cd0*/  PRMT R57, RZ, 0x7610, R57 ;  /* 0x00007610ff397816 */ /* 0x000fe40000000039 */
[----:B------:R-:W-:Y:S01]  /*15ce0*/  PRMT R55, RZ, 0x7610, R55 ;  /* 0x00007610ff377816 */ /* 0x000fe20000000037 */
[----:B------:R-:W-:Y:S01]  /*15cf0*/  STL.S16 [R1+0x754], R89 ;  /* 0x0007545901007387 */ /* 0x000fe20000100600 */
[----:B------:R-:W-:-:S02]  /*15d00*/  PRMT R35, RZ, 0x7610, R35 ;  /* 0x00007610ff237816 */ /* 0x000fc40000000023 */
[----:B------:R-:W-:Y:S01]  /*15d10*/  PRMT R53, RZ, 0x7610, R53 ;  /* 0x00007610ff357816 */ /* 0x000fe20000000035 */
[----:B------:R-:W-:Y:S01]  /*15d20*/  STL.S16 [R1+0x750], R87 ;  /* 0x0007505701007387 */ /* 0x000fe20000100600 */
[----:B------:R-:W-:-:S03]  /*15d30*/  PRMT R37, RZ, 0x7610, R37 ;  /* 0x00007610ff257816 */ /* 0x000fc60000000025 */
[----:B------:R-:W-:Y:S04]  /*15d40*/  STL.S16 [R1+0x74c], R85 ;  /* 0x00074c5501007387 */ /* 0x000fe80000100600 */
        /* <DEDUP_REMOVED lines=15> */
[----:B------:R1:W-:Y:S04]  /*15e40*/  STL.S16 [R1+0x6fc], R35 ;  /* 0x0006fc2301007387 */ /* 0x0003e80000100600 */
[----:B-1----:R-:W2:Y:S01]  /*15e50*/  LDL.LU R35, [R1+0xe14] ;  /* 0x000e140001237983 */ /* 0x002ea20000300800 */
[----:B------:R-:W-:-:S03]  /*15e60*/  PRMT R33, RZ, 0x7610, R33 ;  /* 0x00007610ff217816 */ /* 0x000fc60000000021 */
[----:B------:R-:W-:Y:S04]  /*15e70*/  STL.S16 [R1+0x6f8], R53 ;  /* 0x0006f83501007387 */ /* 0x000fe80000100600 */
[----:B------:R1:W-:Y:S04]  /*15e80*/  STL.S16 [R1+0x6f4], R37 ;  /* 0x0006f42501007387 */ /* 0x0003e80000100600 */
[----:B-1----:R-:W3:Y:S01]  /*15e90*/  LDL.LU R37, [R1+0xe18] ;  /* 0x000e180001257983 */ /* 0x002ee20000300800 */
[----:B------:R-:W-:Y:S02]  /*15ea0*/  PRMT R51, RZ, 0x7610, R51 ;  /* 0x00007610ff337816 */ /* 0x000fe40000000033 */
[----:B------:R-:W-:Y:S01]  /*15eb0*/  PRMT R31, RZ, 0x7610, R31 ;  /* 0x00007610ff1f7816 */ /* 0x000fe2000000001f */
[----:B------:R1:W-:Y:S01]  /*15ec0*/  STL.S16 [R1+0x6f0], R33 ;  /* 0x0006f02101007387 */ /* 0x0003e20000100600 */
[----:B------:R-:W-:-:S03]  /*15ed0*/  PRMT R49, RZ, 0x7610, R49 ;  /* 0x00007610ff317816 */ /* 0x000fc60000000031 */
[----:B-1----:R-:W4:Y:S01]  /*15ee0*/  LDL.LU R33, [R1+0xe1c] ;  /* 0x000e1c0001217983 */ /* 0x002f220000300800 */
[----:B------:R-:W-:-:S03]  /*15ef0*/  PRMT R47, RZ, 0x7610, R47 ;  /* 0x00007610ff2f7816 */ /* 0x000fc6000000002f */
[----:B------:R-:W-:Y:S01]  /*15f00*/  STL.S16 [R1+0x6ec], R51 ;  /* 0x0006ec3301007387 */ /* 0x000fe20000100600 */
[----:B------:R-:W-:-:S03]  /*15f10*/  PRMT R43, RZ, 0x7610, R43 ;  /* 0x00007610ff2b7816 */ /* 0x000fc6000000002b */
[----:B------:R1:W-:Y:S01]  /*15f20*/  STL.S16 [R1+0x6e8], R31 ;  /* 0x0006e81f01007387 */ /* 0x0003e20000100600 */
[----:B------:R-:W-:Y:S02]  /*15f30*/  PRMT R45, RZ, 0x7610, R45 ;  /* 0x00007610ff2d7816 */ /* 0x000fe4000000002d */
[----:B------:R-:W-:Y:S01]  /*15f40*/  PRMT R3, RZ, 0x7610, R3 ;  /* 0x00007610ff037816 */ /* 0x000fe20000000003 */
[----:B-1----:R-:W4:Y:S01]  /*15f50*/  LDL.LU R31, [R1+0xe20] ;  /* 0x000e2000011f7983 */ /* 0x002f220000300800 */
[----:B------:R-:W-:-:S03]  /*15f60*/  PRMT R41, RZ, 0x7610, R41 ;  /* 0x00007610ff297816 */ /* 0x000fc60000000029 */
[----:B------:R-:W-:Y:S04]  /*15f70*/  STL.S16 [R1+0x6e4], R49 ;  /* 0x0006e43101007387 */ /* 0x000fe80000100600 */
[----:B------:R-:W-:Y:S01]  /*15f80*/  STL.S16 [R1+0x6e0], R47 ;  /* 0x0006e02f01007387 */ /* 0x000fe20000100600 */
[----:B------:R-:W-:-:S03]  /*15f90*/  PRMT R2, RZ, 0x7610, R2 ;  /* 0x00007610ff027816 */ /* 0x000fc60000000002 */
[----:B------:R1:W-:Y:S01]  /*15fa0*/  STL.S16 [R1+0x6dc], R43 ;  /* 0x0006dc2b01007387 */ /* 0x0003e20000100600 */
[----:B------:R-:W-:Y:S02]  /*15fb0*/  PRMT R0, RZ, 0x7610, R0 ;  /* 0x00007610ff007816 */ /* 0x000fe40000000000 */
[----:B------:R-:W-:Y:S01]  /*15fc0*/  PRMT R39, RZ, 0x7610, R39 ;  /* 0x00007610ff277816 */ /* 0x000fe20000000027 */
[----:B-1----:R-:W4:Y:S04]  /*15fd0*/  LDL.LU R43, [R1+0xe24] ;  /* 0x000e2400012b7983 */ /* 0x002f280000300800 */
[----:B------:R-:W-:Y:S04]  /*15fe0*/  STL.S16 [R1+0x6d8], R45 ;  /* 0x0006d82d01007387 */ /* 0x000fe80000100600 */
[----:B------:R1:W-:Y:S01]  /*15ff0*/  STL.S16 [R1+0x6d4], R3 ;  /* 0x0006d40301007387 */ /* 0x0003e20000100600 */
[----:B------:R-:W-:-:S03]  /*16000*/  PRMT R29, RZ, 0x7610, R29 ;  /* 0x00007610ff1d7816 */ /* 0x000fc6000000001d */
[----:B-1----:R-:W4:Y:S04]  /*16010*/  LDL.LU R3, [R1+0xe28] ;  /* 0x000e280001037983 */ /* 0x002f280000300800 */
[----:B------:R-:W4:Y:S04]  /*16020*/  LDL.LU R47, [R1+0xe2c] ;  /* 0x000e2c00012f7983 */ /* 0x000f280000300800 */
[----:B------:R-:W-:Y:S04]  /*16030*/  STL.S16 [R1+0x6d0], R41 ;  /* 0x0006d02901007387 */ /* 0x000fe80000100600 */
[----:B------:R-:W4:Y:S04]  /*16040*/  LDL.LU R49, [R1+0xe30] ;  /* 0x000e300001317983 */ /* 0x000f280000300800 */
[----:B------:R1:W-:Y:S04]  /*16050*/  STL [R1+0x1300], R2 ;  /* 0x0013000201007387 */ /* 0x0003e80000100800 */
[----:B------:R0:W-:Y:S04]  /*16060*/  STL [R1+0x13a8], R0 ;  /* 0x0013a80001007387 */ /* 0x0001e80000100800 */
[----:B------:R-:W4:Y:S01]  /*16070*/  LDL.LU R51, [R1+0xe34] ;  /* 0x000e340001337983 */ /* 0x000f220000300800 */
[----:B-1----:R-:W-:-:S03]  /*16080*/  PRMT R2, RZ, 0x7610, R2 ;  /* 0x00007610ff027816 */ /* 0x002fc60000000002 */
[----:B------:R-:W-:Y:S01]  /*16090*/  STL.S16 [R1+0x6c4], R39 ;  /* 0x0006c42701007387 */ /* 0x000fe20000100600 */
[----:B0-----:R-:W-:-:S03]  /*160a0*/  PRMT R0, RZ, 0x7610, R0 ;  /* 0x00007610ff007816 */ /* 0x001fc60000000000 */
[----:B------:R0:W-:Y:S04]  /*160b0*/  STL.S16 [R1+0x6c0], R29 ;  /* 0x0006c01d01007387 */ /* 0x0001e80000100600 */
[----:B------:R-:W4:Y:S04]  /*160c0*/  LDL.LU R53, [R1+0xe38] ;  /* 0x000e380001357983 */ /* 0x000f280000300800 */
[----:B------:R1:W-:Y:S04]  /*160d0*/  STL.S16 [R1+0x6bc], R2 ;  /* 0x0006bc0201007387 */ /* 0x0003e80000100600 */
[----:B0-----:R-:W4:Y:S01]  /*160e0*/  LDL.LU R29, [R1+0xe3c] ;  /* 0x000e3c00011d7983 */ /* 0x001f220000300800 */
[----:B------:R-:W-:-:S03]  /*160f0*/  IMAD R4, R93, -0x40, R4 ;  /* 0xffffffc05d047824 */ /* 0x000fc600078e0204 */
[----:B------:R0:W-:Y:S04]  /*16100*/  STL.S16 [R1+0x6b8], R0 ;  /* 0x0006b80001007387 */ /* 0x0001e80000100600 */
[----:B------:R-:W-:Y:S04]  /*16110*/  STL [R1+0xf0c], R93 ;  /* 0x000f0c5d01007387 */ /* 0x000fe80000100800 */
[----:B------:R-:W-:Y:S01]  /*16120*/  STL [R1+0x1058], R93 ;  /* 0x0010585d01007387 */ /* 0x000fe20000100800 */
[----:B--2---:R-:W-:-:S04]  /*16130*/  LOP3.LUT R35, R35, R34, RZ, 0x3c, !PT ;  /* 0x0000002223237212 */ /* 0x004fc800078e3cff */
[----:B------:R-:W-:-:S04]  /*16140*/  LOP3.LUT R34, R35, R34, RZ, 0x3c, !PT ;  /* 0x0000002223227212 */ /* 0x000fc800078e3cff */
[----:B------:R-:W-:-:S05]  /*16150*/  LOP3.LUT R35, R35, R34, RZ, 0x3c, !PT ;  /* 0x0000002223237212 */ /* 0x000fca00078e3cff */
[----:B------:R-:W-:Y:S04]  /*16160*/  STL.64 [R1+0x1190], R34 ;  /* 0x0011902201007387 */ /* 0x000fe80000100a00 */
[----:B-1----:R-:W2:Y:S01]  /*16170*/  LDL.LU R2, [R1+0xe40] ;  /* 0x000e400001027983 */ /* 0x002ea20000300800 */
[----:B---3--:R-:W-:-:S04]  /*16180*/  LOP3.LUT R37, R37, R36, RZ, 0x3c, !PT ;  /* 0x0000002425257212 */ /* 0x008fc800078e3cff */
[----:B------:R-:W-:Y:S01]  /*16190*/  LOP3.LUT R36, R37, R36, RZ, 0x3c, !PT ;  /* 0x0000002425247212 */ /* 0x000fe200078e3cff */
[----:B------:R-:W-:-:S03]  /*161a0*/  IMAD.MOV.U32 R39, RZ, RZ, R38 ;  /* 0x000000ffff277224 */ /* 0x000fc600078e0026 */
[----:B------:R-:W-:Y:S01]  /*161b0*/  LOP3.LUT R37, R37, R36, RZ, 0x3c, !PT ;  /* 0x0000002425257212 */ /* 0x000fe200078e3cff */
[----:B----4-:R-:W-:-:S04]  /*161c0*/  IMAD.MOV.U32 R38, RZ, RZ, R33 ;  /* 0x000000ffff267224 */ /* 0x010fc800078e0021 */
[----:B------:R-:W-:Y:S04]  /*161d0*/  STL.64 [R1+0x1198], R36 ;  /* 0x0011982401007387 */ /* 0x000fe80000100a00 */
[----:B0-----:R-:W3:Y:S04]  /*161e0*/  LDL.LU R0, [R1+0xe44] ;  /* 0x000e440001007983 */ /* 0x001ee80000300800 */
[----:B------:R-:W-:Y:S01]  /*161f0*/  STL.64 [R1+0x11a0], R38 ;  /* 0x0011a02601007387 */ /* 0x000fe20000100a00 */
[----:B------:R-:W-:-:S03]  /*16200*/  IMAD.MOV.U32 R41, RZ, RZ, R40 ;  /* 0x000000ffff297224 */ /* 0x000fc600078e0028 */
[----:B------:R-:W4:Y:S01]  /*16210*/  LDL.LU R33, [R1+0xe48] ;  /* 0x000e480001217983 */ /* 0x000f220000300800 */
[----:B------:R-:W-:-:S03]  /*16220*/  IMAD.MOV.U32 R40, RZ, RZ, R31 ;  /* 0x000000ffff287224 */ /* 0x000fc600078e001f */
[----:B------:R-:W4:Y:S01]  /*16230*/  LDL.LU R31, [R1+0xe4c] ;  /* 0x000e4c00011f7983 */ /* 0x000f220000300800 */
[----:B------:R-:W-:-:S03]  /*16240*/  IMAD.MOV.U32 R45, RZ, RZ, R44 ;  /* 0x000000ffff2d7224 */ /* 0x000fc600078e002c */
[----:B------:R-:W-:Y:S01]  /*16250*/  STL.64 [R1+0x11a8], R40 ;  /* 0x0011a82801007387 */ /* 0x000fe20000100a00 */
[----:B------:R-:W-:-:S04]  /*16260*/  LOP3.LUT R43, R43, R42, RZ, 0x3c, !PT ;  /* 0x0000002a2b2b7212 */ /* 0x000fc800078e3cff */
[----:B------:R-:W-:-:S04]  /*16270*/  LOP3.LUT R42, R43, R42, RZ, 0x3c, !PT ;  /* 0x0000002a2b2a7212 */ /* 0x000fc800078e3cff */
[----:B------:R-:W-:Y:S02]  /*16280*/  LOP3.LUT R43, R43, R42, RZ, 0x3c, !PT ;  /* 0x0000002a2b2b7212 */ /* 0x000fe400078e3cff */
[----:B------:R-:W-:Y:S01]  /*16290*/  LOP3.LUT R47, R47, R46, RZ, 0x3c, !PT ;  /* 0x0000002e2f2f7212 */ /* 0x000fe200078e3cff */
[----:B------:R-:W-:-:S03]  /*162a0*/  IMAD.MOV.U32 R44, RZ, RZ, R3 ;  /* 0x000000ffff2c7224 */ /* 0x000fc600078e0003 */
[----:B------:R-:W-:Y:S02]  /*162b0*/  LOP3.LUT R46, R47, R46, RZ, 0x3c, !PT ;  /* 0x0000002e2f2e7212 */ /* 0x000fe400078e3cff */
[----:B------:R-:W-:Y:S02]  /*162c0*/  LOP3.LUT R49, R49, R48, RZ, 0x3c, !PT ;  /* 0x0000003031317212 */ /* 0x000fe400078e3cff */
[----:B------:R-:W-:Y:S02]  /*162d0*/  LOP3.LUT R47, R47, R46, RZ, 0x3c, !PT ;  /* 0x0000002e2f2f7212 */ /* 0x000fe400078e3cff */
[----:B------:R-:W-:Y:S01]  /*162e0*/  LOP3.LUT R48, R49, R48, RZ, 0x3c, !PT ;  /* 0x0000003031307212 */ /* 0x000fe200078e3cff */
[----:B------:R0:W-:Y:S01]  /*162f0*/  STL.64 [R1+0x11f0], R42 ;  /* 0x0011f02a01007387 */ /* 0x0001e20000100a00 */
[----:B------:R-:W-:-:S03]  /*16300*/  LOP3.LUT R51, R51, R50, RZ, 0x3c, !PT ;  /* 0x0000003233337212 */ /* 0x000fc600078e3cff */
[----:B------:R-:W4:Y:S01]  /*16310*/  LDL.LU R3, [R1+0xe50] ;  /* 0x000e500001037983 */ /* 0x000f220000300800 */
[----:B------:R-:W-:Y:S02]  /*16320*/  LOP3.LUT R49, R49, R48, RZ, 0x3c, !PT ;  /* 0x0000003031317212 */ /* 0x000fe400078e3cff */
[----:B------:R-:W-:Y:S01]  /*16330*/  LOP3.LUT R50, R51, R50, RZ, 0x3c, !PT ;  /* 0x0000003233327212 */ /* 0x000fe200078e3cff */
[----:B------:R1:W-:Y:S01]  /*16340*/  STL.64 [R1+0x11f8], R44 ;  /* 0x0011f82c01007387 */ /* 0x0003e20000100a00 */
[----:B------:R-:W-:-:S03]  /*16350*/  LOP3.LUT R53, R53, R52, RZ, 0x3c, !PT ;  /* 0x0000003435357212 */ /* 0x000fc600078e3cff */
[----:B------:R-:W-:Y:S01]  /*16360*/  STL.64 [R1+0x1200], R46 ;  /* 0x0012002e01007387 */ /* 0x000fe20000100a00 */
[----:B------:R-:W-:Y:S02]  /*16370*/  LOP3.LUT R51, R51, R50, RZ, 0x3c, !PT ;  /* 0x0000003233337212 */ /* 0x000fe400078e3cff */
[C---:B------:R-:W-:Y:S01]  /*16380*/  LOP3.LUT R52, R53.reuse, R52, RZ, 0x3c, !PT ;  /* 0x0000003435347212 */ /* 0x040fe200078e3cff */
[----:B0-----:R-:W4:Y:S03]  /*16390*/  LDL.LU R42, [R1+0xe54] ;  /* 0x000e5400012a7983 */ /* 0x001f260000300800 */
[----:B------:R-:W-:Y:S01]  /*163a0*/  LOP3.LUT R53, R53, R52, RZ, 0x3c, !PT ;  /* 0x0000003435357212 */ /* 0x000fe200078e3cff */
[----:B------:R0:W-:Y:S04]  /*163b0*/  STL.64 [R1+0x1208], R48 ;  /* 0x0012083001007387 */ /* 0x0001e80000100a00 */
[----:B------:R-:W4:Y:S04]  /*163c0*/  LDL.LU R41, [R1+0xe58] ;  /* 0x000e580001297983 */ /* 0x000f280000300800 */
[----:B------:R-:W4:Y:S01]  /*163d0*/  LDL.LU R40, [R1+0xe5c] ;  /* 0x000e5c0001287983 */ /* 0x000f220000300800 */
[----:B------:R-:W-:-:S03]  /*163e0*/  IMAD.MOV.U32 R55, RZ, RZ, R54 ;  /* 0x000000ffff377224 */ /* 0x000fc600078e0036 */
[----:B------:R0:W-:Y:S01]  /*163f0*/  STL.64 [R1+0x12b0], R50 ;  /* 0x0012b03201007387 */ /* 0x0001e20000100a00 */
[----:B------:R-:W-:-:S03]  /*16400*/  IMAD.MOV.U32 R54, RZ, RZ, R29 ;  /* 0x000000ffff367224 */ /* 0x000fc600078e001d */
[----:B------:R-:W4:Y:S04]  /*16410*/  LDL.LU R39, [R1+0xe60] ;  /* 0x000e600001277983 */ /* 0x000f280000300800 */
[----:B------:R-:W4:Y:S04]  /*16420*/  LDL.LU R38, [R1+0xe64] ;  /* 0x000e640001267983 */ /* 0x000f280000300800 */
[----:B------:R-:W-:Y:S04]  /*16430*/  STL.64 [R1+0x12c0], R52 ;  /* 0x0012c03401007387 */ /* 0x000fe80000100a00 */
[----:B------:R-:W4:Y:S01]  /*16440*/  LDL.LU R37, [R1+0xe68] ;  /* 0x000e680001257983 */ /* 0x000f220000300800 */
[----:B------:R-:W-:-:S03]  /*16450*/  IMAD.MOV.U32 R57, RZ, RZ, R56 ;  /* 0x000000ffff397224 */ /* 0x000fc600078e0038 */
[----:B------:R-:W4:Y:S04]  /*16460*/  LDL.LU R29, [R1+0xe6c] ;  /* 0x000e6c00011d7983 */ /* 0x000f280000300800 */
[----:B------:R-:W-:Y:S01]  /*16470*/  STL.64 [R1+0x12c8], R54 ;  /* 0x0012c83601007387 */ /* 0x000fe20000100a00 */
[----:B--2---:R-:W-:-:S03]  /*16480*/  IMAD.MOV.U32 R56, RZ, RZ, R2 ;  /* 0x000000ffff387224 */ /* 0x004fc600078e0002 */
[----:B------:R-:W2:Y:S01]  /*16490*/  LDL.LU R2, [R1+0xe70] ;  /* 0x000e700001027983 */ /* 0x000ea20000300800 */
[----:B------:R-:W-:Y:S02]  /*164a0*/  IMAD.MOV.U32 R59, RZ, RZ, R58 ;  /* 0x000000ffff3b7224 */ /* 0x000fe400078e003a */
[----:B------:R-:W-:Y:S01]  /*164b0*/  IMAD.MOV.U32 R61, RZ, RZ, R60 ;  /* 0x000000ffff3d7224 */ /* 0x000fe200078e003c */
[----:B------:R-:W-:Y:S01]  /*164c0*/  STL.64 [R1+0x12d0], R56 ;  /* 0x0012d03801007387 */ /* 0x000fe20000100a00 */
[----:B------:R-:W-:Y:S02]  /*164d0*/  IMAD.MOV.U32 R63, RZ, RZ, R62 ;  /* 0x000000ffff3f7224 */ /* 0x000fe400078e003e */
[----:B---3--:R-:W-:Y:S02]  /*164e0*/  IMAD.MOV.U32 R58, RZ, RZ, R0 ;  /* 0x000000ffff3a7224 */ /* 0x008fe400078e0000 */
[----:B------:R-:W3:Y:S01]  /*164f0*/  LDL.LU R0, [R1+0x6a8] ;  /* 0x0006a80001007983 */ /* 0x000ee20000300800 */
[----:B----4-:R-:W-:-:S03]  /*16500*/  IMAD.MOV.U32 R60, RZ, RZ, R33 ;  /* 0x000000ffff3c7224 */ /* 0x010fc600078e0021 */
[----:B------:R-:W-:Y:S04]  /*16510*/  STL.64 [R1+0x1348], R58 ;  /* 0x0013483a01007387 */ /* 0x000fe80000100a00 */
[----:B------:R-:W-:Y:S01]  /*16520*/  STL.64 [R1+0x1350], R60 ;  /* 0x0013503c01007387 */ /* 0x000fe20000100a00 */
[----:B------:R-:W-:-:S03]  /*16530*/  IMAD.MOV.U32 R62, RZ, RZ, R31 ;  /* 0x000000ffff3e7224 */ /* 0x000fc600078e001f */
[----:B------:R-:W4:Y:S04]  /*16540*/  LDL.LU R31, [R1+0x6ac] ;  /* 0x0006ac00011f7983 */ /* 0x000f280000300800 */
[----:B------:R-:W4:Y:S01]  /*16550*/  LDL.LU R33, [R1+0x6b0] ;  /* 0x0006b00001217983 */ /* 0x000f220000300800 */
[----:B------:R-:W-:Y:S02]  /*16560*/  IMAD.MOV.U32 R65, RZ, RZ, R64 ;  /* 0x000000ffff417224 */ /* 0x000fe400078e0040 */
[----:B------:R-:W-:Y:S01]  /*16570*/  IMAD.MOV.U32 R67, RZ, RZ, R66 ;  /* 0x000000ffff437224 */ /* 0x000fe200078e0042 */
[----:B------:R-:W-:Y:S01]  /*16580*/  STL.64 [R1+0x1358], R62 ;  /* 0x0013583e01007387 */ /* 0x000fe20000100a00 */
[----:B------:R-:W-:-:S03]  /*16590*/  IMAD.MOV.U32 R69, RZ, RZ, R68 ;  /* 0x000000ffff457224 */ /* 0x000fc600078e0044 */
[----:B------:R-:W4:Y:S01]  /*165a0*/  LDL.LU R35, [R1] ;  /* 0x0000000001237983 */ /* 0x000f220000300800 */
[----:B------:R-:W-:Y:S02]  /*165b0*/  IMAD.MOV.U32 R71, RZ, RZ, R70 ;  /* 0x000000ffff477224 */ /* 0x000fe400078e0046 */
[----:B------:R-:W-:Y:S01]  /*165c0*/  IMAD.MOV.U32 R73, RZ, RZ, R72 ;  /* 0x000000ffff497224 */ /* 0x000fe200078e0048 */
[----:B------:R-:W4:Y:S01]  /*165d0*/  LDL.LU R34, [R1+0x8] ;  /* 0x0000080001227983 */ /* 0x000f220000300800 */
[----:B------:R-:W-:-:S03]  /*165e0*/  IMAD.MOV.U32 R75, RZ, RZ, R74 ;  /* 0x000000ffff4b7224 */ /* 0x000fc600078e004a */
[----:B------:R-:W4:Y:S01]  /*165f0*/  LDL.LU R36, [R1+0x10] ;  /* 0x0000100001247983 */ /* 0x000f220000300800 */
[----:B------:R-:W-:Y:S02]  /*16600*/  IMAD.MOV.U32 R77, RZ, RZ, R76 ;  /* 0x000000ffff4d7224 */ /* 0x000fe400078e004c */
[----:B------:R-:W-:Y:S02]  /*16610*/  IMAD.MOV.U32 R79, RZ, RZ, R78 ;  /* 0x000000ffff4f7224 */ /* 0x000fe400078e004e */
[----:B------:R-:W-:Y:S02]  /*16620*/  IMAD.MOV.U32 R81, RZ, RZ, R80 ;  /* 0x000000ffff517224 */ /* 0x000fe400078e0050 */
[----:B------:R-:W-:Y:S02]  /*16630*/  IMAD.MOV.U32 R64, RZ, RZ, R3 ;  /* 0x000000ffff407224 */ /* 0x000fe400078e0003 */
[----:B------:R-:W4:Y:S04]  /*16640*/  LDL.LU R3, [R1+0x18] ;  /* 0x0000180001037983 */ /* 0x000f280000300800 */
[----:B------:R-:W-:Y:S01]  /*16650*/  STL.64 [R1+0x1360], R64 ;  /* 0x0013604001007387 */ /* 0x000fe20000100a00 */
[----:B------:R-:W-:-:S02]  /*16660*/  IMAD.MOV.U32 R66, RZ, RZ, R42 ;  /* 0x000000ffff427224 */ /* 0x000fc400078e002a */
[----:B------:R-:W-:-:S03]  /*16670*/  IMAD.MOV.U32 R68, RZ, RZ, R41 ;  /* 0x000000ffff447224 */ /* 0x000fc600078e0029 */
[----:B------:R-:W-:Y:S01]  /*16680*/  STL.64 [R1+0x13e0], R66 ;  /* 0x0013e04201007387 */ /* 0x000fe20000100a00 */
        /* <DEDUP_REMOVED lines=9> */
[----:B------:R-:W-:Y:S04]  /*16720*/  STL.64 [R1+0x14c8], R76 ;  /* 0x0014c84c01007387 */ /* 0x000fe80000100a00 */
[----:B------:R-:W-:Y:S01]  /*16730*/  STL.64 [R1+0x14d0], R78 ;  /* 0x0014d04e01007387 */ /* 0x000fe20000100a00 */
[----:B--2---:R-:W-:-:S03]  /*16740*/  IMAD.MOV.U32 R80, RZ, RZ, R2 ;  /* 0x000000ffff507224 */ /* 0x004fc600078e0002 */
[----:B------:R-:W2:Y:S01]  /*16750*/  LDL.LU R2, [R1+0x20] ;  /* 0x0000200001027983 */ /* 0x000ea20000300800 */
[----:B------:R-:W-:-:S03]  /*16760*/  IMAD.MOV.U32 R29, RZ, RZ, R28 ;  /* 0x000000ffff1d7224 */ /* 0x000fc600078e001c */
[----:B------:R-:W-:Y:S04]  /*16770*/  STL.64 [R1+0x14d8], R80 ;  /* 0x0014d85001007387 */ /* 0x000fe80000100a00 */
[----:B------:R-:W2:Y:S04]  /*16780*/  LDL.LU R42, [R1+0x28] ;  /* 0x00002800012a7983 */ /* 0x000ea80000300800 */
[----:B-1----:R-:W2:Y:S01]  /*16790*/  LDL.LU R44, [R1+0x30] ;  /* 0x00003000012c7983 */ /* 0x002ea20000300800 */
[----:B---3--:R-:W-:-:S03]  /*167a0*/  IMAD.MOV.U32 R28, RZ, RZ, R0 ;  /* 0x000000ffff1c7224 */ /* 0x008fc600078e0000 */
[----:B------:R-:W3:Y:S01]  /*167b0*/  LDL.LU R0, [R1+0x38] ;  /* 0x0000380001007983 */ /* 0x000ee20000300800 */
[----:B----4-:R-:W-:Y:S02]  /*167c0*/  LOP3.LUT R31, R31, R30, RZ, 0x3c, !PT ;  /* 0x0000001e1f1f7212 */ /* 0x010fe400078e3cff */
[----:B------:R-:W-:Y:S02]  /*167d0*/  LOP3.LUT R33, R33, R32, RZ, 0x3c, !PT ;  /* 0x0000002021217212 */ /* 0x000fe400078e3cff */
[----:B------:R-:W-:Y:S02]  /*167e0*/  LOP3.LUT R30, R31, R30, RZ, 0x3c, !PT ;  /* 0x0000001e1f1e7212 */ /* 0x000fe400078e3cff */
[----:B------:R-:W-:Y:S02]  /*167f0*/  LOP3.LUT R32, R33, R32, RZ, 0x3c, !PT ;  /* 0x0000002021207212 */ /* 0x000fe400078e3cff */
[----:B------:R-:W-:Y:S02]  /*16800*/  LOP3.LUT R31, R31, R30, RZ, 0x3c, !PT ;  /* 0x0000001e1f1f7212 */ /* 0x000fe400078e3cff */
[----:B------:R-:W-:Y:S01]  /*16810*/  LOP3.LUT R33, R33, R32, RZ, 0x3c, !PT ;  /* 0x0000002021217212 */ /* 0x000fe200078e3cff */
[----:B------:R-:W-:Y:S04]  /*16820*/  STL.64 [R1+0x1110], R28 ;  /* 0x0011101c01007387 */ /* 0x000fe80000100a00 */
[----:B------:R-:W-:Y:S04]  /*16830*/  STL.64 [R1+0x1118], R30 ;  /* 0x0011181e01007387 */ /* 0x000fe80000100a00 */
[----:B------:R1:W-:Y:S04]  /*16840*/  STL.64 [R1+0x1120], R32 ;  /* 0x0011202001007387 */ /* 0x0003e80000100a00 */
[----:B------:R4:W-:Y:S04]  /*16850*/  STL [R1+0x13b8], R5 ;  /* 0x0013b80501007387 */ /* 0x0009e80000100800 */
[----:B0-----:R-:W3:Y:S04]  /*16860*/  LDL.LU R48, [R1+0x40] ;  /* 0x0000400001307983 */ /* 0x001ee80000300800 */
[----:B------:R-:W3:Y:S04]  /*16870*/  LDL.LU R50, [R1+0xd8] ;  /* 0x0000d80001327983 */ /* 0x000ee80000300800 */
[----:B-1----:R-:W3:Y:S04]  /*16880*/  LDL.LU R33, [R1+0xe0] ;  /* 0x0000e00001217983 */ /* 0x002ee80000300800 */
[----:B------:R-:W3:Y:S01]  /*16890*/  LDL.LU R32, [R1+0xe8] ;  /* 0x0000e80001207983 */ /* 0x000ee20000300800 */
[----:B------:R-:W-:-:S02]  /*168a0*/  IMAD.MOV.U32 R28, RZ, RZ, R35 ;  /* 0x000000ffff1c7224 */ /* 0x000fc400078e0023 */
[----:B------:R-:W-:Y:S01]  /*168b0*/  IMAD.MOV.U32 R29, RZ, RZ, R5 ;  /* 0x000000ffff1d7224 */ /* 0x000fe200078e0005 */
[----:B------:R-:W3:Y:S01]  /*168c0*/  LDL.LU R31, [R1+0xf0] ;  /* 0x0000f000011f7983 */ /* 0x000ee20000300800 */
[----:B------:R-:W-:Y:S02]  /*168d0*/  IMAD.MOV.U32 R35, RZ, RZ, R6 ;  /* 0x000000ffff237224 */ /* 0x000fe400078e0006 */
[----:B------:R-:W-:Y:S01]  /*168e0*/  IMAD.MOV.U32 R37, RZ, RZ, R7 ;  /* 0x000000ffff257224 */ /* 0x000fe200078e0007 */
[----:B------:R-:W3:Y:S01]  /*168f0*/  LDL.LU R30, [R1+0xf8] ;  /* 0x0000f800011e7983 */ /* 0x000ee20000300800 */
[----:B------:R-:W-:-:S03]  /*16900*/  IMAD.MOV.U32 R39, RZ, RZ, R8 ;  /* 0x000000ffff277224 */ /* 0x000fc600078e0008 */
[----:B------:R-:W3:Y:S04]  /*16910*/  LDL.LU R7, [R1+0x100] ;  /* 0x0001000001077983 */ /* 0x000ee80000300800 */
[----:B------:R-:W-:Y:S04]  /*16920*/  STL.64 [R1], R28 ;  /* 0x0000001c01007387 */ /* 0x000fe80000100a00 */
[----:B------:R-:W-:Y:S01]  /*16930*/  STL.64 [R1+0x8], R34 ;  /* 0x0000082201007387 */ /* 0x000fe20000100a00 */
[----:B------:R-:W-:-:S03]  /*16940*/  IMAD.MOV.U32 R38, RZ, RZ, R3 ;  /* 0x000000ffff267224 */ /* 0x000fc600078e0003 */
[----:B------:R-:W-:Y:S04]  /*16950*/  STL.64 [R1+0x11b0], R34 ;  /* 0x0011b02201007387 */ /* 0x000fe80000100a00 */
[----:B------:R-:W-:Y:S04]  /*16960*/  STL.64 [R1+0x10], R36 ;  /* 0x0000102401007387 */ /* 0x000fe80000100a00 */
[----:B------:R-:W-:Y:S04]  /*16970*/  STL.64 [R1+0x11b8], R36 ;  /* 0x0011b82401007387 */ /* 0x000fe80000100a00 */
[----:B------:R-:W-:Y:S04]  /*16980*/  STL.64 [R1+0x18], R38 ;  /* 0x0000182601007387 */ /* 0x000fe80000100a00 */
[----:B------:R-:W-:Y:S04]  /*16990*/  STL.64 [R1+0x11c0], R38 ;  /* 0x0011c02601007387 */ /* 0x000fe80000100a00 */
[----:B------:R-:W-:Y:S04]  /*169a0*/  STL.64 [R1+0x1128], R28 ;  /* 0x0011281c01007387 */ /* 0x000fe80000100a00 */
[----:B------:R-:W3:Y:S01]  /*169b0*/  LDL.LU R3, [R1+0x108] ;  /* 0x0001080001037983 */ /* 0x000ee20000300800 */
[----:B--2---:R-:W-:-:S03]  /*169c0*/  IMAD.MOV.U32 R40, RZ, RZ, R2 ;  /* 0x000000ffff287224 */ /* 0x004fc600078e0002 */
[----:B------:R-:W2:Y:S04]  /*169d0*/  LDL.LU R2, [R1+0x110] ;  /* 0x0001100001027983 */ /* 0x000ea80000300800 */
[----:B------:R-:W2:Y:S01]  /*169e0*/  LDL.LU R6, [R1+0x118] ;  /* 0x0001180001067983 */ /* 0x000ea20000300800 */
[----:B------:R-:W-:-:S03]  /*169f0*/  IMAD.MOV.U32 R41, RZ, RZ, R9 ;  /* 0x000000ffff297224 */ /* 0x000fc600078e0009 */
[----:B----4-:R-:W4:Y:S01]  /*16a00*/  LDL.LU R5, [R1+0x120] ;  /* 0x0001200001057983 */ /* 0x010f220000300800 */
[----:B------:R-:W-:Y:S02]  /*16a10*/  IMAD.MOV.U32 R43, RZ, RZ, R10 ;  /* 0x000000ffff2b7224 */ /* 0x000fe400078e000a */
[----:B------:R-:W-:Y:S02]  /*16a20*/  IMAD.MOV.U32 R45, RZ, RZ, R11 ;  /* 0x000000ffff2d7224 */ /* 0x000fe400078e000b */
[----:B---3--:R-:W-:Y:S02]  /*16a30*/  IMAD.MOV.U32 R46, RZ, RZ, R0 ;  /* 0x000000ffff2e7224 */ /* 0x008fe400078e0000 */
[----:B------:R-:W3:Y:S01]  /*16a40*/  LDL.LU R0, [R1+0x128] ;  /* 0x0001280001007983 */ /* 0x000ee20000300800 */
        /* <DEDUP_REMOVED lines=10> */
[----:B------:R-:W-:Y:S04]  /*16af0*/  STL.64 [R1+0x38], R46 ;  /* 0x0000382e01007387 */ /* 0x000fe80000100a00 */
[----:B------:R-:W-:Y:S04]  /*16b00*/  STL.64 [R1+0x1220], R46 ;  /* 0x0012202e01007387 */ /* 0x000fe80000100a00 */
[----:B------:R-:W-:Y:S04]  /*16b10*/  STL.64 [R1+0x11c8], R40 ;  /* 0x0011c82801007387 */ /* 0x000fe80000100a00 */
[----:B------:R-:W-:Y:S01]  /*16b20*/  STL.64 [R1+0x40], R48 ;  /* 0x0000403001007387 */ /* 0x000fe20000100a00 */
[----:B------:R-:W-:-:S02]  /*16b30*/  IMAD.MOV.U32 R54, RZ, RZ, R50 ;  /* 0x000000ffff367224 */ /* 0x000fc400078e0032 */
[----:B------:R-:W-:Y:S02]  /*16b40*/  IMAD.MOV.U32 R56, RZ, RZ, R33 ;  /* 0x000000ffff387224 */ /* 0x000fe400078e0021 */
[----:B------:R-:W-:Y:S01]  /*16b50*/  IMAD.MOV.U32 R8, RZ, RZ, R32 ;  /* 0x000000ffff087224 */ /* 0x000fe200078e0020 */
[----:B------:R-:W-:Y:S04]  /*16b60*/  STL.64 [R1+0xd8], R54 ;  /* 0x0000d83601007387 */ /* 0x000fe80000100a00 */
[----:B------:R0:W-:Y:S04]  /*16b70*/  STL.64 [R1+0xe8], R8 ;  /* 0x0000e80801007387 */ /* 0x0001e80000100a00 */
[----:B------:R-:W-:Y:S04]  /*16b80*/  STL.64 [R1+0x12d8], R54 ;  /* 0x0012d83601007387 */ /* 0x000fe80000100a00 */
[----:B------:R-:W-:Y:S01]  /*16b90*/  STL.64 [R1+0xe0], R56 ;  /* 0x0000e03801007387 */ /* 0x000fe20000100a00 */
[----:B0-----:R-:W-:-:S02]  /*16ba0*/  IMAD.MOV.U32 R8, RZ, RZ, R31 ;  /* 0x000000ffff087224 */ /* 0x001fc400078e001f */
[----:B------:R-:W-:Y:S01]  /*16bb0*/  IMAD.MOV.U32 R9, RZ, RZ, R17 ;  /* 0x000000ffff097224 */ /* 0x000fe200078e0011 */
[----:B------:R-:W-:Y:S04]  /*16bc0*/  STL.64 [R1+0x12e0], R56 ;  /* 0x0012e03801007387 */ /* 0x000fe80000100a00 */
[----:B------:R-:W-:Y:S04]  /*16bd0*/  STL.64 [R1+0x1228], R48 ;  /* 0x0012283001007387 */ /* 0x000fe80000100a00 */
[----:B------:R-:W-:Y:S04]  /*16be0*/  STL.64 [R1+0x1130], R16 ;  /* 0x0011301001007387 */ /* 0x000fe80000100a00 */
[----:B------:R2:W-:Y:S04]  /*16bf0*/  STL.64 [R1+0xf0], R8 ;  /* 0x0000f00801007387 */ /* 0x0005e80000100a00 */
[----:B------:R-:W3:Y:S01]  /*16c00*/  LDL.LU R14, [R1+0x130] ;  /* 0x00013000010e7983 */ /* 0x000ee20000300800 */
[----:B------:R-:W-:-:S03]  /*16c10*/  IMAD.MOV.U32 R64, RZ, RZ, R3 ;  /* 0x000000ffff407224 */ /* 0x000fc600078e0003 */
[----:B------:R-:W3:Y:S01]  /*16c20*/  LDL.LU R3, [R1+0x138] ;  /* 0x0001380001037983 */ /* 0x000ee20000300800 */
[----:B--2---:R-:W-:-:S03]  /*16c30*/  IMAD.MOV.U32 R8, RZ, RZ, R2 ;  /* 0x000000ffff087224 */ /* 0x004fc600078e0002 */
[----:B------:R-:W2:Y:S01]  /*16c40*/  LDL.LU R2, [R1+0x140] ;  /* 0x0001400001027983 */ /* 0x000ea20000300800 */
[----:B------:R-:W-:Y:S02]  /*16c50*/  IMAD.MOV.U32 R9, RZ, RZ, R21 ;  /* 0x000000ffff097224 */ /* 0x000fe400078e0015 */
[----:B------:R-:W-:Y:S02]  /*16c60*/  IMAD.MOV.U32 R60, RZ, RZ, R30 ;  /* 0x000000ffff3c7224 */ /* 0x000fe400078e001e */
[----:B------:R-:W-:Y:S02]  /*16c70*/  IMAD.MOV.U32 R61, RZ, RZ, R18 ;  /* 0x000000ffff3d7224 */ /* 0x000fe400078e0012 */
[----:B------:R-:W-:Y:S02]  /*16c80*/  IMAD.MOV.U32 R62, RZ, RZ, R7 ;  /* 0x000000ffff3e7224 */ /* 0x000fe400078e0007 */
[----:B------:R-:W-:Y:S01]  /*16c90*/  IMAD.MOV.U32 R63, RZ, RZ, R19 ;  /* 0x000000ffff3f7224 */ /* 0x000fe200078e0013 */
[----:B------:R0:W-:Y:S01]  /*16ca0*/  STL.64 [R1+0x110], R8 ;  /* 0x0001100801007387 */ /* 0x0001e20000100a00 */
[----:B------:R-:W-:-:S03]  /*16cb0*/  IMAD.MOV.U32 R65, RZ, RZ, R20 ;  /* 0x000000ffff417224 */ /* 0x000fc600078e0014 */
[----:B------:R-:W-:Y:S04]  /*16cc0*/  STL.64 [R1+0xf8], R60 ;  /* 0x0000f83c01007387 */ /* 0x000fe80000100a00 */
[----:B------:R-:W-:Y:S04]  /*16cd0*/  STL.64 [R1+0x1368], R60 ;  /* 0x0013683c01007387 */ /* 0x000fe80000100a00 */
[----:B------:R-:W-:Y:S04]  /*16ce0*/  STL.64 [R1+0x100], R62 ;  /* 0x0001003e01007387 */ /* 0x000fe80000100a00 */
[----:B------:R-:W-:Y:S04]  /*16cf0*/  STL.64 [R1+0x1370], R62 ;  /* 0x0013703e01007387 */ /* 0x000fe80000100a00 */
[----:B------:R-:W-:Y:S04]  /*16d00*/  STL.64 [R1+0x108], R64 ;  /* 0x0001084001007387 */ /* 0x000fe80000100a00 */
[----:B------:R-:W-:Y:S04]  /*16d10*/  STL.64 [R1+0x1378], R64 ;  /* 0x0013784001007387 */ /* 0x000fe80000100a00 */
[----:B------:R1:W-:Y:S04]  /*16d20*/  STL.64 [R1+0x1160], R22 ;  /* 0x0011601601007387 */ /* 0x0003e80000100a00 */
[----:B------:R-:W2:Y:S04]  /*16d30*/  LDL.LU R21, [R1+0x148] ;  /* 0x0001480001157983 */ /* 0x000ea80000300800 */
[----:B------:R-:W2:Y:S04]  /*16d40*/  LDL.LU R20, [R1+0x6b4] ;  /* 0x0006b40001147983 */ /* 0x000ea80000300800 */
[----:B------:R-:W2:Y:S04]  /*16d50*/  LDL.LU R13, [R1+0x150] ;  /* 0x00015000010d7983 */ /* 0x000ea80000300800 */
[----:B------:R-:W2:Y:S01]  /*16d60*/  LDL.LU R12, [R1+0x708] ;  /* 0x00070800010c7983 */ /* 0x000ea20000300800 */
[----:B------:R-:W-:-:S03]  /*16d70*/  IMAD.MOV.U32 R66, RZ, RZ, R6 ;  /* 0x000000ffff427224 */ /* 0x000fc600078e0006 */
[----:B------:R-:W2:Y:S04]  /*16d80*/  LDL.LU R7, [R1+0x48] ;  /* 0x0000480001077983 */ /* 0x000ea80000300800 */
[----:B------:R-:W2:Y:S01]  /*16d90*/  LDL.LU R6, [R1+0x70c] ;  /* 0x00070c0001067983 */ /* 0x000ea20000300800 */
[----:B----4-:R-:W-:-:S03]  /*16da0*/  IMAD.MOV.U32 R68, RZ, RZ, R5 ;  /* 0x000000ffff447224 */ /* 0x010fc600078e0005 */
[----:B0-----:R-:W4:Y:S01]  /*16db0*/  LDL.LU R9, [R1+0x50] ;  /* 0x0000500001097983 */ /* 0x001f220000300800 */
[----:B---3--:R-:W-:-:S03]  /*16dc0*/  IMAD.MOV.U32 R70, RZ, RZ, R0 ;  /* 0x000000ffff467224 */ /* 0x008fc600078e0000 */
[----:B------:R-:W4:Y:S04]  /*16dd0*/  LDL.LU R8, [R1+0x710] ;  /* 0x0007100001087983 */ /* 0x000f280000300800 */
[----:B------:R-:W3:Y:S04]  /*16de0*/  LDL.LU R11, [R1+0x58] ;  /* 0x00005800010b7983 */ /* 0x000ee80000300800 */
[----:B------:R-:W3:Y:S04]  /*16df0*/  LDL.LU R10, [R1+0x714] ;  /* 0x00071400010a7983 */ /* 0x000ee80000300800 */
[----:B------:R-:W3:Y:S04]  /*16e00*/  LDL.LU R5, [R1+0x60] ;  /* 0x0000600001057983 */ /* 0x000ee80000300800 */
[----:B------:R-:W4:Y:S01]  /*16e10*/  LDL.LU R0, [R1+0xae0] ;  /* 0x000ae00001007983 */ /* 0x000f220000300800 */
[----:B------:R-:W-:-:S02]  /*16e20*/  IMAD.MOV.U32 R67, RZ, RZ, R22 ;  /* 0x000000ffff437224 */ /* 0x000fc400078e0016 */
[----:B------:R-:W-:Y:S02]  /*16e30*/  IMAD.MOV.U32 R69, RZ, RZ, R23 ;  /* 0x000000ffff457224 */ /* 0x000fe400078e0017 */
[----:B------:R-:W-:Y:S01]  /*16e40*/  IMAD.MOV.U32 R71, RZ, RZ, R24 ;  /* 0x000000ffff477224 */ /* 0x000fe200078e0018 */
[----:B------:R-:W-:Y:S04]  /*16e50*/  STL.64 [R1+0x118], R66 ;  /* 0x0001184201007387 */ /* 0x000fe80000100a00 */
[----:B------:R-:W-:Y:S04]  /*16e60*/  STL.64 [R1+0x1400], R66 ;  /* 0x0014004201007387 */ /* 0x000fe80000100a00 */
[----:B------:R-:W-:Y:S04]  /*16e70*/  STL.64 [R1+0x120], R68 ;  /* 0x0001204401007387 */ /* 0x000fe80000100a00 */
[----:B------:R-:W-:Y:S01]  /*16e80*/  STL.64 [R1+0x1408], R68 ;  /* 0x0014084401007387 */ /* 0x000fe20000100a00 */
[----:B------:R-:W-:-:S03]  /*16e90*/  IMAD.MOV.U32 R72, RZ, RZ, R14 ;  /* 0x000000ffff487224 */ /* 0x000fc600078e000e */
[----:B------:R-:W-:Y:S04]  /*16ea0*/  STL.64 [R1+0x128], R70 ;  /* 0x0001284601007387 */ /* 0x000fe80000100a00 */
[----:B------:R-:W-:Y:S04]  /*16eb0*/  STL.64 [R1+0x1410], R70 ;  /* 0x0014104601007387 */ /* 0x000fe80000100a00 */
[----:B------:R-:W4:Y:S04]  /*16ec0*/  LDL.LU R15, [R1+0x158] ;  /* 0x00015800010f7983 */ /* 0x000f280000300800 */
[----:B------:R-:W4:Y:S04]  /*16ed0*/  LDL.LU R14, [R1+0xae4] ;  /* 0x000ae400010e7983 */ /* 0x000f280000300800 */
[----:B------:R-:W4:Y:S04]  /*16ee0*/  LDL.LU R19, [R1+0x160] ;  /* 0x0001600001137983 */ /* 0x000f280000300800 */
[----:B------:R-:W4:Y:S01]  /*16ef0*/  LDL.LU R18, [R1+0xae8] ;  /* 0x000ae80001127983 */ /* 0x000f220000300800 */
[----:B------:R-:W-:-:S03]  /*16f00*/  IMAD.MOV.U32 R74, RZ, RZ, R3 ;  /* 0x000000ffff4a7224 */ /* 0x000fc600078e0003 */
[----:B------:R-:W4:Y:S04]  /*16f10*/  LDL.LU R17, [R1+0x168] ;  /* 0x0001680001117983 */ /* 0x000f280000300800 */
[----:B------:R-:W4:Y:S04]  /*16f20*/  LDL.LU R16, [R1+0xaec] ;  /* 0x000aec0001107983 */ /* 0x000f280000300800 */
[----:B------:R-:W4:Y:S01]  /*16f30*/  LDL.LU R3, [R1+0x170] ;  /* 0x0001700001037983 */ /* 0x000f220000300800 */
[----:B--2---:R-:W-:-:S03]  /*16f40*/  IMAD.MOV.U32 R76, RZ, RZ, R2 ;  /* 0x000000ffff4c7224 */ /* 0x004fc600078e0002 */
[----:B------:R-:W2:Y:S01]  /*16f50*/  LDL.LU R2, [R1+0xaf0] ;  /* 0x000af00001027983 */ /* 0x000ea20000300800 */
[----:B------:R-:W-:Y:S02]  /*16f60*/  IMAD.MOV.U32 R73, RZ, RZ, R25 ;  /* 0x000000ffff497224 */ /* 0x000fe400078e0019 */
[----:B------:R-:W-:Y:S02]  /*16f70*/  IMAD.MOV.U32 R75, RZ, RZ, R26 ;  /* 0x000000ffff4b7224 */ /* 0x000fe400078e001a */
[----:B------:R-:W-:Y:S01]  /*16f80*/  IMAD.MOV.U32 R77, RZ, RZ, R27 ;  /* 0x000000ffff4d7224 */ /* 0x000fe200078e001b */
[----:B------:R-:W-:Y:S04]  /*16f90*/  STL.64 [R1+0x130], R72 ;  /* 0x0001304801007387 */ /* 0x000fe80000100a00 */
[----:B------:R-:W-:Y:S04]  /*16fa0*/  STL.64 [R1+0x1418], R72 ;  /* 0x0014184801007387 */ /* 0x000fe80000100a00 */
[----:B------:R-:W-:Y:S04]  /*16fb0*/  STL.64 [R1+0x138], R74 ;  /* 0x0001384a01007387 */ /* 0x000fe80000100a00 */
[----:B------:R-:W-:Y:S04]  /*16fc0*/  STL.64 [R1+0x14e0], R74 ;  /* 0x0014e04a01007387 */ /* 0x000fe80000100a00 */
[----:B------:R-:W-:Y:S04]  /*16fd0*/  STL.64 [R1+0x140], R76 ;  /* 0x0001404c01007387 */ /* 0x000fe80000100a00 */
[----:B------:R-:W-:Y:S01]  /*16fe0*/  STL.64 [R1+0x14e8], R76 ;  /* 0x0014e84c01007387 */ /* 0x000fe20000100a00 */
[----:B------:R-:W-:-:S02]  /*16ff0*/  IMAD.MOV.U32 R79, RZ, RZ, R21 ;  /* 0x000000ffff4f7224 */ /* 0x000fc400078e0015 */
[----:B------:R-:W-:Y:S02]  /*17000*/  IMAD.MOV.U32 R78, RZ, RZ, R20 ;  /* 0x000000ffff4e7224 */ /* 0x000fe400078e0014 */
[----:B------:R-:W-:-:S03]  /*17010*/  IMAD.MOV.U32 R81, RZ, RZ, R13 ;  /* 0x000000ffff517224 */ /* 0x000fc600078e000d */
[----:B------:R-:W-:Y:S01]  /*17020*/  STL.64 [R1+0x148], R78 ;  /* 0x0001484e01007387 */ /* 0x000fe20000100a00 */
[----:B------:R-:W-:-:S03]  /*17030*/  IMAD.MOV.U32 R80, RZ, RZ, R12 ;  /* 0x000000ffff507224 */ /* 0x000fc600078e000c */
[----:B------:R-:W-:Y:S04]  /*17040*/  STL.64 [R1+0x14f0], R78 ;  /* 0x0014f04e01007387 */ /* 0x000fe80000100a00 */
[----:B------:R-:W-:Y:S04]  /*17050*/  STL.64 [R1+0x150], R80 ;  /* 0x0001505001007387 */ /* 0x000fe80000100a00 */
[----:B------:R-:W-:Y:S04]  /*17060*/  STL.64 [R1+0x14f8], R80 ;  /* 0x0014f85001007387 */ /* 0x000fe80000100a00 */
[----:B------:R-:W2:Y:S04]  /*17070*/  LDL.LU R31, [R1+0x178] ;  /* 0x00017800011f7983 */ /* 0x000ea80000300800 */
[----:B------:R-:W2:Y:S04]  /*17080*/  LDL.LU R30, [R1+0xaf4] ;  /* 0x000af400011e7983 */ /* 0x000ea80000300800 */
[----:B------:R-:W2:Y:S04]  /*17090*/  LDL.LU R29, [R1+0x180] ;  /* 0x00018000011d7983 */ /* 0x000ea80000300800 */
[----:B------:R-:W2:Y:S01]  /*170a0*/  LDL.LU R28, [R1+0xaf8] ;  /* 0x000af800011c7983 */ /* 0x000ea20000300800 */
[----:B---3--:R-:W-:-:S03]  /*170b0*/  IMAD.MOV.U32 R13, RZ, RZ, R5 ;  /* 0x000000ffff0d7224 */ /* 0x008fc600078e0005 */
[----:B------:R-:W3:Y:S01]  /*170c0*/  LDL.LU R27, [R1+0x188] ;  /* 0x00018800011b7983 */ /* 0x000ee20000300800 */
[----:B----4-:R-:W-:-:S03]  /*170d0*/  IMAD.MOV.U32 R12, RZ, RZ, R0 ;  /* 0x000000ffff0c7224 */ /* 0x010fc600078e0000 */
[----:B------:R-:W4:Y:S04]  /*170e0*/  LDL.LU R26, [R1+0xafc] ;  /* 0x000afc00011a7983 */ /* 0x000f280000300800 */
[----:B------:R-:W3:Y:S04]  /*170f0*/  LDL.LU R5, [R1+0x190] ;  /* 0x0001900001057983 */ /* 0x000ee80000300800 */
[----:B------:R-:W4:Y:S04]  /*17100*/  LDL.LU R0, [R1+0xb00] ;  /* 0x000b000001007983 */ /* 0x000f280000300800 */
[----:B------:R-:W-:Y:S04]  /*17110*/  STL.64 [R1+0x48], R6 ;  /* 0x0000480601007387 */ /* 0x000fe80000100a00 */
[----:B------:R-:W-:Y:S04]  /*17120*/  STL.64 [R1+0x1138], R6 ;  /* 0x0011380601007387 */ /* 0x000fe80000100a00 */
[----:B------:R-:W-:Y:S04]  /*17130*/  STL.64 [R1+0x50], R8 ;  /* 0x0000500801007387 */ /* 0x000fe80000100a00 */
[----:B------:R-:W-:Y:S04]  /*17140*/  STL.64 [R1+0x1140], R8 ;  /* 0x0011400801007387 */ /* 0x000fe80000100a00 */
[----:B------:R-:W-:Y:S04]  /*17150*/  STL.64 [R1+0x58], R10 ;  /* 0x0000580a01007387 */ /* 0x000fe80000100a00 */
[----:B------:R-:W-:Y:S04]  /*17160*/  STL.64 [R1+0x1148], R10 ;  /* 0x0011480a01007387 */ /* 0x000fe80000100a00 */
[----:B------:R-:W-:Y:S04]  /*17170*/  STL.64 [R1+0x60], R12 ;  /* 0x0000600c01007387 */ /* 0x000fe80000100a00 */
[----:B------:R0:W-:Y:S04]  /*17180*/  STL.64 [R1+0x1150], R12 ;  /* 0x0011500c01007387 */ /* 0x0001e80000100a00 */
[----:B-1----:R-:W4:Y:S01]  /*17190*/  LDL.LU R23, [R1+0x198] ;  /* 0x0001980001177983 */ /* 0x002f220000300800 */
[----:B------:R-:W-:-:S03]  /*171a0*/  IMAD.MOV.U32 R21, RZ, RZ, R17 ;  /* 0x000000ffff157224 */ /* 0x000fc600078e0011 */
[----:B------:R-:W4:Y:S01]  /*171b0*/  LDL.LU R22, [R1+0xb04] ;  /* 0x000b040001167983 */ /* 0x000f220000300800 */
[----:B------:R-:W-:-:S03]  /*171c0*/  IMAD.MOV.U32 R20, RZ, RZ, R16 ;  /* 0x000000ffff147224 */ /* 0x000fc600078e0010 */
[----:B------:R-:W4:Y:S01]  /*171d0*/  LDL.LU R17, [R1+0x1a0] ;  /* 0x0001a00001117983 */ /* 0x000f220000300800 */
[----:B------:R-:W-:-:S03]  /*171e0*/  IMAD.MOV.U32 R25, RZ, RZ, R3 ;  /* 0x000000ffff197224 */ /* 0x000fc600078e0003 */
[----:B------:R-:W4:Y:S04]  /*171f0*/  LDL.LU R16, [R1+0xb08] ;  /* 0x000b080001107983 */ /* 0x000f280000300800 */
[----:B0-----:R-:W4:Y:S04]  /*17200*/  LDL.LU R13, [R1+0x1a8] ;  /* 0x0001a800010d7983 */ /* 0x001f280000300800 */
[----:B------:R-:W4:Y:S04]  /*17210*/  LDL.LU R12, [R1+0xb0c] ;  /* 0x000b0c00010c7983 */ /* 0x000f280000300800 */
[----:B------:R-:W4:Y:S01]  /*17220*/  LDL.LU R3, [R1+0x1b0] ;  /* 0x0001b00001037983 */ /* 0x000f220000300800 */
[----:B--2---:R-:W-:-:S03]  /*17230*/  IMAD.MOV.U32 R24, RZ, RZ, R2 ;  /* 0x000000ffff187224 */ /* 0x004fc600078e0002 */
[----:B------:R-:W2:Y:S04]  /*17240*/  LDL.LU R2, [R1+0xb10] ;  /* 0x000b100001027983 */ /* 0x000ea80000300800 */
[----:B------:R-:W-:Y:S04]  /*17250*/  STL.64 [R1+0x158], R14 ;  /* 0x0001580e01007387 */ /* 0x000fe80000100a00 */
[----:B------:R-:W-:Y:S04]  /*17260*/  STL.64 [R1+0x1158], R14 ;  /* 0x0011580e01007387 */ /* 0x000fe80000100a00 */
[----:B------:R-:W-:Y:S04]  /*17270*/  STL.64 [R1+0x160], R18 ;  /* 0x0001601201007387 */ /* 0x000fe80000100a00 */
[----:B------:R0:W-:Y:S04]  /*17280*/  STL.64 [R1+0x1168], R18 ;  /* 0x0011681201007387 */ /* 0x0001e80000100a00 */
[----:B------:R-:W-:Y:S04]  /*17290*/  STL.64 [R1+0x168], R20 ;  /* 0x0001681401007387 */ /* 0x000fe80000100a00 */
[----:B------:R-:W-:Y:S04]  /*172a0*/  STL.64 [R1+0x1170], R20 ;  /* 0x0011701401007387 */ /* 0x000fe80000100a00 */
[----:B------:R-:W-:Y:S04]  /*172b0*/  STL.64 [R1+0x170], R24 ;  /* 0x0001701801007387 */ /* 0x000fe80000100a00 */
[----:B------:R-:W-:Y:S04]  /*172c0*/  STL.64 [R1+0x1178], R24 ;  /* 0x0011781801007387 */ /* 0x000fe80000100a00 */
[----:B------:R-:W2:Y:S04]  /*172d0*/  LDL.LU R11, [R1+0x1b8] ;  /* 0x0001b800010b7983 */ /* 0x000ea80000300800 */
[----:B------:R-:W2:Y:S04]  /*172e0*/  LDL.LU R10, [R1+0xb14] ;  /* 0x000b1400010a7983 */ /* 0x000ea80000300800 */
[----:B------:R-:W2:Y:S04]  /*172f0*/  LDL.LU R9, [R1+0x1c0] ;  /* 0x0001c00001097983 */ /* 0x000ea80000300800 */
[----:B------:R-:W2:Y:S04]  /*17300*/  LDL.LU R8, [R1+0xb18] ;  /* 0x000b180001087983 */ /* 0x000ea80000300800 */
[----:B------:R-:W2:Y:S04]  /*17310*/  LDL.LU R7, [R1+0x1c8] ;  /* 0x0001c80001077983 */ /* 0x000ea80000300800 */
[----:B------:R-:W2:Y:S01]  /*17320*/  LDL.LU R6, [R1+0xb1c] ;  /* 0x000b1c0001067983 */ /* 0x000ea20000300800 */
[----:B------:R-:W-:-:S02]  /*17330*/  IMAD.MOV.U32 R35, RZ, RZ, R31 ;  /* 0x000000ffff237224 */ /* 0x000fc400078e001f */
[----:B------:R-:W-:Y:S02]  /*17340*/  IMAD.MOV.U32 R34, RZ, RZ, R30 ;  /* 0x000000ffff227224 */ /* 0x000fe400078e001e */
[----:B---3--:R-:W-:Y:S02]  /*17350*/  IMAD.MOV.U32 R41, RZ, RZ, R5 ;  /* 0x000000ffff297224 */ /* 0x008fe400078e0005 */
[----:B------:R-:W3:Y:S01]  /*17360*/  LDL.LU R5, [R1+0x1d0] ;  /* 0x0001d00001057983 */ /* 0x000ee20000300800 */
[----:B----4-:R-:W-:-:S03]  /*17370*/  IMAD.MOV.U32 R40, RZ, RZ, R0 ;  /* 0x000000ffff287224 */ /* 0x010fc600078e0000 */
[----:B------:R-:W4:Y:S01]  /*17380*/  LDL.LU R0, [R1+0xb20] ;  /* 0x000b200001007983 */ /* 0x000f220000300800 */
[----:B------:R-:W-:Y:S02]  /*17390*/  IMAD.MOV.U32 R36, RZ, RZ, R28 ;  /* 0x000000ffff247224 */ /* 0x000fe400078e001c */
[----:B------:R-:W-:Y:S01]  /*173a0*/  IMAD.MOV.U32 R37, RZ, RZ, R29 ;  /* 0x000000ffff257224 */ /* 0x000fe200078e001d */
[----:B------:R-:W-:Y:S01]  /*173b0*/  STL.64 [R1+0x178], R34 ;  /* 0x0001782201007387 */ /* 0x000fe20000100a00 */
[----:B------:R-:W-:Y:S02]  /*173c0*/  IMAD.MOV.U32 R38, RZ, RZ, R26 ;  /* 0x000000ffff267224 */ /* 0x000fe400078e001a */
[----:B------:R-:W-:Y:S01]  /*173d0*/  IMAD.MOV.U32 R39, RZ, RZ, R27 ;  /* 0x000000ffff277224 */ /* 0x000fe200078e001b */
[----:B------:R-:W-:Y:S04]  /*173e0*/  STL.64 [R1+0x11d0], R34 ;  /* 0x0011d02201007387 */ /* 0x000fe80000100a00 */
[----:B------:R-:W-:Y:S04]  /*173f0*/  STL.64 [R1+0x180], R36 ;  /* 0x0001802401007387 */ /* 0x000fe80000100a00 */
[----:B------:R-:W-:Y:S04]  /*17400*/  STL.64 [R1+0x11d8], R36 ;  /* 0x0011d82401007387 */ /* 0x000fe80000100a00 */
[----:B------:R-:W-:Y:S04]  /*17410*/  STL.64 [R1+0x188], R38 ;  /* 0x0001882601007387 */ /* 0x000fe80000100a00 */
[----:B------:R-:W-:Y:S04]  /*17420*/  STL.64 [R1+0x11e0], R38 ;  /* 0x0011e02601007387 */ /* 0x000fe80000100a00 */
[----:B------:R-:W-:Y:S04]  /*17430*/  STL.64 [R1+0x190], R40 ;  /* 0x0001902801007387 */ /* 0x000fe80000100a00 */
[----:B------:R-:W-:Y:S01]  /*17440*/  STL.64 [R1+0x11e8], R40 ;  /* 0x0011e82801007387 */ /* 0x000fe20000100a00 */
[----:B------:R-:W-:-:S03]  /*17450*/  IMAD.MOV.U32 R49, RZ, RZ, R3 ;  /* 0x000000ffff317224 */ /* 0x000fc600078e0003 */
[----:B------:R-:W4:Y:S01]  /*17460*/  LDL.LU R3, [R1+0x1d8] ;  /* 0x0001d80001037983 */ /* 0x000f220000300800 */
[----:B--2---:R-:W-:-:S03]  /*17470*/  IMAD.MOV.U32 R48, RZ, RZ, R2 ;  /* 0x000000ffff307224 */ /* 0x004fc600078e0002 */
[----:B------:R-:W2:Y:S01]  /*17480*/  LDL.LU R2, [R1+0xb24] ;  /* 0x000b240001027983 */ /* 0x000ea20000300800 */
[----:B------:R-:W-:-:S03]  /*17490*/  IMAD.MOV.U32 R45, RZ, RZ, R17 ;  /* 0x000000ffff2d7224 */ /* 0x000fc600078e0011 */
[----:B0-----:R-:W2:Y:S01]  /*174a0*/  LDL.LU R19, [R1+0x1e0] ;  /* 0x0001e00001137983 */ /* 0x001ea20000300800 */
[----:B------:R-:W-:-:S03]  /*174b0*/  IMAD.MOV.U32 R44, RZ, RZ, R16 ;  /* 0x000000ffff2c7224 */ /* 0x000fc600078e0010 */
[----:B------:R-:W2:Y:S01]  /*174c0*/  LDL.LU R18, [R1+0xb28] ;  /* 0x000b280001127983 */ /* 0x000ea20000300800 */
[----:B------:R-:W-:Y:S02]  /*174d0*/  IMAD.MOV.U32 R42, RZ, RZ, R22 ;  /* 0x000000ffff2a7224 */ /* 0x000fe400078e0016 */
[----:B------:R-:W-:Y:S01]  /*174e0*/  IMAD.MOV.U32 R43, RZ, RZ, R23 ;  /* 0x000000ffff2b7224 */ /* 0x000fe200078e0017 */
[----:B------:R-:W2:Y:S01]  /*174f0*/  LDL.LU R17, [R1+0x1e8] ;  /* 0x0001e80001117983 */ /* 0x000ea20000300800 */
[----:B------:R-:W-:-:S03]  /*17500*/  IMAD.MOV.U32 R47, RZ, RZ, R13 ;  /* 0x000000ffff2f7224 */ /* 0x000fc600078e000d */
[----:B------:R-:W2:Y:S01]  /*17510*/  LDL.LU R16, [R1+0xb2c] ;  /* 0x000b2c0001107983 */ /* 0x000ea20000300800 */
[----:B------:R-:W-:-:S03]  /*17520*/  IMAD.MOV.U32 R46, RZ, RZ, R12 ;  /* 0x000000ffff2e7224 */ /* 0x000fc600078e000c */
[----:B------:R-:W2:Y:S04]  /*17530*/  LDL.LU R15, [R1+0x1f0] ;  /* 0x0001f000010f7983 */ /* 0x000ea80000300800 */
[----:B------:R-:W2:Y:S04]  /*17540*/  LDL.LU R14, [R1+0xb30] ;  /* 0x000b3000010e7983 */ /* 0x000ea80000300800 */
[----:B------:R-:W2:Y:S04]  /*17550*/  LDL.LU R13, [R1+0x1f8] ;  /* 0x0001f800010d7983 */ /* 0x000ea80000300800 */
[----:B------:R-:W2:Y:S04]  /*17560*/  LDL.LU R12, [R1+0xb34] ;  /* 0x000b3400010c7983 */ /* 0x000ea80000300800 */
[----:B------:R-:W-:Y:S04]  /*17570*/  STL.64 [R1+0x198], R42 ;  /* 0x0001982a01007387 */ /* 0x000fe80000100a00 */
[----:B------:R-:W-:Y:S04]  /*17580*/  STL.64 [R1+0x1230], R42 ;  /* 0x0012302a01007387 */ /* 0x000fe80000100a00 */
[----:B------:R-:W-:Y:S04]  /*17590*/  STL.64 [R1+0x1a0], R44 ;  /* 0x0001a02c01007387 */ /* 0x000fe80000100a00 */
[----:B------:R-:W-:Y:S01]  /*175a0*/  STL.64 [R1+0x1238], R44 ;  /* 0x0012382c01007387 */ /* 0x000fe20000100a00 */
[----:B------:R-:W-:-:S03]  /*175b0*/  IMAD.MOV.U32 R55, RZ, RZ, R11 ;  /* 0x000000ffff377224 */ /* 0x000fc600078e000b */
[----:B------:R-:W-:Y:S01]  /*175c0*/  STL.64 [R1+0x1a8], R46 ;  /* 0x0001a82e01007387 */ /* 0x000fe20000100a00 */
[----:B------:R-:W-:-:S03]  /*175d0*/  IMAD.MOV.U32 R54, RZ, RZ, R10 ;  /* 0x000000ffff367224 */ /* 0x000fc600078e000a */
[----:B------:R-:W-:Y:S04]  /*175e0*/  STL.64 [R1+0x1240], R46 ;  /* 0x0012402e01007387 */ /* 0x000fe80000100a00 */
[----:B------:R-:W-:Y:S04]  /*175f0*/  STL.64 [R1+0x1b0], R48 ;  /* 0x0001b03001007387 */ /* 0x000fe80000100a00 */
[----:B------:R-:W-:Y:S04]  /*17600*/  STL.64 [R1+0x1250], R48 ;  /* 0x0012503001007387 */ /* 0x000fe80000100a00 */
[----:B------:R-:W2:Y:S04]  /*17610*/  LDL.LU R11, [R1+0x200] ;  /* 0x00020000010b7983 */ /* 0x000ea80000300800 */
[----:B------:R-:W2:Y:S01]  /*17620*/  LDL.LU R10, [R1+0xb38] ;  /* 0x000b3800010a7983 */ /* 0x000ea20000300800 */
[----:B------:R-:W-:-:S03]  /*17630*/  IMAD.MOV.U32 R57, RZ, RZ, R9 ;  /* 0x000000ffff397224 */ /* 0x000fc600078e0009 */
[----:B------:R3:W-:Y:S01]  /*17640*/  STL.64 [R1+0x1c8], R6 ;  /* 0x0001c80601007387 */ /* 0x0007e20000100a00 */
[----:B------:R-:W-:-:S03]  /*17650*/  IMAD.MOV.U32 R56, RZ, RZ, R8 ;  /* 0x000000ffff387224 */ /* 0x000fc600078e0008 */
[----:B------:R-:W2:Y:S04]  /*17660*/  LDL.LU R9, [R1+0x208] ;  /* 0x0002080001097983 */ /* 0x000ea80000300800 */
[----:B------:R-:W2:Y:S01]  /*17670*/  LDL.LU R8, [R1+0xb3c] ;  /* 0x000b3c0001087983 */ /* 0x000ea20000300800 */
[----:B---3--:R-:W-:Y:S02]  /*17680*/  IMAD.MOV.U32 R7, RZ, RZ, R5 ;  /* 0x000000ffff077224 */ /* 0x008fe400078e0005 */
[----:B----4-:R-:W-:-:S05]  /*17690*/  IMAD.MOV.U32 R6, RZ, RZ, R0 ;  /* 0x000000ffff067224 */ /* 0x010fca00078e0000 */
[----:B------:R0:W-:Y:S04]  /*176a0*/  STL.64 [R1+0x1d0], R6 ;  /* 0x0001d00601007387 */ /* 0x0001e80000100a00 */
[----:B0-----:R-:W3:Y:S04]  /*176b0*/  LDL.LU R7, [R1+0x210] ;  /* 0x0002100001077983 */ /* 0x001ee80000300800 */
[----:B------:R-:W4:Y:S04]  /*176c0*/  LDL.LU R0, [R1+0xb40] ;  /* 0x000b400001007983 */ /* 0x000f280000300800 */
[----:B------:R-:W-:Y:S04]  /*176d0*/  STL.64 [R1+0x1b8], R54 ;  /* 0x0001b83601007387 */ /* 0x000fe80000100a00 */
[----:B------:R-:W-:Y:S04]  /*176e0*/  STL.64 [R1+0x12e8], R54 ;  /* 0x0012e83601007387 */ /* 0x000fe80000100a00 */
[----:B------:R-:W-:Y:S04]  /*176f0*/  STL.64 [R1+0x1c0], R56 ;  /* 0x0001c03801007387 */ /* 0x000fe80000100a00 */
[----:B------:R-:W-:Y:S04]  /*17700*/  STL.64 [R1+0x12f0], R56 ;  /* 0x0012f03801007387 */ /* 0x000fe80000100a00 */
[----:B------:R-:W3:Y:S04]  /*17710*/  LDL.LU R6, [R1+0x218] ;  /* 0x0002180001067983 */ /* 0x000ee80000300800 */
[----:B------:R-:W3:Y:S04]  /*17720*/  LDL.LU R5, [R1+0xb44] ;  /* 0x000b440001057983 */ /* 0x000ee80000300800 */
[----:B--2---:R0:W-:Y:S04]  /*17730*/  STL.64 [R1+0x1d8], R2 ;  /* 0x0001d80201007387 */ /* 0x0041e80000100a00 */
[----:B0-----:R-:W2:Y:S04]  /*17740*/  LDL.LU R3, [R1+0x220] ;  /* 0x0002200001037983 */ /* 0x001ea80000300800 */
[----:B------:R-:W2:Y:S04]  /*17750*/  LDL.LU R2, [R1+0xb48] ;  /* 0x000b480001027983 */ /* 0x000ea80000300800 */
[----:B------:R0:W-:Y:S04]  /*17760*/  STL.64 [R1+0x1e0], R18 ;  /* 0x0001e01201007387 */ /* 0x0001e80000100a00 */
[----:B------:R-:W2:Y:S01]  /*17770*/  LDL.LU R21, [R1+0x228] ;  /* 0x0002280001157983 */ /* 0x000ea20000300800 */
[----:B------:R-:W-:-:S02]  /*17780*/  IMAD.MOV.U32 R60, RZ, RZ, R16 ;  /* 0x000000ffff3c7224 */ /* 0x000fc400078e0010 */
[----:B------:R-:W-:Y:S01]  /*17790*/  IMAD.MOV.U32 R61, RZ, RZ, R17 ;  /* 0x000000ffff3d7224 */ /* 0x000fe200078e0011 */
[----:B------:R1:W-:Y:S04]  /*177a0*/  STL.64 [R1+0x1f8], R12 ;  /* 0x0001f80c01007387 */ /* 0x0003e80000100a00 */
[----:B------:R-:W2:Y:S04]  /*177b0*/  LDL.LU R20, [R1+0xb4c] ;  /* 0x000b4c0001147983 */ /* 0x000ea80000300800 */
[----:B0-----:R-:W2:Y:S01]  /*177c0*/  LDL.LU R19, [R1+0x230] ;  /* 0x0002300001137983 */ /* 0x001ea20000300800 */
[----:B------:R-:W-:-:S03]  /*177d0*/  IMAD.MOV.U32 R62, RZ, RZ, R14 ;  /* 0x000000ffff3e7224 */ /* 0x000fc600078e000e */
[----:B------:R-:W2:Y:S01]  /*177e0*/  LDL.LU R18, [R1+0xb50] ;  /* 0x000b500001127983 */ /* 0x000ea20000300800 */
[----:B------:R-:W-:-:S03]  /*177f0*/  IMAD.MOV.U32 R63, RZ, RZ, R15 ;  /* 0x000000ffff3f7224 */ /* 0x000fc600078e000f */
[----:B------:R-:W2:Y:S04]  /*17800*/  LDL.LU R17, [R1+0x68] ;  /* 0x0000680001117983 */ /* 0x000ea80000300800 */
[----:B------:R-:W2:Y:S04]  /*17810*/  LDL.LU R16, [R1+0xb54] ;  /* 0x000b540001107983 */ /* 0x000ea80000300800 */
[----:B------:R-:W2:Y:S04]  /*17820*/  LDL.LU R15, [R1+0x70] ;  /* 0x00007000010f7983 */ /* 0x000ea80000300800 */
[----:B------:R-:W2:Y:S04]  /*17830*/  LDL.LU R14, [R1+0xb58] ;  /* 0x000b5800010e7983 */ /* 0x000ea80000300800 */
        /* <DEDUP_REMOVED lines=8> */
[----:B-1----:R-:W2:Y:S04]  /*178c0*/  LDL.LU R13, [R1+0x78] ;  /* 0x00007800010d7983 */ /* 0x002ea80000300800 */
[----:B------:R-:W2:Y:S04]  /*178d0*/  LDL.LU R12, [R1+0xb5c] ;  /* 0x000b5c00010c7983 */ /* 0x000ea80000300800 */
[----:B------:R-:W2:Y:S01]  /*178e0*/  LDL.LU R11, [R1+0x80] ;  /* 0x00008000010b7983 */ /* 0x000ea20000300800 */
[----:B----4-:R-:W-:-:S03]  /*178f0*/  IMAD.MOV.U32 R70, RZ, RZ, R0 ;  /* 0x000000ffff467224 */ /* 0x010fc600078e0000 */
[----:B------:R-:W4:Y:S01]  /*17900*/  LDL.LU R0, [R1+0xb60] ;  /* 0x000b600001007983 */ /* 0x000f220000300800 */
[----:B------:R-:W-:Y:S02]  /*17910*/  IMAD.MOV.U32 R69, RZ, RZ, R9 ;  /* 0x000000ffff457224 */ /* 0x000fe400078e0009 */
[----:B---3--:R-:W-:Y:S01]  /*17920*/  IMAD.MOV.U32 R71, RZ, RZ, R7 ;  /* 0x000000ffff477224 */ /* 0x008fe200078e0007 */
[----:B------:R-:W3:Y:S01]  /*17930*/  LDL.LU R10, [R1+0x238] ;  /* 0x00023800010a7983 */ /* 0x000ee20000300800 */
[----:B------:R-:W-:-:S03]  /*17940*/  IMAD.MOV.U32 R68, RZ, RZ, R8 ;  /* 0x000000ffff447224 */ /* 0x000fc600078e0008 */
[----:B------:R-:W3:Y:S04]  /*17950*/  LDL.LU R9, [R1+0xb64] ;  /* 0x000b640001097983 */ /* 0x000ee80000300800 */
[----:B------:R-:W3:Y:S01]  /*17960*/  LDL.LU R7, [R1+0x240] ;  /* 0x0002400001077983 */ /* 0x000ee20000300800 */
[----:B------:R-:W-:-:S03]  /*17970*/  IMAD.MOV.U32 R75, RZ, RZ, R6 ;  /* 0x000000ffff4b7224 */ /* 0x000fc600078e0006 */
[----:B------:R-:W3:Y:S01]  /*17980*/  LDL.LU R6, [R1+0xb68] ;  /* 0x000b680001067983 */ /* 0x000ee20000300800 */
[----:B------:R-:W-:-:S03]  /*17990*/  IMAD.MOV.U32 R74, RZ, RZ, R5 ;  /* 0x000000ffff4a7224 */ /* 0x000fc600078e0005 */
[----:B------:R-:W3:Y:S04]  /*179a0*/  LDL.LU R8, [R1+0x248] ;  /* 0x0002480001087983 */ /* 0x000ee80000300800 */
[----:B------:R-:W3:Y:S01]  /*179b0*/  LDL.LU R5, [R1+0xb6c] ;  /* 0x000b6c0001057983 */ /* 0x000ee20000300800 */
[----:B--2---:R-:W-:-:S03]  /*179c0*/  IMAD.MOV.U32 R77, RZ, RZ, R3 ;  /* 0x000000ffff4d7224 */ /* 0x004fc600078e0003 */
[----:B------:R-:W2:Y:S01]  /*179d0*/  LDL.LU R3, [R1+0x250] ;  /* 0x0002500001037983 */ /* 0x000ea20000300800 */
[----:B------:R-:W-:-:S03]  /*179e0*/  IMAD.MOV.U32 R76, RZ, RZ, R2 ;  /* 0x000000ffff4c7224 */ /* 0x000fc600078e0002 */
[----:B------:R-:W2:Y:S04]  /*179f0*/  LDL.LU R2, [R1+0xb70] ;  /* 0x000b700001027983 */ /* 0x000ea80000300800 */
[----:B------:R-:W-:Y:S04]  /*17a00*/  STL.64 [R1+0x208], R68 ;  /* 0x0002084401007387 */ /* 0x000fe80000100a00 */
[----:B------:R-:W-:Y:S01]  /*17a10*/  STL [R1+0x1448], R68 ;  /* 0x0014484401007387 */ /* 0x000fe20000100800 */
[----:B------:R-:W-:-:S03]  /*17a20*/  IMAD.MOV.U32 R79, RZ, RZ, R21 ;  /* 0x000000ffff4f7224 */ /* 0x000fc600078e0015 */
[----:B------:R-:W-:Y:S04]  /*17a30*/  STL.64 [R1+0x218], R74 ;  /* 0x0002184a01007387 */ /* 0x000fe80000100a00 */
[----:B------:R-:W-:Y:S01]  /*17a40*/  STL [R1+0x1510], R74 ;  /* 0x0015104a01007387 */ /* 0x000fe20000100800 */
[----:B------:R-:W-:-:S03]  /*17a50*/  IMAD.MOV.U32 R78, RZ, RZ, R20 ;  /* 0x000000ffff4e7224 */ /* 0x000fc600078e0014 */
[----:B------:R-:W-:Y:S01]  /*17a60*/  STL [R1+0x1500], R75 ;  /* 0x0015004b01007387 */ /* 0x000fe20000100800 */
[----:B------:R-:W-:-:S03]  /*17a70*/  IMAD.MOV.U32 R81, RZ, RZ, R19 ;  /* 0x000000ffff517224 */ /* 0x000fc600078e0013 */
[----:B------:R-:W-:Y:S01]  /*17a80*/  STL.64 [R1+0x220], R76 ;  /* 0x0002204c01007387 */ /* 0x000fe20000100a00 */
[----:B------:R-:W-:-:S03]  /*17a90*/  IMAD.MOV.U32 R80, RZ, RZ, R18 ;  /* 0x000000ffff507224 */ /* 0x000fc600078e0012 */
[----:B------:R-:W-:Y:S04]  /*17aa0*/  STL.64 [R1+0x1508], R76 ;  /* 0x0015084c01007387 */ /* 0x000fe80000100a00 */
[----:B------:R-:W-:Y:S04]  /*17ab0*/  STL [R1+0x1428], R69 ;  /* 0x0014284501007387 */ /* 0x000fe80000100800 */
[----:B------:R-:W-:Y:S04]  /*17ac0*/  STL.64 [R1+0x210], R70 ;  /* 0x0002104601007387 */ /* 0x000fe80000100a00 */
[----:B------:R-:W-:Y:S04]  /*17ad0*/  STL.64 [R1+0x1430], R70 ;  /* 0x0014304601007387 */ /* 0x000fe80000100a00 */
[----:B------:R-:W-:Y:S04]  /*17ae0*/  STL.64 [R1+0x228], R78 ;  /* 0x0002284e01007387 */ /* 0x000fe80000100a00 */
[----:B------:R-:W-:Y:S04]  /*17af0*/  STL.64 [R1+0x1518], R78 ;  /* 0x0015184e01007387 */ /* 0x000fe80000100a00 */
[----:B------:R-:W-:Y:S04]  /*17b00*/  STL.64 [R1+0x230], R80 ;  /* 0x0002305001007387 */ /* 0x000fe80000100a00 */
[----:B------:R-:W-:Y:S04]  /*17b10*/  STL [R1+0x1530], R80 ;  /* 0x0015305001007387 */ /* 0x000fe80000100800 */
[----:B------:R-:W-:Y:S01]  /*17b20*/  STL [R1+0x1520], R81 ;  /* 0x0015205101007387 */ /* 0x000fe20000100800 */
[----:B------:R-:W-:-:S03]  /*17b30*/  IMAD.MOV.U32 R31, RZ, RZ, R15 ;  /* 0x000000ffff1f7224 */ /* 0x000fc600078e000f */
[----:B------:R-:W2:Y:S01]  /*17b40*/  LDL.LU R25, [R1+0x258] ;  /* 0x0002580001197983 */ /* 0x000ea20000300800 */
        /* <DEDUP_REMOVED lines=9> */
[----:B------:R-:W2:Y:S04]  /*17be0*/  LDL.LU R14, [R1+0xb7c] ;  /* 0x000b7c00010e7983 */ /* 0x000ea80000300800 */
[----:B------:R-:W2:Y:S01]  /*17bf0*/  LDL.LU R13, [R1+0x270] ;  /* 0x00027000010d7983 */ /* 0x000ea20000300800 */
[----:B------:R-:W-:Y:S02]  /*17c00*/  IMAD.MOV.U32 R29, RZ, RZ, R11 ;  /* 0x000000ffff1d7224 */ /* 0x000fe400078e000b */
[----:B----4-:R-:W-:Y:S02]  /*17c10*/  IMAD.MOV.U32 R28, RZ, RZ, R0 ;  /* 0x000000ffff1c7224 */ /* 0x010fe400078e0000 */
        /* <DEDUP_REMOVED lines=8> */
[----:B------:R-:W-:Y:S04]  /*17ca0*/  STL.64 [R1+0x1260], R28 ;  /* 0x0012601c01007387 */ /* 0x000fe80000100a00 */
[----:B------:R-:W4:Y:S04]  /*17cb0*/  LDL.LU R21, [R1+0x278] ;  /* 0x0002780001157983 */ /* 0x000f280000300800 */
[----:B------:R-:W4:Y:S04]  /*17cc0*/  LDL.LU R20, [R1+0xbc4] ;  /* 0x000bc40001147983 */ /* 0x000f280000300800 */
[----:B------:R-:W4:Y:S04]  /*17cd0*/  LDL.LU R19, [R1+0x280] ;  /* 0x0002800001137983 */ /* 0x000f280000300800 */
[----:B------:R-:W4:Y:S04]  /*17ce0*/  LDL.LU R18, [R1+0xbc8] ;  /* 0x000bc80001127983 */ /* 0x000f280000300800 */
[----:B------:R-:W4:Y:S01]  /*17cf0*/  LDL.LU R12, [R1+0x288] ;  /* 0x00028800010c7983 */ /* 0x000f220000300800 */
[----:B---3--:R-:W-:-:S02]  /*17d00*/  IMAD.MOV.U32 R16, RZ, RZ, R9 ;  /* 0x000000ffff107224 */ /* 0x008fc400078e0009 */
[----:B------:R-:W-:Y:S02]  /*17d10*/  IMAD.MOV.U32 R9, RZ, RZ, R8 ;  /* 0x000000ffff097224 */ /* 0x000fe400078e0008 */
[----:B------:R-:W-:Y:S02]  /*17d20*/  IMAD.MOV.U32 R8, RZ, RZ, R5 ;  /* 0x000000ffff087224 */ /* 0x000fe400078e0005 */
[----:B------:R-:W-:Y:S01]  /*17d30*/  IMAD.MOV.U32 R17, RZ, RZ, R10 ;  /* 0x000000ffff117224 */ /* 0x000fe200078e000a */
[----:B------:R-:W3:Y:S01]  /*17d40*/  LDL.LU R5, [R1+0xbcc] ;  /* 0x000bcc0001057983 */ /* 0x000ee20000300800 */
[----:B--2---:R-:W-:-:S03]  /*17d50*/  IMAD.MOV.U32 R11, RZ, RZ, R3 ;  /* 0x000000ffff0b7224 */ /* 0x004fc600078e0003 */
[----:B------:R-:W2:Y:S01]  /*17d60*/  LDL.LU R3, [R1+0x290] ;  /* 0x0002900001037983 */ /* 0x000ea20000300800 */
[----:B------:R-:W-:-:S03]  /*17d70*/  IMAD.MOV.U32 R10, RZ, RZ, R2 ;  /* 0x000000ffff0a7224 */ /* 0x000fc600078e0002 */
[----:B------:R-:W2:Y:S04]  /*17d80*/  LDL.LU R2, [R1+0xbd0] ;  /* 0x000bd00001027983 */ /* 0x000ea80000300800 */
[----:B------:R-:W-:Y:S04]  /*17d90*/  STL.64 [R1+0x238], R16 ;  /* 0x0002381001007387 */ /* 0x000fe80000100a00 */
[----:B------:R0:W-:Y:S04]  /*17da0*/  STL.64 [R1+0x1268], R16 ;  /* 0x0012681001007387 */ /* 0x0001e80000100a00 */
[----:B------:R-:W-:Y:S04]  /*17db0*/  STL.64 [R1+0x240], R6 ;  /* 0x0002400601007387 */ /* 0x000fe80000100a00 */
[----:B------:R-:W-:Y:S04]  /*17dc0*/  STL.64 [R1+0x1270], R6 ;  /* 0x0012700601007387 */ /* 0x000fe80000100a00 */
[----:B------:R-:W-:Y:S04]  /*17dd0*/  STL.64 [R1+0x248], R8 ;  /* 0x0002480801007387 */ /* 0x000fe80000100a00 */
[----:B------:R-:W-:Y:S04]  /*17de0*/  STL.64 [R1+0x1280], R8 ;  /* 0x0012800801007387 */ /* 0x000fe80000100a00 */
[----:B------:R-:W-:Y:S04]  /*17df0*/  STL.64 [R1+0x250], R10 ;  /* 0x0002500a01007387 */ /* 0x000fe80000100a00 */
[----:B------:R1:W-:Y:S04]  /*17e00*/  STL.64 [R1+0x1288], R10 ;  /* 0x0012880a01007387 */ /* 0x0003e80000100a00 */
[----:B0-----:R-:W2:Y:S04]  /*17e10*/  LDL.LU R17, [R1+0x298] ;  /* 0x0002980001117983 */ /* 0x001ea80000300800 */
[----:B------:R-:W2:Y:S01]  /*17e20*/  LDL.LU R16, [R1+0xbd4] ;  /* 0x000bd40001107983 */ /* 0x000ea20000300800 */
[----:B------:R-:W-:-:S02]  /*17e30*/  IMAD.MOV.U32 R35, RZ, RZ, R25 ;  /* 0x000000ffff237224 */ /* 0x000fc400078e0019 */
[----:B------:R-:W-:Y:S02]  /*17e40*/  IMAD.MOV.U32 R34, RZ, RZ, R24 ;  /* 0x000000ffff227224 */ /* 0x000fe400078e0018 */
[----:B------:R-:W-:Y:S02]  /*17e50*/  IMAD.MOV.U32 R37, RZ, RZ, R23 ;  /* 0x000000ffff257224 */ /* 0x000fe400078e0017 */
[----:B------:R-:W-:Y:S02]  /*17e60*/  IMAD.MOV.U32 R39, RZ, RZ, R15 ;  /* 0x000000ffff277224 */ /* 0x000fe400078e000f */
[----:B------:R-:W2:Y:S01]  /*17e70*/  LDL.LU R15, [R1+0x2a0] ;  /* 0x0002a000010f7983 */ /* 0x000ea20000300800 */
[----:B------:R-:W-:-:S03]  /*17e80*/  IMAD.MOV.U32 R38, RZ, RZ, R14 ;  /* 0x000000ffff267224 */ /* 0x000fc600078e000e */
[----:B------:R-:W2:Y:S01]  /*17e90*/  LDL.LU R14, [R1+0xbd8] ;  /* 0x000bd800010e7983 */ /* 0x000ea20000300800 */
[----:B------:R-:W-:-:S03]  /*17ea0*/  IMAD.MOV.U32 R41, RZ, RZ, R13 ;  /* 0x000000ffff297224 */ /* 0x000fc600078e000d */
[----:B------:R-:W2:Y:S01]  /*17eb0*/  LDL.LU R13, [R1+0x2a8] ;  /* 0x0002a800010d7983 */ /* 0x000ea20000300800 */
[----:B------:R-:W-:-:S03]  /*17ec0*/  IMAD.MOV.U32 R36, RZ, RZ, R22 ;  /* 0x000000ffff247224 */ /* 0x000fc600078e0016 */
[----:B-1----:R-:W2:Y:S01]  /*17ed0*/  LDL.LU R11, [R1+0xbdc] ;  /* 0x000bdc00010b7983 */ /* 0x002ea20000300800 */
[----:B----4-:R-:W-:-:S03]  /*17ee0*/  IMAD.MOV.U32 R40, RZ, RZ, R0 ;  /* 0x000000ffff287224 */ /* 0x010fc600078e0000 */
[----:B------:R-:W4:Y:S04]  /*17ef0*/  LDL.LU R6, [R1+0x2b0] ;  /* 0x0002b00001067983 */ /* 0x000f280000300800 */
        /* <DEDUP_REMOVED lines=10> */
[----:B------:R-:W4:Y:S04]  /*17fa0*/  LDL.LU R12, [R1+0x2b8] ;  /* 0x0002b800010c7983 */ /* 0x000f280000300800 */
[----:B------:R-:W4:Y:S04]  /*17fb0*/  LDL.LU R10, [R1+0xbe4] ;  /* 0x000be400010a7983 */ /* 0x000f280000300800 */
[----:B------:R-:W4:Y:S04]  /*17fc0*/  LDL.LU R9, [R1+0x2c0] ;  /* 0x0002c00001097983 */ /* 0x000f280000300800 */
[----:B------:R-:W4:Y:S01]  /*17fd0*/  LDL.LU R8, [R1+0xbe8] ;  /* 0x000be80001087983 */ /* 0x000f220000300800 */
[----:B---3--:R-:W-:-:S03]  /*17fe0*/  IMAD.MOV.U32 R46, RZ, RZ, R5 ;  /* 0x000000ffff2e7224 */ /* 0x008fc600078e0005 */
[----:B------:R-:W3:Y:S04]  /*17ff0*/  LDL.LU R7, [R1+0x2c8] ;  /* 0x0002c80001077983 */ /* 0x000ee80000300800 */
[----:B------:R-:W3:Y:S01]  /*18000*/  LDL.LU R5, [R1+0xbec] ;  /* 0x000bec0001057983 */ /* 0x000ee20000300800 */
[----:B--2---:R-:W-:-:S03]  /*18010*/  IMAD.MOV.U32 R49, RZ, RZ, R3 ;  /* 0x000000ffff317224 */ /* 0x004fc600078e0003 */
[----:B------:R-:W2:Y:S01]  /*18020*/  LDL.LU R3, [R1+0x2d0] ;  /* 0x0002d00001037983 */ /* 0x000ea20000300800 */
[----:B------:R-:W-:-:S03]  /*18030*/  IMAD.MOV.U32 R48, RZ, RZ, R2 ;  /* 0x000000ffff307224 */ /* 0x000fc600078e0002 */
[----:B------:R-:W2:Y:S01]  /*18040*/  LDL.LU R2, [R1+0xbf0] ;  /* 0x000bf00001027983 */ /* 0x000ea20000300800 */
[----:B------:R-:W-:Y:S02]  /*18050*/  IMAD.MOV.U32 R42, RZ, RZ, R20 ;  /* 0x000000ffff2a7224 */ /* 0x000fe400078e0014 */
[----:B------:R-:W-:Y:S02]  /*18060*/  IMAD.MOV.U32 R43, RZ, RZ, R21 ;  /* 0x000000ffff2b7224 */ /* 0x000fe400078e0015 */
[----:B------:R-:W-:Y:S02]  /*18070*/  IMAD.MOV.U32 R44, RZ, RZ, R18 ;  /* 0x000000ffff2c7224 */ /* 0x000fe400078e0012 */
[----:B------:R-:W-:Y:S01]  /*18080*/  IMAD.MOV.U32 R45, RZ, RZ, R19 ;  /* 0x000000ffff2d7224 */ /* 0x000fe200078e0013 */
[----:B------:R-:W-:Y:S04]  /*18090*/  STL.64 [R1+0x278], R42 ;  /* 0x0002782a01007387 */ /* 0x000fe80000100a00 */
[----:B------:R0:W-:Y:S04]  /*180a0*/  STL.64 [R1+0x12f8], R42 ;  /* 0x0012f82a01007387 */ /* 0x0001e80000100a00 */
        /* <DEDUP_REMOVED lines=9> */
[----:B------:R-:W2:Y:S01]  /*18140*/  LDL.LU R20, [R1+0xbf8] ;  /* 0x000bf80001147983 */ /* 0x000ea20000300800 */
[----:B------:R-:W-:-:S03]  /*18150*/  IMAD.MOV.U32 R54, RZ, RZ, R16 ;  /* 0x000000ffff367224 */ /* 0x000fc600078e0010 */
[----:B------:R-:W2:Y:S01]  /*18160*/  LDL.LU R19, [R1+0x2e8] ;  /* 0x0002e80001137983 */ /* 0x000ea20000300800 */
[----:B------:R-:W-:Y:S02]  /*18170*/  IMAD.MOV.U32 R55, RZ, RZ, R17 ;  /* 0x000000ffff377224 */ /* 0x000fe400078e0011 */
[----:B------:R-:W-:Y:S02]  /*18180*/  IMAD.MOV.U32 R57, RZ, RZ, R15 ;  /* 0x000000ffff397224 */ /* 0x000fe400078e000f */
[----:B------:R-:W-:Y:S02]  /*18190*/  IMAD.MOV.U32 R56, RZ, RZ, R14 ;  /* 0x000000ffff387224 */ /* 0x000fe400078e000e */
[----:B0-----:R-:W-:Y:S02]  /*181a0*/  IMAD.MOV.U32 R42, RZ, RZ, R11 ;  /* 0x000000ffff2a7224 */ /* 0x001fe400078e000b */
[----:B------:R-:W2:Y:S01]  /*181b0*/  LDL.LU R11, [R1+0xbfc] ;  /* 0x000bfc00010b7983 */ /* 0x000ea20000300800 */
[----:B----4-:R-:W-:-:S03]  /*181c0*/  IMAD.MOV.U32 R45, RZ, RZ, R6 ;  /* 0x000000ffff2d7224 */ /* 0x010fc600078e0006 */
[----:B------:R-:W4:Y:S01]  /*181d0*/  LDL.LU R6, [R1+0x2f0] ;  /* 0x0002f00001067983 */ /* 0x000f220000300800 */
[----:B------:R-:W-:-:S03]  /*181e0*/  IMAD.MOV.U32 R44, RZ, RZ, R0 ;  /* 0x000000ffff2c7224 */ /* 0x000fc600078e0000 */
[----:B------:R-:W4:Y:S01]  /*181f0*/  LDL.LU R0, [R1+0xc00] ;  /* 0x000c000001007983 */ /* 0x000f220000300800 */
[----:B------:R-:W-:-:S03]  /*18200*/  IMAD.MOV.U32 R43, RZ, RZ, R13 ;  /* 0x000000ffff2b7224 */ /* 0x000fc600078e000d */
        /* <DEDUP_REMOVED lines=10> */
[----:B------:R-:W-:-:S03]  /*182b0*/  IMAD.MOV.U32 R61, RZ, RZ, R9 ;  /* 0x000000ffff3d7224 */ /* 0x000fc600078e0009 */
[----:B------:R-:W4:Y:S01]  /*182c0*/  LDL.LU R9, [R1+0xc04] ;  /* 0x000c040001097983 */ /* 0x000f220000300800 */
[----:B------:R-:W-:-:S03]  /*182d0*/  IMAD.MOV.U32 R60, RZ, RZ, R8 ;  /* 0x000000ffff3c7224 */ /* 0x000fc600078e0008 */
[----:B------:R-:W4:Y:S01]  /*182e0*/  LDL.LU R8, [R1+0x300] ;  /* 0x0003000001087983 */ /* 0x000f220000300800 */
[----:B------:R-:W-:Y:S02]  /*182f0*/  IMAD.MOV.U32 R65, RZ, RZ, R12 ;  /* 0x000000ffff417224 */ /* 0x000fe400078e000c */
[----:B---3--:R-:W-:Y:S02]  /*18300*/  IMAD.MOV.U32 R62, RZ, RZ, R5 ;  /* 0x000000ffff3e7224 */ /* 0x008fe400078e0005 */
[----:B------:R-:W3:Y:S01]  /*18310*/  LDL.LU R5, [R1+0xc08] ;  /* 0x000c080001057983 */ /* 0x000ee20000300800 */
[----:B--2---:R-:W-:-:S03]  /*18320*/  IMAD.MOV.U32 R13, RZ, RZ, R3 ;  /* 0x000000ffff0d7224 */ /* 0x004fc600078e0003 */
[----:B------:R-:W2:Y:S01]  /*18330*/  LDL.LU R3, [R1+0x308] ;  /* 0x0003080001037983 */ /* 0x000ea20000300800 */
[----:B------:R-:W-:-:S03]  /*18340*/  IMAD.MOV.U32 R12, RZ, RZ, R2 ;  /* 0x000000ffff0c7224 */ /* 0x000fc600078e0002 */
[----:B------:R-:W2:Y:S04]  /*18350*/  LDL.LU R2, [R1+0xc0c] ;  /* 0x000c0c0001027983 */ /* 0x000ea80000300800 */
[----:B------:R0:W-:Y:S04]  /*18360*/  STL.64 [R1+0x2d0], R12 ;  /* 0x0002d00c01007387 */ /* 0x0001e80000100a00 */
[----:B------:R-:W2:Y:S04]  /*18370*/  LDL.LU R18, [R1+0x310] ;  /* 0x0003100001127983 */ /* 0x000ea80000300800 */
[----:B------:R-:W2:Y:S04]  /*18380*/  LDL.LU R17, [R1+0xc10] ;  /* 0x000c100001117983 */ /* 0x000ea80000300800 */
[----:B0-----:R-:W2:Y:S01]  /*18390*/  LDL.LU R13, [R1+0x88] ;  /* 0x00008800010d7983 */ /* 0x001ea20000300800 */
[----:B------:R-:W-:-:S03]  /*183a0*/  IMAD.MOV.U32 R63, RZ, RZ, R7 ;  /* 0x000000ffff3f7224 */ /* 0x000fc600078e0007 */
[----:B------:R-:W2:Y:S04]  /*183b0*/  LDL.LU R12, [R1+0xc14] ;  /* 0x000c1400010c7983 */ /* 0x000ea80000300800 */
[----:B------:R-:W2:Y:S04]  /*183c0*/  LDL.LU R15, [R1+0x90] ;  /* 0x00009000010f7983 */ /* 0x000ea80000300800 */
[----:B------:R-:W2:Y:S04]  /*183d0*/  LDL.LU R14, [R1+0xc18] ;  /* 0x000c1800010e7983 */ /* 0x000ea80000300800 */
[----:B------:R-:W2:Y:S04]  /*183e0*/  LDL.LU R16, [R1+0x98] ;  /* 0x0000980001107983 */ /* 0x000ea80000300800 */
[----:B------:R-:W2:Y:S04]  /*183f0*/  LDL.LU R7, [R1+0xc1c] ;  /* 0x000c1c0001077983 */ /* 0x000ea80000300800 */
[----:B------:R-:W-:Y:S04]  /*18400*/  STL.64 [R1+0x2b8], R64 ;  /* 0x0002b84001007387 */ /* 0x000fe80000100a00 */
        /* <DEDUP_REMOVED lines=9> */
[----:B------:R-:W-:Y:S02]  /*184a0*/  IMAD.MOV.U32 R71, RZ, RZ, R19 ;  /* 0x000000ffff477224 */ /* 0x000fe400078e0013 */
[----:B----4-:R-:W-:Y:S02]  /*184b0*/  IMAD.MOV.U32 R21, RZ, RZ, R6 ;  /* 0x000000ffff157224 */ /* 0x010fe400078e0006 */
[----:B------:R-:W4:Y:S01]  /*184c0*/  LDL.LU R6, [R1+0xa0] ;  /* 0x0000a00001067983 */ /* 0x000f220000300800 */
[----:B------:R-:W-:-:S03]  /*184d0*/  IMAD.MOV.U32 R20, RZ, RZ, R0 ;  /* 0x000000ffff147224 */ /* 0x000fc600078e0000 */
[----:B------:R-:W4:Y:S01]  /*184e0*/  LDL.LU R0, [R1+0xc20] ;  /* 0x000c200001007983 */ /* 0x000f220000300800 */
[----:B------:R-:W-:-:S03]  /*184f0*/  IMAD.MOV.U32 R70, RZ, RZ, R11 ;  /* 0x000000ffff467224 */ /* 0x000fc600078e000b */
[----:B------:R0:W-:Y:S04]  /*18500*/  STL.64 [R1+0x2f0], R20 ;  /* 0x0002f01401007387 */ /* 0x0001e80000100a00 */
[----:B------:R-:W-:Y:S04]  /*18510*/  STL.64 [R1+0x2d8], R72 ;  /* 0x0002d84801007387 */ /* 0x000fe80000100a00 */
[----:B------:R-:W-:Y:S04]  /*18520*/  STL.64 [R1+0x1438], R72 ;  /* 0x0014384801007387 */ /* 0x000fe80000100a00 */
[----:B------:R-:W-:Y:S04]  /*18530*/  STL.64 [R1+0x2e0], R66 ;  /* 0x0002e04201007387 */ /* 0x000fe80000100a00 */
[----:B------:R-:W-:Y:S04]  /*18540*/  STL.64 [R1+0x1440], R66 ;  /* 0x0014404201007387 */ /* 0x000fe80000100a00 */
[----:B------:R-:W-:Y:S04]  /*18550*/  STL.64 [R1+0x2e8], R70 ;  /* 0x0002e84601007387 */ /* 0x000fe80000100a00 */
[----:B------:R-:W-:Y:S04]  /*18560*/  STL.64 [R1+0x1450], R70 ;  /* 0x0014504601007387 */ /* 0x000fe80000100a00 */
[----:B0-----:R-:W4:Y:S04]  /*18570*/  LDL.LU R20, [R1+0x318] ;  /* 0x0003180001147983 */ /* 0x001f280000300800 */
[----:B------:R-:W4:Y:S01]  /*18580*/  LDL.LU R11, [R1+0xc24] ;  /* 0x000c2400010b7983 */ /* 0x000f220000300800 */
[----:B------:R-:W-:-:S03]  /*18590*/  IMAD.MOV.U32 R77, RZ, RZ, R10 ;  /* 0x000000ffff4d7224 */ /* 0x000fc600078e000a */
[----:B------:R-:W4:Y:S01]  /*185a0*/  LDL.LU R10, [R1+0x320] ;  /* 0x00032000010a7983 */ /* 0x000f220000300800 */
[----:B------:R-:W-:-:S03]  /*185b0*/  IMAD.MOV.U32 R76, RZ, RZ, R9 ;  /* 0x000000ffff4c7224 */ /* 0x000fc600078e0009 */
[----:B------:R-:W4:Y:S01]  /*185c0*/  LDL.LU R9, [R1+0xc28] ;  /* 0x000c280001097983 */ /* 0x000f220000300800 */
[----:B------:R-:W-:-:S03]  /*185d0*/  IMAD.MOV.U32 R79, RZ, RZ, R8 ;  /* 0x000000ffff4f7224 */ /* 0x000fc600078e0008 */
[----:B------:R-:W4:Y:S01]  /*185e0*/  LDL.LU R8, [R1+0x328] ;  /* 0x0003280001087983 */ /* 0x000f220000300800 */
[----:B---3--:R-:W-:-:S03]  /*185f0*/  IMAD.MOV.U32 R78, RZ, RZ, R5 ;  /* 0x000000ffff4e7224 */ /* 0x008fc600078e0005 */
[----:B------:R-:W3:Y:S01]  /*18600*/  LDL.LU R5, [R1+0xc2c] ;  /* 0x000c2c0001057983 */ /* 0x000ee20000300800 */
[----:B--2---:R-:W-:-:S03]  /*18610*/  IMAD.MOV.U32 R23, RZ, RZ, R3 ;  /* 0x000000ffff177224 */ /* 0x004fc600078e0003 */
[----:B------:R-:W2:Y:S01]  /*18620*/  LDL.LU R3, [R1+0x330] ;  /* 0x0003300001037983 */ /* 0x000ea20000300800 */
[----:B------:R-:W-:-:S03]  /*18630*/  IMAD.MOV.U32 R22, RZ, RZ, R2 ;  /* 0x000000ffff167224 */ /* 0x000fc600078e0002 */
[----:B------:R-:W2:Y:S01]  /*18640*/  LDL.LU R2, [R1+0xc30] ;  /* 0x000c300001027983 */ /* 0x000ea20000300800 */
[----:B------:R-:W-:-:S03]  /*18650*/  IMAD.MOV.U32 R19, RZ, RZ, R18 ;  /* 0x000000ffff137224 */ /* 0x000fc600078e0012 */
[----:B------:R0:W-:Y:S01]  /*18660*/  STL.64 [R1+0x308], R22 ;  /* 0x0003081601007387 */ /* 0x0001e20000100a00 */
[----:B------:R-:W-:-:S03]  /*18670*/  IMAD.MOV.U32 R18, RZ, RZ, R17 ;  /* 0x000000ffff127224 */ /* 0x000fc600078e0011 */
[----:B------:R-:W-:Y:S04]  /*18680*/  STL.64 [R1+0x2f8], R76 ;  /* 0x0002f84c01007387 */ /* 0x000fe80000100a00 */
[----:B------:R-:W-:Y:S04]  /*18690*/  STL.64 [R1+0x1528], R76 ;  /* 0x0015284c01007387 */ /* 0x000fe80000100a00 */
[----:B------:R4:W-:Y:S04]  /*186a0*/  STL.64 [R1+0x310], R18 ;  /* 0x0003101201007387 */ /* 0x0009e80000100a00 */
[----:B------:R-:W-:Y:S04]  /*186b0*/  STL.64 [R1+0x300], R78 ;  /* 0x0003004e01007387 */ /* 0x000fe80000100a00 */
[----:B------:R-:W-:Y:S04]  /*186c0*/  STL.64 [R1+0x1538], R78 ;  /* 0x0015384e01007387 */ /* 0x000fe80000100a00 */
[----:B------:R-:W2:Y:S01]  /*186d0*/  LDL.LU R32, [R1+0x338] ;  /* 0x0003380001207983 */ /* 0x000ea20000300800 */
[----:B0-----:R-:W-:-:S03]  /*186e0*/  IMAD.MOV.U32 R23, RZ, RZ, R16 ;  /* 0x000000ffff177224 */ /* 0x001fc600078e0010 */
[----:B------:R-:W2:Y:S01]  /*186f0*/  LDL.LU R29, [R1+0xc34] ;  /* 0x000c3400011d7983 */ /* 0x000ea20000300800 */
[----:B------:R-:W-:-:S03]  /*18700*/  IMAD.MOV.U32 R22, RZ, RZ, R7 ;  /* 0x000000ffff167224 */ /* 0x000fc600078e0007 */
[----:B------:R-:W2:Y:S04]  /*18710*/  LDL.LU R28, [R1+0x340] ;  /* 0x00034000011c7983 */ /* 0x000ea80000300800 */
[----:B------:R-:W2:Y:S04]  /*18720*/  LDL.LU R17, [R1+0xc38] ;  /* 0x000c380001117983 */ /* 0x000ea80000300800 */
[----:B------:R-:W2:Y:S04]  /*18730*/  LDL.LU R16, [R1+0x348] ;  /* 0x0003480001107983 */ /* 0x000ea80000300800 */
[----:B------:R-:W2:Y:S01]  /*18740*/  LDL.LU R7, [R1+0xc3c] ;  /* 0x000c3c0001077983 */ /* 0x000ea20000300800 */
[----:B----4-:R-:W-:-:S03]  /*18750*/  IMAD.MOV.U32 R19, RZ, RZ, R6 ;  /* 0x000000ffff137224 */ /* 0x010fc600078e0006 */
[----:B------:R-:W4:Y:S01]  /*18760*/  LDL.LU R6, [R1+0x350] ;  /* 0x0003500001067983 */ /* 0x000f220000300800 */
[----:B------:R-:W-:-:S03]  /*18770*/  IMAD.MOV.U32 R18, RZ, RZ, R0 ;  /* 0x000000ffff127224 */ /* 0x000fc600078e0000 */
[----:B------:R-:W4:Y:S04]  /*18780*/  LDL.LU R0, [R1+0xc40] ;  /* 0x000c400001007983 */ /* 0x000f280000300800 */
[----:B------:R-:W-:Y:S04]  /*18790*/  STL.64 [R1+0x88], R12 ;  /* 0x0000880c01007387 */ /* 0x000fe80000100a00 */
[----:B------:R0:W-:Y:S04]  /*187a0*/  STL.64 [R1+0x1340], R12 ;  /* 0x0013400c01007387 */ /* 0x0001e80000100a00 */
[----:B------:R-:W-:Y:S04]  /*187b0*/  STL.64 [R1+0x90], R14 ;  /* 0x0000900e01007387 */ /* 0x000fe80000100a00 */
[----:B------:R-:W-:Y:S04]  /*187c0*/  STL.64 [R1+0x13b0], R14 ;  /* 0x0013b00e01007387 */ /* 0x000fe80000100a00 */
[----:B------:R-:W-:Y:S04]  /*187d0*/  STL.64 [R1+0x98], R22 ;  /* 0x0000981601007387 */ /* 0x000fe80000100a00 */
[----:B------:R1:W-:Y:S04]  /*187e0*/  STL.64 [R1+0x13c0], R22 ;  /* 0x0013c01601007387 */ /* 0x0003e80000100a00 */
[----:B------:R-:W-:Y:S01]  /*187f0*/  STL.64 [R1+0xa0], R18 ;  /* 0x0000a01201007387 */ /* 0x000fe20000100a00 */
[----:B------:R-:W-:-:S03]  /*18800*/  IMAD.MOV.U32 R21, RZ, RZ, R20 ;  /* 0x000000ffff157224 */ /* 0x000fc600078e0014 */
[----:B------:R-:W-:Y:S01]  /*18810*/  STL.64 [R1+0x13c8], R18 ;  /* 0x0013c81201007387 */ /* 0x000fe20000100a00 */
[----:B------:R-:W-:Y:S02]  /*18820*/  IMAD.MOV.U32 R20, RZ, RZ, R11 ;  /* 0x000000ffff147224 */ /* 0x000fe400078e000b */
[----:B------:R-:W-:Y:S02]  /*18830*/  IMAD.MOV.U32 R25, RZ, RZ, R10 ;  /* 0x000000ffff197224 */ /* 0x000fe400078e000a */
[----:B------:R-:W-:Y:S02]  /*18840*/  IMAD.MOV.U32 R24, RZ, RZ, R9 ;  /* 0x000000ffff187224 */ /* 0x000fe400078e0009 */
[----:B------:R-:W4:Y:S01]  /*18850*/  LDL.LU R9, [R1+0x358] ;  /* 0x0003580001097983 */ /* 0x000f220000300800 */
[----:B------:R-:W-:-:S03]  /*18860*/  IMAD.MOV.U32 R27, RZ, RZ, R8 ;  /* 0x000000ffff1b7224 */ /* 0x000fc600078e0008 */
[----:B------:R-:W4:Y:S04]  /*18870*/  LDL.LU R8, [R1+0xc44] ;  /* 0x000c440001087983 */ /* 0x000f280000300800 */
[----:B------:R-:W4:Y:S04]  /*18880*/  LDL.LU R11, [R1+0x360] ;  /* 0x00036000010b7983 */ /* 0x000f280000300800 */
[----:B------:R-:W4:Y:S04]  /*18890*/  LDL.LU R10, [R1+0xc48] ;  /* 0x000c4800010a7983 */ /* 0x000f280000300800 */
[----:B0-----:R-:W4:Y:S01]  /*188a0*/  LDL.LU R12, [R1+0x368] ;  /* 0x00036800010c7983 */ /* 0x001f220000300800 */
[----:B---3--:R-:W-:-:S03]  /*188b0*/  IMAD.MOV.U32 R26, RZ, RZ, R5 ;  /* 0x000000ffff1a7224 */ /* 0x008fc600078e0005 */
        /* <DEDUP_REMOVED lines=10> */
[----:B------:R-:W-:Y:S04]  /*18960*/  STL [R1+0x1468], R26 ;  /* 0x0014681a01007387 */ /* 0x000fe80000100800 */
[----:B------:R-:W-:Y:S04]  /*18970*/  STL [R1+0x1458], R27 ;  /* 0x0014581b01007387 */ /* 0x000fe80000100800 */
[----:B------:R-:W-:Y:S04]  /*18980*/  STL.64 [R1+0x330], R30 ;  /* 0x0003301e01007387 */ /* 0x000fe80000100a00 */
[----:B------:R-:W-:Y:S04]  /*18990*/  STL.64 [R1+0x1460], R30 ;  /* 0x0014601e01007387 */ /* 0x000fe80000100a00 */
[----:B-1----:R-:W2:Y:S04]  /*189a0*/  LDL.LU R23, [R1+0x378] ;  /* 0x0003780001177983 */ /* 0x002ea80000300800 */
[----:B------:R-:W2:Y:S04]  /*189b0*/  LDL.LU R22, [R1+0xc54] ;  /* 0x000c540001167983 */ /* 0x000ea80000300800 */
[----:B0-----:R-:W2:Y:S04]  /*189c0*/  LDL.LU R21, [R1+0x380] ;  /* 0x0003800001157983 */ /* 0x001ea80000300800 */
[----:B------:R-:W2:Y:S04]  /*189d0*/  LDL.LU R20, [R1+0xc58] ;  /* 0x000c580001147983 */ /* 0x000ea80000300800 */
[----:B------:R-:W2:Y:S04]  /*189e0*/  LDL.LU R19, [R1+0x388] ;  /* 0x0003880001137983 */ /* 0x000ea80000300800 */
[----:B------:R-:W2:Y:S01]  /*189f0*/  LDL.LU R18, [R1+0xc5c] ;  /* 0x000c5c0001127983 */ /* 0x000ea20000300800 */
[----:B------:R-:W-:-:S02]  /*18a00*/  IMAD.MOV.U32 R33, RZ, RZ, R32 ;  /* 0x000000ffff217224 */ /* 0x000fc400078e0020 */
[----:B------:R-:W-:Y:S01]  /*18a10*/  IMAD.MOV.U32 R32, RZ, RZ, R29 ;  /* 0x000000ffff207224 */ /* 0x000fe200078e001d */
[----:B------:R-:W2:Y:S01]  /*18a20*/  LDL.LU R13, [R1+0x390] ;  /* 0x00039000010d7983 */ /* 0x000ea20000300800 */
[----:B------:R-:W-:Y:S02]  /*18a30*/  IMAD.MOV.U32 R29, RZ, RZ, R28 ;  /* 0x000000ffff1d7224 */ /* 0x000fe400078e001c */
[----:B------:R-:W-:Y:S02]  /*18a40*/  IMAD.MOV.U32 R28, RZ, RZ, R17 ;  /* 0x000000ffff1c7224 */ /* 0x000fe400078e0011 */
[----:B------:R-:W-:Y:S02]  /*18a50*/  IMAD.MOV.U32 R17, RZ, RZ, R16 ;  /* 0x000000ffff117224 */ /* 0x000fe400078e0010 */
[----:B------:R-:W-:Y:S02]  /*18a60*/  IMAD.MOV.U32 R16, RZ, RZ, R7 ;  /* 0x000000ffff107224 */ /* 0x000fe400078e0007 */
[----:B----4-:R-:W-:-:S02]  /*18a70*/  IMAD.MOV.U32 R7, RZ, RZ, R6 ;  /* 0x000000ffff077224 */ /* 0x010fc400078e0006 */
[----:B------:R-:W-:Y:S02]  /*18a80*/  IMAD.MOV.U32 R6, RZ, RZ, R0 ;  /* 0x000000ffff067224 */ /* 0x000fe400078e0000 */
[----:B------:R-:W4:Y:S04]  /*18a90*/  LDL.LU R0, [R1+0xc60] ;  /* 0x000c600001007983 */ /* 0x000f280000300800 */
[----:B------:R-:W-:Y:S04]  /*18aa0*/  STL.64 [R1+0x338], R32 ;  /* 0x0003382001007387 */ /* 0x000fe80000100a00 */
[----:B------:R-:W-:Y:S04]  /*18ab0*/  STL.64 [R1+0x1470], R32 ;  /* 0x0014702001007387 */ /* 0x000fe80000100a00 */
[----:B------:R-:W-:Y:S04]  /*18ac0*/  STL.64 [R1+0x340], R28 ;  /* 0x0003401c01007387 */ /* 0x000fe80000100a00 */
[----:B------:R-:W-:Y:S04]  /*18ad0*/  STL.64 [R1+0x1478], R28 ;  /* 0x0014781c01007387 */ /* 0x000fe80000100a00 */
[----:B------:R-:W-:Y:S04]  /*18ae0*/  STL.64 [R1+0x348], R16 ;  /* 0x0003481001007387 */ /* 0x000fe80000100a00 */
[----:B------:R-:W-:Y:S04]  /*18af0*/  STL [R1+0x1490], R16 ;  /* 0x0014901001007387 */ /* 0x000fe80000100800 */
[----:B------:R-:W-:Y:S04]  /*18b00*/  STL [R1+0x1480], R17 ;  /* 0x0014801101007387 */ /* 0x000fe80000100800 */
[----:B------:R-:W-:Y:S04]  /*18b10*/  STL.64 [R1+0x350], R6 ;  /* 0x0003500601007387 */ /* 0x000fe80000100a00 */
[----:B------:R0:W-:Y:S04]  /*18b20*/  STL.64 [R1+0x1488], R6 ;  /* 0x0014880601007387 */ /* 0x0001e80000100a00 */
[----:B------:R-:W4:Y:S04]  /*18b30*/  LDL.LU R15, [R1+0x398] ;  /* 0x00039800010f7983 */ /* 0x000f280000300800 */
[----:B------:R-:W4:Y:S01]  /*18b40*/  LDL.LU R14, [R1+0xc64] ;  /* 0x000c6400010e7983 */ /* 0x000f220000300800 */
[----:B------:R-:W-:-:S03]  /*18b50*/  IMAD.MOV.U32 R35, RZ, RZ, R12 ;  /* 0x000000ffff237224 */ /* 0x000fc600078e000c */
[----:B------:R-:W4:Y:S01]  /*18b60*/  LDL.LU R12, [R1+0x3a0] ;  /* 0x0003a000010c7983 */ /* 0x000f220000300800 */
[----:B---3--:R-:W-:-:S03]  /*18b70*/  IMAD.MOV.U32 R34, RZ, RZ, R5 ;  /* 0x000000ffff227224 */ /* 0x008fc600078e0005 */
[----:B0-----:R-:W3:Y:S04]  /*18b80*/  LDL.LU R7, [R1+0xc68] ;  /* 0x000c680001077983 */ /* 0x001ee80000300800 */
[----:B------:R-:W3:Y:S04]  /*18b90*/  LDL.LU R6, [R1+0x3a8] ;  /* 0x0003a80001067983 */ /* 0x000ee80000300800 */
[----:B------:R-:W3:Y:S01]  /*18ba0*/  LDL.LU R5, [R1+0xc6c] ;  /* 0x000c6c0001057983 */ /* 0x000ee20000300800 */
[----:B--2---:R-:W-:-:S03]  /*18bb0*/  IMAD.MOV.U32 R37, RZ, RZ, R3 ;  /* 0x000000ffff257224 */ /* 0x004fc600078e0003 */
[----:B------:R-:W2:Y:S01]  /*18bc0*/  LDL.LU R3, [R1+0x3b0] ;  /* 0x0003b00001037983 */ /* 0x000ea20000300800 */
[----:B------:R-:W-:-:S03]  /*18bd0*/  IMAD.MOV.U32 R36, RZ, RZ, R2 ;  /* 0x000000ffff247224 */ /* 0x000fc600078e0002 */
[----:B------:R-:W2:Y:S04]  /*18be0*/  LDL.LU R2, [R1+0xc70] ;  /* 0x000c700001027983 */ /* 0x000ea80000300800 */
[----:B------:R-:W-:Y:S04]  /*18bf0*/  STL.64 [R1+0x358], R8 ;  /* 0x0003580801007387 */ /* 0x000fe80000100a00 */
[----:B------:R-:W-:Y:S04]  /*18c00*/  STL.64 [R1+0x1498], R8 ;  /* 0x0014980801007387 */ /* 0x000fe80000100a00 */
[----:B------:R-:W-:Y:S04]  /*18c10*/  STL.64 [R1+0x360], R10 ;  /* 0x0003600a01007387 */ /* 0x000fe80000100a00 */
[----:B------:R-:W-:Y:S04]  /*18c20*/  STL [R1+0x1548], R10 ;  /* 0x0015480a01007387 */ /* 0x000fe80000100800 */
[----:B------:R0:W-:Y:S04]  /*18c30*/  STL [R1+0x14a0], R11 ;  /* 0x0014a00b01007387 */ /* 0x0001e80000100800 */
[----:B------:R-:W-:Y:S04]  /*18c40*/  STL.64 [R1+0x368], R34 ;  /* 0x0003682201007387 */ /* 0x000fe80000100a00 */
[----:B------:R-:W-:Y:S04]  /*18c50*/  STL.64 [R1+0x14a8], R34 ;  /* 0x0014a82201007387 */ /* 0x000fe80000100a00 */
[----:B------:R-:W-:Y:S04]  /*18c60*/  STL.64 [R1+0x370], R36 ;  /* 0x0003702401007387 */ /* 0x000fe80000100a00 */
[----:B------:R-:W-:Y:S01]  /*18c70*/  STL.64 [R1+0x14b0], R36 ;  /* 0x0014b02401007387 */ /* 0x000fe20000100a00 */
[----:B------:R-:W-:-:S03]  /*18c80*/  IMAD.MOV.U32 R55, RZ, RZ, R19 ;  /* 0x000000ffff377224 */ /* 0x000fc600078e0013 */
[----:B------:R-:W2:Y:S01]  /*18c90*/  LDL.LU R19, [R1+0x3b8] ;  /* 0x0003b80001137983 */ /* 0x000ea20000300800 */
[----:B------:R-:W-:-:S03]  /*18ca0*/  IMAD.MOV.U32 R54, RZ, RZ, R18 ;  /* 0x000000ffff367224 */ /* 0x000fc600078e0012 */
[----:B------:R-:W2:Y:S04]  /*18cb0*/  LDL.LU R18, [R1+0xc74] ;  /* 0x000c740001127983 */ /* 0x000ea80000300800 */
[----:B------:R-:W2:Y:S01]  /*18cc0*/  LDL.LU R17, [R1+0x3c0] ;  /* 0x0003c00001117983 */ /* 0x000ea20000300800 */
[----:B------:R-:W-:-:S03]  /*18cd0*/  IMAD.MOV.U32 R57, RZ, RZ, R13 ;  /* 0x000000ffff397224 */ /* 0x000fc600078e000d */
[----:B------:R-:W2:Y:S04]  /*18ce0*/  LDL.LU R16, [R1+0xc78] ;  /* 0x000c780001107983 */ /* 0x000ea80000300800 */
[----:B------:R-:W2:Y:S04]  /*18cf0*/  LDL.LU R13, [R1+0x3c8] ;  /* 0x0003c800010d7983 */ /* 0x000ea80000300800 */
[----:B0-----:R-:W2:Y:S04]  /*18d00*/  LDL.LU R11, [R1+0xc7c] ;  /* 0x000c7c00010b7983 */ /* 0x001ea80000300800 */
[----:B------:R-:W2:Y:S01]  /*18d10*/  LDL.LU R10, [R1+0x3d0] ;  /* 0x0003d000010a7983 */ /* 0x000ea20000300800 */
[----:B------:R-:W-:-:S02]  /*18d20*/  IMAD.MOV.U32 R46, RZ, RZ, R22 ;  /* 0x000000ffff2e7224 */ /* 0x000fc400078e0016 */
[----:B------:R-:W-:Y:S02]  /*18d30*/  IMAD.MOV.U32 R47, RZ, RZ, R23 ;  /* 0x000000ffff2f7224 */ /* 0x000fe400078e0017 */
[----:B------:R-:W-:Y:S02]  /*18d40*/  IMAD.MOV.U32 R48, RZ, RZ, R20 ;  /* 0x000000ffff307224 */ /* 0x000fe400078e0014 */
        /* <DEDUP_REMOVED lines=11> */
[----:B------:R-:W-:Y:S01]  /*18e00*/  STL [R1+0x1558], R57 ;  /* 0x0015583901007387 */ /* 0x000fe20000100800 */
[----:B------:R-:W-:-:S02]  /*18e10*/  IMAD.MOV.U32 R61, RZ, RZ, R15 ;  /* 0x000000ffff3d7224 */ /* 0x000fc400078e000f */
[----:B------:R-:W-:Y:S02]  /*18e20*/  IMAD.MOV.U32 R60, RZ, RZ, R14 ;  /* 0x000000ffff3c7224 */ /* 0x000fe400078e000e */
[----:B------:R-:W-:Y:S02]  /*18e30*/  IMAD.MOV.U32 R63, RZ, RZ, R12 ;  /* 0x000000ffff3f7224 */ /* 0x000fe400078e000c */
[----:B------:R-:W4:Y:S01]  /*18e40*/  LDL.LU R12, [R1+0x3d8] ;  /* 0x0003d800010c7983 */ /* 0x000f220000300800 */
[----:B---3--:R-:W-:-:S03]  /*18e50*/  IMAD.MOV.U32 R62, RZ, RZ, R7 ;  /* 0x000000ffff3e7224 */ /* 0x008fc600078e0007 */
[----:B------:R-:W3:Y:S01]  /*18e60*/  LDL.LU R9, [R1+0xc84] ;  /* 0x000c840001097983 */ /* 0x000ee20000300800 */
[----:B------:R-:W-:-:S03]  /*18e70*/  IMAD.MOV.U32 R15, RZ, RZ, R6 ;  /* 0x000000ffff0f7224 */ /* 0x000fc600078e0006 */
[----:B------:R-:W3:Y:S01]  /*18e80*/  LDL.LU R8, [R1+0x3e0] ;  /* 0x0003e00001087983 */ /* 0x000ee20000300800 */
[----:B------:R-:W-:-:S03]  /*18e90*/  IMAD.MOV.U32 R14, RZ, RZ, R5 ;  /* 0x000000ffff0e7224 */ /* 0x000fc600078e0005 */
[----:B------:R-:W3:Y:S04]  /*18ea0*/  LDL.LU R7, [R1+0xc88] ;  /* 0x000c880001077983 */ /* 0x000ee80000300800 */
        /* <DEDUP_REMOVED lines=9> */
[----:B------:R-:W-:Y:S04]  /*18f40*/  STL.64 [R1+0x1570], R62 ;  /* 0x0015703e01007387 */ /* 0x000fe80000100a00 */
[----:B------:R-:W-:Y:S04]  /*18f50*/  STL.64 [R1+0x3a8], R14 ;  /* 0x0003a80e01007387 */ /* 0x000fe80000100a00 */
[----:B------:R0:W-:Y:S04]  /*18f60*/  STL.64 [R1+0x1578], R14 ;  /* 0x0015780e01007387 */ /* 0x0001e80000100a00 */
[----:B------:R-:W-:Y:S04]  /*18f70*/  STL.64 [R1+0x3b0], R22 ;  /* 0x0003b01601007387 */ /* 0x000fe80000100a00 */
[----:B------:R-:W-:Y:S04]  /*18f80*/  STL [R1+0x1590], R22 ;  /* 0x0015901601007387 */ /* 0x000fe80000100800 */
[----:B------:R1:W-:Y:S01]  /*18f90*/  STL [R1+0x1580], R23 ;  /* 0x0015801701007387 */ /* 0x0003e20000100800 */
[----:B------:R-:W-:-:S03]  /*18fa0*/  IMAD.MOV.U32 R71, RZ, RZ, R17 ;  /* 0x000000ffff477224 */ /* 0x000fc600078e0011 */
[----:B------:R-:W2:Y:S01]  /*18fb0*/  LDL.LU R17, [R1+0xa8] ;  /* 0x0000a80001117983 */ /* 0x000ea20000300800 */
[----:B------:R-:W-:-:S03]  /*18fc0*/  IMAD.MOV.U32 R70, RZ, RZ, R16 ;  /* 0x000000ffff467224 */ /* 0x000fc600078e0010 */
[----:B------:R-:W2:Y:S01]  /*18fd0*/  LDL.LU R16, [R1+0xc94] ;  /* 0x000c940001107983 */ /* 0x000ea20000300800 */
[----:B------:R-:W-:-:S03]  /*18fe0*/  IMAD.MOV.U32 R31, RZ, RZ, R13 ;  /* 0x000000ffff1f7224 */ /* 0x000fc600078e000d */
[----:B0-----:R-:W2:Y:S01]  /*18ff0*/  LDL.LU R15, [R1+0xb0] ;  /* 0x0000b000010f7983 */ /* 0x001ea20000300800 */
[----:B------:R-:W-:-:S03]  /*19000*/  IMAD.MOV.U32 R30, RZ, RZ, R11 ;  /* 0x000000ffff1e7224 */ /* 0x000fc600078e000b */
[----:B------:R-:W2:Y:S01]  /*19010*/  LDL.LU R14, [R1+0xc98] ;  /* 0x000c9800010e7983 */ /* 0x000ea20000300800 */
[----:B------:R-:W-:-:S03]  /*19020*/  IMAD.MOV.U32 R33, RZ, RZ, R10 ;  /* 0x000000ffff217224 */ /* 0x000fc600078e000a */
[----:B------:R-:W2:Y:S04]  /*19030*/  LDL.LU R13, [R1+0xb8] ;  /* 0x0000b800010d7983 */ /* 0x000ea80000300800 */
[----:B------:R-:W2:Y:S04]  /*19040*/  LDL.LU R11, [R1+0xc9c] ;  /* 0x000c9c00010b7983 */ /* 0x000ea80000300800 */
[----:B------:R-:W2:Y:S01]  /*19050*/  LDL.LU R10, [R1+0xc0] ;  /* 0x0000c000010a7983 */ /* 0x000ea20000300800 */
[----:B------:R-:W-:Y:S02]  /*19060*/  IMAD.MOV.U32 R66, RZ, RZ, R18 ;  /* 0x000000ffff427224 */ /* 0x000fe400078e0012 */
[----:B------:R-:W-:-:S02]  /*19070*/  IMAD.MOV.U32 R67, RZ, RZ, R19 ;  /* 0x000000ffff437224 */ /* 0x000fc400078e0013 */
[----:B----4-:R-:W-:Y:S02]  /*19080*/  IMAD.MOV.U32 R32, RZ, RZ, R0 ;  /* 0x000000ffff207224 */ /* 0x010fe400078e0000 */
        /* <DEDUP_REMOVED lines=9> */
[----:B------:R-:W-:Y:S01]  /*19120*/  STL.64 [R1+0x15a8], R32 ;  /* 0x0015a82001007387 */ /* 0x000fe20000100a00 */
[----:B------:R-:W-:-:S03]  /*19130*/  IMAD.MOV.U32 R49, RZ, RZ, R12 ;  /* 0x000000ffff317224 */ /* 0x000fc600078e000c */
[----:B------:R-:W4:Y:S01]  /*19140*/  LDL.LU R12, [R1+0x3f8] ;  /* 0x0003f800010c7983 */ /* 0x000f220000300800 */
[----:B---3--:R-:W-:-:S03]  /*19150*/  IMAD.MOV.U32 R48, RZ, RZ, R9 ;  /* 0x000000ffff307224 */ /* 0x008fc600078e0009 */
[----:B------:R-:W3:Y:S01]  /*19160*/  LDL.LU R9, [R1+0xca4] ;  /* 0x000ca40001097983 */ /* 0x000ee20000300800 */
[----:B------:R-:W-:-:S03]  /*19170*/  IMAD.MOV.U32 R55, RZ, RZ, R8 ;  /* 0x000000ffff377224 */ /* 0x000fc600078e0008 */
[----:B------:R-:W3:Y:S01]  /*19180*/  LDL.LU R8, [R1+0x400] ;  /* 0x0004000001087983 */ /* 0x000ee20000300800 */
[----:B------:R-:W-:-:S03]  /*19190*/  IMAD.MOV.U32 R54, RZ, RZ, R7 ;  /* 0x000000ffff367224 */ /* 0x000fc600078e0007 */
[----:B------:R-:W3:Y:S01]  /*191a0*/  LDL.LU R7, [R1+0xca8] ;  /* 0x000ca80001077983 */ /* 0x000ee20000300800 */
[----:B------:R-:W-:-:S03]  /*191b0*/  IMAD.MOV.U32 R61, RZ, RZ, R6 ;  /* 0x000000ffff3d7224 */ /* 0x000fc600078e0006 */
[----:B------:R-:W3:Y:S01]  /*191c0*/  LDL.LU R6, [R1+0x408] ;  /* 0x0004080001067983 */ /* 0x000ee20000300800 */
[----:B------:R-:W-:-:S03]  /*191d0*/  IMAD.MOV.U32 R60, RZ, RZ, R5 ;  /* 0x000000ffff3c7224 */ /* 0x000fc600078e0005 */
        /* <DEDUP_REMOVED lines=13> */
[----:B------:R-:W2:Y:S04]  /*192b0*/  LDL.LU R19, [R1+0x418] ;  /* 0x0004180001137983 */ /* 0x000ea80000300800 */
[----:B------:R-:W2:Y:S01]  /*192c0*/  LDL.LU R18, [R1+0xcb4] ;  /* 0x000cb40001127983 */ /* 0x000ea20000300800 */
[----:B------:R-:W-:-:S03]  /*192d0*/  IMAD.MOV.U32 R39, RZ, RZ, R17 ;  /* 0x000000ffff277224 */ /* 0x000fc600078e0011 */
[----:B------:R-:W2:Y:S01]  /*192e0*/  LDL.LU R17, [R1+0x420] ;  /* 0x0004200001117983 */ /* 0x000ea20000300800 */
[----:B------:R-:W-:-:S03]  /*192f0*/  IMAD.MOV.U32 R38, RZ, RZ, R16 ;  /* 0x000000ffff267224 */ /* 0x000fc600078e0010 */
[----:B------:R-:W2:Y:S01]  /*19300*/  LDL.LU R16, [R1+0xcb8] ;  /* 0x000cb80001107983 */ /* 0x000ea20000300800 */
[----:B------:R-:W-:-:S03]  /*19310*/  IMAD.MOV.U32 R51, RZ, RZ, R15 ;  /* 0x000000ffff337224 */ /* 0x000fc600078e000f */
[----:B------:R-:W2:Y:S01]  /*19320*/  LDL.LU R15, [R1+0x428] ;  /* 0x00042800010f7983 */ /* 0x000ea20000300800 */
[----:B------:R-:W-:Y:S02]  /*19330*/  IMAD.MOV.U32 R50, RZ, RZ, R14 ;  /* 0x000000ffff327224 */ /* 0x000fe400078e000e */
[----:B------:R-:W-:Y:S02]  /*19340*/  IMAD.MOV.U32 R40, RZ, RZ, R11 ;  /* 0x000000ffff287224 */ /* 0x000fe400078e000b */
[----:B------:R-:W2:Y:S01]  /*19350*/  LDL.LU R11, [R1+0xcbc] ;  /* 0x000cbc00010b7983 */ /* 0x000ea20000300800 */
[----:B------:R-:W-:-:S03]  /*19360*/  IMAD.MOV.U32 R53, RZ, RZ, R10 ;  /* 0x000000ffff357224 */ /* 0x000fc600078e000a */
        /* <DEDUP_REMOVED lines=12> */
[----:B------:R-:W4:Y:S01]  /*19430*/  LDL.LU R14, [R1+0x438] ;  /* 0x00043800010e7983 */ /* 0x000f220000300800 */
[----:B------:R-:W-:-:S02]  /*19440*/  IMAD.MOV.U32 R43, RZ, RZ, R12 ;  /* 0x000000ffff2b7224 */ /* 0x000fc400078e000c */
[----:B---3--:R-:W-:Y:S02]  /*19450*/  IMAD.MOV.U32 R42, RZ, RZ, R9 ;  /* 0x000000ffff2a7224 */ /* 0x008fe400078e0009 */
[----:B------:R-:W3:Y:S01]  /*19460*/  LDL.LU R9, [R1+0xcc4] ;  /* 0x000cc40001097983 */ /* 0x000ee20000300800 */
[----:B------:R-:W-:Y:S02]  /*19470*/  IMAD.MOV.U32 R45, RZ, RZ, R8 ;  /* 0x000000ffff2d7224 */ /* 0x000fe400078e0008 */
[----:B------:R-:W-:Y:S02]  /*19480*/  IMAD.MOV.U32 R44, RZ, RZ, R7 ;  /* 0x000000ffff2c7224 */ /* 0x000fe400078e0007 */
        /* <DEDUP_REMOVED lines=17> */
[----:B------:R-:W-:Y:S04]  /*195a0*/  STL.64 [R1+0x1618], R58 ;  /* 0x0016183a01007387 */ /* 0x000fe80000100a00 */
[----:B-1----:R-:W2:Y:S04]  /*195b0*/  LDL.LU R23, [R1+0x458] ;  /* 0x0004580001177983 */ /* 0x002ea80000300800 */
[----:B------:R-:W2:Y:S01]  /*195c0*/  LDL.LU R22, [R1+0xcd4] ;  /* 0x000cd40001167983 */ /* 0x000ea20000300800 */
[----:B------:R-:W-:-:S03]  /*195d0*/  IMAD.MOV.U32 R21, RZ, RZ, R17 ;  /* 0x000000ffff157224 */ /* 0x000fc600078e0011 */
[----:B------:R-:W2:Y:S01]  /*195e0*/  LDL.LU R17, [R1+0x460] ;  /* 0x0004600001117983 */ /* 0x000ea20000300800 */
[----:B------:R-:W-:-:S03]  /*195f0*/  IMAD.MOV.U32 R20, RZ, RZ, R16 ;  /* 0x000000ffff147224 */ /* 0x000fc600078e0010 */
[----:B------:R-:W2:Y:S04]  /*19600*/  LDL.LU R16, [R1+0xcd8] ;  /* 0x000cd80001107983 */ /* 0x000ea80000300800 */
[----:B0-----:R-:W2:Y:S01]  /*19610*/  LDL.LU R12, [R1+0x468] ;  /* 0x00046800010c7983 */ /* 0x001ea20000300800 */
[----:B------:R-:W-:Y:S02]  /*19620*/  IMAD.MOV.U32 R25, RZ, RZ, R15 ;  /* 0x000000ffff197224 */ /* 0x000fe400078e000f */
[----:B------:R-:W-:Y:S02]  /*19630*/  IMAD.MOV.U32 R24, RZ, RZ, R11 ;  /* 0x000000ffff187224 */ /* 0x000fe400078e000b */
[----:B------:R-:W2:Y:S01]  /*19640*/  LDL.LU R11, [R1+0xcdc] ;  /* 0x000cdc00010b7983 */ /* 0x000ea20000300800 */
[----:B------:R-:W-:-:S03]  /*19650*/  IMAD.MOV.U32 R65, RZ, RZ, R10 ;  /* 0x000000ffff417224 */ /* 0x000fc600078e000a */
[----:B------:R-:W2:Y:S01]  /*19660*/  LDL.LU R10, [R1+0x470] ;  /* 0x00047000010a7983 */ /* 0x000ea20000300800 */
[----:B----4-:R-:W-:-:S03]  /*19670*/  IMAD.MOV.U32 R64, RZ, RZ, R0 ;  /* 0x000000ffff407224 */ /* 0x010fc600078e0000 */
[----:B------:R-:W4:Y:S04]  /*19680*/  LDL.LU R0, [R1+0xce0] ;  /* 0x000ce00001007983 */ /* 0x000f280000300800 */
[----:B------:R-:W-:Y:S04]  /*19690*/  STL.64 [R1+0x418], R18 ;  /* 0x0004181201007387 */ /* 0x000fe80000100a00 */
[----:B------:R0:W-:Y:S04]  /*196a0*/  STL.64 [R1+0x1620], R18 ;  /* 0x0016201201007387 */ /* 0x0001e80000100a00 */
[----:B------:R-:W-:Y:S04]  /*196b0*/  STL.64 [R1+0x420], R20 ;  /* 0x0004201401007387 */ /* 0x000fe80000100a00 */
[----:B------:R-:W-:Y:S04]  /*196c0*/  STL.64 [R1+0x1630], R20 ;  /* 0x0016301401007387 */ /* 0x000fe80000100a00 */
[----:B------:R-:W-:Y:S04]  /*196d0*/  STL.64 [R1+0x428], R24 ;  /* 0x0004281801007387 */ /* 0x000fe80000100a00 */
[----:B------:R-:W-:Y:S04]  /*196e0*/  STL.64 [R1+0x1640], R24 ;  /* 0x0016401801007387 */ /* 0x000fe80000100a00 */
[----:B------:R-:W-:Y:S04]  /*196f0*/  STL.64 [R1+0x430], R64 ;  /* 0x0004304001007387 */ /* 0x000fe80000100a00 */
[----:B------:R-:W-:Y:S01]  /*19700*/  STL [R1+0x1668], R64 ;  /* 0x0016684001007387 */ /* 0x000fe20000100800 */
[----:B------:R-:W-:-:S03]  /*19710*/  IMAD.MOV.U32 R29, RZ, RZ, R14 ;  /* 0x000000ffff1d7224 */ /* 0x000fc600078e000e */
[----:B------:R-:W-:Y:S04]  /*19720*/  STL [R1+0x1648], R65 ;  /* 0x0016484101007387 */ /* 0x000fe80000100800 */
[----:B------:R-:W4:Y:S04]  /*19730*/  LDL.LU R15, [R1+0x478] ;  /* 0x00047800010f7983 */ /* 0x000f280000300800 */
[----:B------:R-:W4:Y:S04]  /*19740*/  LDL.LU R14, [R1+0xce4] ;  /* 0x000ce400010e7983 */ /* 0x000f280000300800 */
[----:B0-----:R-:W4:Y:S04]  /*19750*/  LDL.LU R19, [R1+0x480] ;  /* 0x0004800001137983 */ /* 0x001f280000300800 */
[----:B------:R-:W4:Y:S04]  /*19760*/  LDL.LU R18, [R1+0xce8] ;  /* 0x000ce80001127983 */ /* 0x000f280000300800 */
[----:B------:R-:W4:Y:S01]  /*19770*/  LDL.LU R13, [R1+0x488] ;  /* 0x00048800010d7983 */ /* 0x000f220000300800 */
[----:B---3--:R-:W-:-:S02]  /*19780*/  IMAD.MOV.U32 R28, RZ, RZ, R9 ;  /* 0x000000ffff1c7224 */ /* 0x008fc400078e0009 */
[----:B------:R-:W-:Y:S02]  /*19790*/  IMAD.MOV.U32 R9, RZ, RZ, R8 ;  /* 0x000000ffff097224 */ /* 0x000fe400078e0008 */
[----:B------:R-:W-:Y:S02]  /*197a0*/  IMAD.MOV.U32 R8, RZ, RZ, R5 ;  /* 0x000000ffff087224 */ /* 0x000fe400078e0005 */
        /* <DEDUP_REMOVED lines=12> */
[----:B------:R-:W-:Y:S01]  /*19870*/  STL.64 [R1+0x1670], R34 ;  /* 0x0016702201007387 */ /* 0x000fe20000100a00 */
[----:B------:R-:W-:-:S02]  /*19880*/  IMAD.MOV.U32 R37, RZ, RZ, R23 ;  /* 0x000000ffff257224 */ /* 0x000fc400078e0017 */
[----:B------:R-:W-:Y:S02]  /*19890*/  IMAD.MOV.U32 R36, RZ, RZ, R22 ;  /* 0x000000ffff247224 */ /* 0x000fe400078e0016 */
[----:B------:R-:W-:Y:S02]  /*198a0*/  IMAD.MOV.U32 R47, RZ, RZ, R17 ;  /* 0x000000ffff2f7224 */ /* 0x000fe400078e0011 */
[----:B------:R-:W-:Y:S02]  /*198b0*/  IMAD.MOV.U32 R46, RZ, RZ, R16 ;  /* 0x000000ffff2e7224 */ /* 0x000fe400078e0010 */
[----:B------:R-:W-:Y:S02]  /*198c0*/  IMAD.MOV.U32 R17, RZ, RZ, R12 ;  /* 0x000000ffff117224 */ /* 0x000fe400078e000c */
[----:B------:R-:W2:Y:S01]  /*198d0*/  LDL.LU R12, [R1+0x498] ;  /* 0x00049800010c7983 */ /* 0x000ea20000300800 */
[----:B------:R-:W-:-:S03]  /*198e0*/  IMAD.MOV.U32 R16, RZ, RZ, R11 ;  /* 0x000000ffff107224 */ /* 0x000fc600078e000b */
[----:B------:R-:W2:Y:S01]  /*198f0*/  LDL.LU R11, [R1+0xcf4] ;  /* 0x000cf400010b7983 */ /* 0x000ea20000300800 */
[----:B------:R-:W-:-:S03]  /*19900*/  IMAD.MOV.U32 R27, RZ, RZ, R10 ;  /* 0x000000ffff1b7224 */ /* 0x000fc600078e000a */
[----:B------:R-:W2:Y:S04]  /*19910*/  LDL.LU R10, [R1+0x4a0] ;  /* 0x0004a000010a7983 */ /* 0x000ea80000300800 */
[----:B0-----:R-:W2:Y:S04]  /*19920*/  LDL.LU R9, [R1+0xcf8] ;  /* 0x000cf80001097983 */ /* 0x001ea80000300800 */
[----:B------:R-:W2:Y:S01]  /*19930*/  LDL.LU R8, [R1+0x4a8] ;  /* 0x0004a80001087983 */ /* 0x000ea20000300800 */
[----:B----4-:R-:W-:-:S03]  /*19940*/  IMAD.MOV.U32 R26, RZ, RZ, R0 ;  /* 0x000000ffff1a7224 */ /* 0x010fc600078e0000 */
[----:B------:R-:W4:Y:S04]  /*19950*/  LDL.LU R7, [R1+0xcfc] ;  /* 0x000cfc0001077983 */ /* 0x000f280000300800 */
[----:B------:R-:W4:Y:S04]  /*19960*/  LDL.LU R6, [R1+0x4b0] ;  /* 0x0004b00001067983 */ /* 0x000f280000300800 */
[----:B------:R-:W4:Y:S04]  /*19970*/  LDL.LU R0, [R1+0xd00] ;  /* 0x000d000001007983 */ /* 0x000f280000300800 */
[----:B------:R-:W-:Y:S04]  /*19980*/  STL.64 [R1+0x458], R36 ;  /* 0x0004582401007387 */ /* 0x000fe80000100a00 */
[----:B------:R-:W-:Y:S04]  /*19990*/  STL [R1+0x1688], R36 ;  /* 0x0016882401007387 */ /* 0x000fe80000100800 */
[----:B------:R-:W-:Y:S04]  /*199a0*/  STL [R1+0x1678], R37 ;  /* 0x0016782501007387 */ /* 0x000fe80000100800 */
[----:B------:R-:W-:Y:S04]  /*199b0*/  STL.64 [R1+0x460], R46 ;  /* 0x0004602e01007387 */ /* 0x000fe80000100a00 */
[----:B------:R-:W-:Y:S04]  /*199c0*/  STL.64 [R1+0x1680], R46 ;  /* 0x0016802e01007387 */ /* 0x000fe80000100a00 */
[----:B------:R-:W-:Y:S04]  /*199d0*/  STL.64 [R1+0x468], R16 ;  /* 0x0004681001007387 */ /* 0x000fe80000100a00 */
[----:B------:R0:W-:Y:S04]  /*199e0*/  STL.64 [R1+0x1690], R16 ;  /* 0x0016901001007387 */ /* 0x0001e80000100a00 */
[----:B------:R-:W-:Y:S04]  /*199f0*/  STL.64 [R1+0x470], R26 ;  /* 0x0004701a01007387 */ /* 0x000fe80000100a00 */
[----:B------:R-:W-:Y:S04]  /*19a00*/  STL [R1+0x16a8], R26 ;  /* 0x0016a81a01007387 */ /* 0x000fe80000100800 */
[----:B------:R-:W-:Y:S01]  /*19a10*/  STL [R1+0x1698], R27 ;  /* 0x0016981b01007387 */ /* 0x000fe20000100800 */
[----:B------:R-:W-:-:S03]  /*19a20*/  IMAD.MOV.U32 R67, RZ, RZ, R19 ;  /* 0x000000ffff437224 */ /* 0x000fc600078e0013 */
        /* <DEDUP_REMOVED lines=11> */
[----:B------:R-:W2:Y:S01]  /*19ae0*/  LDL.LU R2, [R1+0xd10] ;  /* 0x000d100001027983 */ /* 0x000ea20000300800 */
[----:B------:R-:W-:-:S03]  /*19af0*/  IMAD.MOV.U32 R71, RZ, RZ, R13 ;  /* 0x000000ffff477224 */ /* 0x000fc600078e000d */
        /* <DEDUP_REMOVED lines=9> */
[----:B------:R-:W2:Y:S04]  /*19b90*/  LDL.LU R16, [R1+0xc8] ;  /* 0x0000c80001107983 */ /* 0x000ea80000300800 */
        /* <DEDUP_REMOVED lines=8> */
[----:B----4-:R-:W-:-:S03]  /*19c20*/  IMAD.MOV.U32 R54, RZ, RZ, R7 ;  /* 0x000000ffff367224 */ /* 0x010fc600078e0007 */
[----:B------:R-:W4:Y:S01]  /*19c30*/  LDL.LU R7, [R1+0xd1c] ;  /* 0x000d1c0001077983 */ /* 0x000f220000300800 */
[----:B------:R-:W-:-:S03]  /*19c40*/  IMAD.MOV.U32 R11, RZ, RZ, R6 ;  /* 0x000000ffff0b7224 */ /* 0x000fc600078e0006 */
[----:B------:R-:W4:Y:S01]  /*19c50*/  LDL.LU R6, [R1+0x4e0] ;  /* 0x0004e00001067983 */ /* 0x000f220000300800 */
[----:B------:R-:W-:Y:S02]  /*19c60*/  IMAD.MOV.U32 R49, RZ, RZ, R10 ;  /* 0x000000ffff317224 */ /* 0x000fe400078e000a */
[----:B------:R-:W-:Y:S02]  /*19c70*/  IMAD.MOV.U32 R10, RZ, RZ, R0 ;  /* 0x000000ffff0a7224 */ /* 0x000fe400078e0000 */
        /* <DEDUP_REMOVED lines=8> */
[----:B------:R1:W-:Y:S01]  /*19d00*/  STL.64 [R1+0x16e8], R10 ;  /* 0x0016e80a01007387 */ /* 0x0003e20000100a00 */
[----:B------:R-:W-:-:S03]  /*19d10*/  IMAD.MOV.U32 R77, RZ, RZ, R17 ;  /* 0x000000ffff4d7224 */ /* 0x000fc600078e0011 */
[----:B------:R-:W4:Y:S04]  /*19d20*/  LDL.LU R17, [R1+0x4e8] ;  /* 0x0004e80001117983 */ /* 0x000f280000300800 */
[----:B0-----:R-:W4:Y:S04]  /*19d30*/  LDL.LU R15, [R1+0xd24] ;  /* 0x000d2400010f7983 */ /* 0x001f280000300800 */
[----:B------:R-:W4:Y:S04]  /*19d40*/  LDL.LU R14, [R1+0x4f0] ;  /* 0x0004f000010e7983 */ /* 0x000f280000300800 */
[----:B-1----:R-:W4:Y:S04]  /*19d50*/  LDL.LU R11, [R1+0xd28] ;  /* 0x000d2800010b7983 */ /* 0x002f280000300800 */
[----:B------:R-:W4:Y:S01]  /*19d60*/  LDL.LU R10, [R1+0x4f8] ;  /* 0x0004f800010a7983 */ /* 0x000f220000300800 */
[----:B---3--:R-:W-:-:S03]  /*19d70*/  IMAD.MOV.U32 R76, RZ, RZ, R5 ;  /* 0x000000ffff4c7224 */ /* 0x008fc600078e0005 */
        /* <DEDUP_REMOVED lines=12> */
[----:B------:R-:W-:Y:S04]  /*19e40*/  STL.64 [R1+0x16f8], R56 ;  /* 0x0016f83801007387 */ /* 0x000fe80000100a00 */
[----:B------:R-:W-:Y:S04]  /*19e50*/  STL.64 [R1+0x4c8], R76 ;  /* 0x0004c84c01007387 */ /* 0x000fe80000100a00 */
[----:B------:R-:W-:Y:S04]  /*19e60*/  STL.64 [R1+0x1700], R76 ;  /* 0x0017004c01007387 */ /* 0x000fe80000100a00 */
[----:B------:R-:W-:Y:S04]  /*19e70*/  STL.64 [R1+0x4d0], R78 ;  /* 0x0004d04e01007387 */ /* 0x000fe80000100a00 */
[----:B------:R-:W-:Y:S01]  /*19e80*/  STL.64 [R1+0x1708], R78 ;  /* 0x0017084e01007387 */ /* 0x000fe20000100a00 */
        /* <DEDUP_REMOVED lines=10> */
[----:B----4-:R-:W-:-:S03]  /*19f30*/  IMAD.MOV.U32 R38, RZ, RZ, R7 ;  /* 0x000000ffff267224 */ /* 0x010fc600078e0007 */
[----:B------:R-:W4:Y:S01]  /*19f40*/  LDL.LU R7, [R1+0xd3c] ;  /* 0x000d3c0001077983 */ /* 0x000f220000300800 */
[----:B------:R-:W-:-:S03]  /*19f50*/  IMAD.MOV.U32 R51, RZ, RZ, R6 ;  /* 0x000000ffff337224 */ /* 0x000fc600078e0006 */
[----:B------:R-:W4:Y:S01]  /*19f60*/  LDL.LU R6, [R1+0x520] ;  /* 0x0005200001067983 */ /* 0x000f220000300800 */
[----:B------:R-:W-:-:S03]  /*19f70*/  IMAD.MOV.U32 R50, RZ, RZ, R0 ;  /* 0x000000ffff327224 */ /* 0x000fc600078e0000 */
[----:B------:R-:W4:Y:S04]  /*19f80*/  LDL.LU R0, [R1+0xd40] ;  /* 0x000d400001007983 */ /* 0x000f280000300800 */
[----:B------:R-:W-:Y:S04]  /*19f90*/  STL.64 [R1+0xc8], R60 ;  /* 0x0000c83c01007387 */ /* 0x000fe80000100a00 */
[----:B------:R-:W-:Y:S04]  /*19fa0*/  STL.64 [R1+0x1710], R60 ;  /* 0x0017103c01007387 */ /* 0x000fe80000100a00 */
[----:B------:R-:W-:Y:S04]  /*19fb0*/  STL.64 [R1+0xd0], R62 ;  /* 0x0000d03e01007387 */ /* 0x000fe80000100a00 */
[----:B------:R-:W-:Y:S04]  /*19fc0*/  STL [R1+0x1718], R63 ;  /* 0x0017183f01007387 */ /* 0x000fe80000100800 */
[----:B------:R-:W-:Y:S04]  /*19fd0*/  STL [R1+0x1738], R62 ;  /* 0x0017383e01007387 */ /* 0x000fe80000100800 */
[----:B------:R-:W-:Y:S04]  /*19fe0*/  STL.64 [R1+0x4d8], R38 ;  /* 0x0004d82601007387 */ /* 0x000fe80000100a00 */
[----:B------:R-:W-:Y:S04]  /*19ff0*/  STL.64 [R1+0x1720], R38 ;  /* 0x0017202601007387 */ /* 0x000fe80000100a00 */
[----:B------:R-:W-:Y:S04]  /*1a000*/  STL.64 [R1+0x4e0], R50 ;  /* 0x0004e03201007387 */ /* 0x000fe80000100a00 */
[----:B------:R-:W-:Y:S04]  /*1a010*/  STL.64 [R1+0x1728], R50 ;  /* 0x0017283201007387 */ /* 0x000fe80000100a00 */
[----:B------:R-:W4:Y:S01]  /*1a020*/  LDL.LU R20, [R1+0x528] ;  /* 0x0005280001147983 */ /* 0x000f220000300800 */
[----:B------:R-:W-:-:S03]  /*1a030*/  IMAD.MOV.U32 R40, RZ, RZ, R15 ;  /* 0x000000ffff287224 */ /* 0x000fc600078e000f */
        /* <DEDUP_REMOVED lines=13> */
[----:B------:R-:W-:-:S05]  /*1a110*/  IMAD.MOV.U32 R41, RZ, RZ, R17 ;  /* 0x000000ffff297224 */ /* 0x000fca00078e0011 */
        /* <DEDUP_REMOVED lines=8> */
[----:B------:R-:W-:Y:S04]  /*1a1a0*/  STL.64 [R1+0x1750], R90 ;  /* 0x0017505a01007387 */ /* 0x000fe80000100a00 */
[----:B0-----:R-:W2:Y:S01]  /*1a1b0*/  LDL.LU R22, [R1+0x548] ;  /* 0x0005480001167983 */ /* 0x001ea20000300800 */
[----:B------:R-:W-:-:S03]  /*1a1c0*/  IMAD.MOV.U32 R44, RZ, RZ, R13 ;  /* 0x000000ffff2c7224 */ /* 0x000fc600078e000d */
[----:B------:R-:W2:Y:S01]  /*1a1d0*/  LDL.LU R17, [R1+0xd54] ;  /* 0x000d540001117983 */ /* 0x000ea20000300800 */
[----:B------:R-:W-:Y:S02]  /*1a1e0*/  IMAD.MOV.U32 R45, RZ, RZ, R16 ;  /* 0x000000ffff2d7224 */ /* 0x000fe400078e0010 */
[----:B------:R-:W-:Y:S02]  /*1a1f0*/  IMAD.MOV.U32 R13, RZ, RZ, R12 ;  /* 0x000000ffff0d7224 */ /* 0x000fe400078e000c */
[----:B------:R-:W-:Y:S02]  /*1a200*/  IMAD.MOV.U32 R12, RZ, RZ, R9 ;  /* 0x000000ffff0c7224 */ /* 0x000fe400078e0009 */
[----:B------:R-:W-:Y:S02]  /*1a210*/  IMAD.MOV.U32 R59, RZ, RZ, R8 ;  /* 0x000000ffff3b7224 */ /* 0x000fe400078e0008 */
[----:B----4-:R-:W-:Y:S02]  /*1a220*/  IMAD.MOV.U32 R58, RZ, RZ, R7 ;  /* 0x000000ffff3a7224 */ /* 0x010fe400078e0007 */
[----:B------:R-:W4:Y:S01]  /*1a230*/  LDL.LU R7, [R1+0x550] ;  /* 0x0005500001077983 */ /* 0x000f220000300800 */
[----:B------:R-:W-:-:S03]  /*1a240*/  IMAD.MOV.U32 R19, RZ, RZ, R6 ;  /* 0x000000ffff137224 */ /* 0x000fc600078e0006 */
[----:B------:R-:W4:Y:S04]  /*1a250*/  LDL.LU R6, [R1+0xd58] ;  /* 0x000d580001067983 */ /* 0x000f280000300800 */
[----:B------:R-:W4:Y:S01]  /*1a260*/  LDL.LU R9, [R1+0x558] ;  /* 0x0005580001097983 */ /* 0x000f220000300800 */
[----:B------:R-:W-:-:S03]  /*1a270*/  IMAD.MOV.U32 R18, RZ, RZ, R0 ;  /* 0x000000ffff127224 */ /* 0x000fc600078e0000 */
[----:B------:R-:W4:Y:S04]  /*1a280*/  LDL.LU R8, [R1+0xd5c] ;  /* 0x000d5c0001087983 */ /* 0x000f280000300800 */
[----:B------:R-:W4:Y:S04]  /*1a290*/  LDL.LU R16, [R1+0x560] ;  /* 0x0005600001107983 */ /* 0x000f280000300800 */
[----:B------:R-:W4:Y:S04]  /*1a2a0*/  LDL.LU R0, [R1+0xd60] ;  /* 0x000d600001007983 */ /* 0x000f280000300800 */
[----:B------:R-:W-:Y:S04]  /*1a2b0*/  STL.64 [R1+0x508], R44 ;  /* 0x0005082c01007387 */ /* 0x000fe80000100a00 */
[----:B------:R-:W-:Y:S04]  /*1a2c0*/  STL.64 [R1+0x1760], R44 ;  /* 0x0017602c01007387 */ /* 0x000fe80000100a00 */
[----:B------:R-:W-:Y:S04]  /*1a2d0*/  STL.64 [R1+0x510], R12 ;  /* 0x0005100c01007387 */ /* 0x000fe80000100a00 */
[----:B------:R0:W-:Y:S04]  /*1a2e0*/  STL [R1+0x1778], R12 ;  /* 0x0017780c01007387 */ /* 0x0001e80000100800 */
[----:B------:R-:W-:Y:S04]  /*1a2f0*/  STL [R1+0x1768], R13 ;  /* 0x0017680d01007387 */ /* 0x000fe80000100800 */
[----:B------:R-:W-:Y:S01]  /*1a300*/  STL.64 [R1+0x518], R58 ;  /* 0x0005183a01007387 */ /* 0x000fe20000100a00 */
[----:B------:R-:W-:-:S03]  /*1a310*/  IMAD.MOV.U32 R21, RZ, RZ, R20 ;  /* 0x000000ffff157224 */ /* 0x000fc600078e0014 */
        /* <DEDUP_REMOVED lines=8> */
[----:B0-----:R-:W4:Y:S01]  /*1a3a0*/  LDL.LU R12, [R1+0x570] ;  /* 0x00057000010c7983 */ /* 0x001f220000300800 */
[----:B------:R-:W-:-:S03]  /*1a3b0*/  IMAD.MOV.U32 R29, RZ, RZ, R10 ;  /* 0x000000ffff1d7224 */ /* 0x000fc600078e000a */
[----:B------:R-:W4:Y:S04]  /*1a3c0*/  LDL.LU R11, [R1+0xd68] ;  /* 0x000d6800010b7983 */ /* 0x000f280000300800 */
[----:B------:R-:W4:Y:S01]  /*1a3d0*/  LDL.LU R10, [R1+0x578] ;  /* 0x00057800010a7983 */ /* 0x000f220000300800 */
[----:B---3--:R-:W-:-:S03]  /*1a3e0*/  IMAD.MOV.U32 R28, RZ, RZ, R5 ;  /* 0x000000ffff1c7224 */ /* 0x008fc600078e0005 */
[----:B------:R-:W3:Y:S01]  /*1a3f0*/  LDL.LU R5, [R1+0xd6c] ;  /* 0x000d6c0001057983 */ /* 0x000ee20000300800 */
[----:B--2---:R-:W-:-:S03]  /*1a400*/  IMAD.MOV.U32 R75, RZ, RZ, R3 ;  /* 0x000000ffff4b7224 */ /* 0x004fc600078e0003 */
[----:B------:R-:W2:Y:S01]  /*1a410*/  LDL.LU R3, [R1+0x580] ;  /* 0x0005800001037983 */ /* 0x000ea20000300800 */
[----:B------:R-:W-:-:S03]  /*1a420*/  IMAD.MOV.U32 R74, RZ, RZ, R2 ;  /* 0x000000ffff4a7224 */ /* 0x000fc600078e0002 */
[----:B------:R-:W2:Y:S04]  /*1a430*/  LDL.LU R2, [R1+0xd70] ;  /* 0x000d700001027983 */ /* 0x000ea80000300800 */
[----:B------:R-:W-:Y:S04]  /*1a440*/  STL.64 [R1+0x528], R20 ;  /* 0x0005281401007387 */ /* 0x000fe80000100a00 */
[----:B------:R-:W-:Y:S04]  /*1a450*/  STL [R1+0x1798], R20 ;  /* 0x0017981401007387 */ /* 0x000fe80000100800 */
[----:B------:R0:W-:Y:S04]  /*1a460*/  STL [R1+0x1788], R21 ;  /* 0x0017881501007387 */ /* 0x0001e80000100800 */
        /* <DEDUP_REMOVED lines=8> */
[----:B------:R-:W2:Y:S04]  /*1a4f0*/  LDL.LU R23, [R1+0x588] ;  /* 0x0005880001177983 */ /* 0x000ea80000300800 */
[----:B------:R-:W2:Y:S04]  /*1a500*/  LDL.LU R22, [R1+0xd74] ;  /* 0x000d740001167983 */ /* 0x000ea80000300800 */
[----:B0-----:R-:W2:Y:S04]  /*1a510*/  LDL.LU R21, [R1+0x590] ;  /* 0x0005900001157983 */ /* 0x001ea80000300800 */
[----:B------:R-:W2:Y:S04]  /*1a520*/  LDL.LU R20, [R1+0xd78] ;  /* 0x000d780001147983 */ /* 0x000ea80000300800 */
[----:B------:R-:W2:Y:S04]  /*1a530*/  LDL.LU R19, [R1+0x598] ;  /* 0x0005980001137983 */ /* 0x000ea80000300800 */
[----:B------:R-:W2:Y:S01]  /*1a540*/  LDL.LU R18, [R1+0xd7c] ;  /* 0x000d7c0001127983 */ /* 0x000ea20000300800 */
[----:B------:R-:W-:-:S03]  /*1a550*/  IMAD.MOV.U32 R80, RZ, RZ, R17 ;  /* 0x000000ffff507224 */ /* 0x000fc600078e0011 */
[----:B------:R-:W2:Y:S01]  /*1a560*/  LDL.LU R13, [R1+0x5a0] ;  /* 0x0005a000010d7983 */ /* 0x000ea20000300800 */
[----:B----4-:R-:W-:-:S03]  /*1a570*/  IMAD.MOV.U32 R34, RZ, RZ, R0 ;  /* 0x000000ffff227224 */ /* 0x010fc600078e0000 */
[----:B------:R-:W4:Y:S01]  /*1a580*/  LDL.LU R0, [R1+0xd80] ;  /* 0x000d800001007983 */ /* 0x000f220000300800 */
[----:B------:R-:W-:-:S03]  /*1a590*/  IMAD.MOV.U32 R35, RZ, RZ, R16 ;  /* 0x000000ffff237224 */ /* 0x000fc600078e0010 */
[----:B------:R-:W-:Y:S04]  /*1a5a0*/  STL.64 [R1+0x548], R80 ;  /* 0x0005485001007387 */ /* 0x000fe80000100a00 */
[----:B------:R-:W-:Y:S04]  /*1a5b0*/  STL.64 [R1+0x17b0], R80 ;  /* 0x0017b05001007387 */ /* 0x000fe80000100a00 */
[----:B------:R-:W-:Y:S04]  /*1a5c0*/  STL.64 [R1+0x550], R6 ;  /* 0x0005500601007387 */ /* 0x000fe80000100a00 */
[----:B------:R-:W-:Y:S04]  /*1a5d0*/  STL.64 [R1+0x17c0], R6 ;  /* 0x0017c00601007387 */ /* 0x000fe80000100a00 */
[----:B------:R-:W-:Y:S04]  /*1a5e0*/  STL.64 [R1+0x558], R8 ;  /* 0x0005580801007387 */ /* 0x000fe80000100a00 */
[----:B------:R-:W-:Y:S04]  /*1a5f0*/  STL [R1+0x17d8], R8 ;  /* 0x0017d80801007387 */ /* 0x000fe80000100800 */
[----:B------:R0:W-:Y:S04]  /*1a600*/  STL [R1+0x17c8], R9 ;  /* 0x0017c80901007387 */ /* 0x0001e80000100800 */
[----:B------:R-:W-:Y:S04]  /*1a610*/  STL.64 [R1+0x560], R34 ;  /* 0x0005602201007387 */ /* 0x000fe80000100a00 */
[----:B------:R-:W-:Y:S01]  /*1a620*/  STL.64 [R1+0x17d0], R34 ;  /* 0x0017d02201007387 */ /* 0x000fe20000100a00 */
[----:B------:R-:W-:-:S02]  /*1a630*/  IMAD.MOV.U32 R47, RZ, RZ, R15 ;  /* 0x000000ffff2f7224 */ /* 0x000fc400078e000f */
[----:B------:R-:W-:Y:S02]  /*1a640*/  IMAD.MOV.U32 R46, RZ, RZ, R14 ;  /* 0x000000ffff2e7224 */ /* 0x000fe400078e000e */
[----:B------:R-:W-:Y:S02]  /*1a650*/  IMAD.MOV.U32 R17, RZ, RZ, R12 ;  /* 0x000000ffff117224 */ /* 0x000fe400078e000c */
[----:B------:R-:W-:Y:S02]  /*1a660*/  IMAD.MOV.U32 R16, RZ, RZ, R11 ;  /* 0x000000ffff107224 */ /* 0x000fe400078e000b */
[----:B------:R-:W4:Y:S01]  /*1a670*/  LDL.LU R11, [R1+0x5a8] ;  /* 0x0005a800010b7983 */ /* 0x000f220000300800 */
[----:B------:R-:W-:-:S03]  /*1a680*/  IMAD.MOV.U32 R15, RZ, RZ, R10 ;  /* 0x000000ffff0f7224 */ /* 0x000fc600078e000a */
[----:B------:R-:W4:Y:S04]  /*1a690*/  LDL.LU R10, [R1+0xd84] ;  /* 0x000d8400010a7983 */ /* 0x000f280000300800 */
[----:B------:R-:W4:Y:S04]  /*1a6a0*/  LDL.LU R12, [R1+0x5b0] ;  /* 0x0005b000010c7983 */ /* 0x000f280000300800 */
[----:B0-----:R-:W4:Y:S01]  /*1a6b0*/  LDL.LU R9, [R1+0xd88] ;  /* 0x000d880001097983 */ /* 0x001f220000300800 */
[----:B---3--:R-:W-:-:S03]  /*1a6c0*/  IMAD.MOV.U32 R14, RZ, RZ, R5 ;  /* 0x000000ffff0e7224 */ /* 0x008fc600078e0005 */
        /* <DEDUP_REMOVED lines=22> */
[----:B0-----:R-:W2:Y:S04]  /*1a830*/  LDL.LU R17, [R1+0xd94] ;  /* 0x000d940001117983 */ /* 0x001ea80000300800 */
[----:B------:R-:W2:Y:S04]  /*1a840*/  LDL.LU R16, [R1+0x5d0] ;  /* 0x0005d00001107983 */ /* 0x000ea80000300800 */
[----:B-1----:R-:W2:Y:S04]  /*1a850*/  LDL.LU R15, [R1+0xd98] ;  /* 0x000d9800010f7983 */ /* 0x002ea80000300800 */
[----:B------:R-:W2:Y:S01]  /*1a860*/  LDL.LU R13, [R1+0x5d8] ;  /* 0x0005d800010d7983 */ /* 0x000ea20000300800 */
[----:B------:R-:W-:-:S03]  /*1a870*/  IMAD.MOV.U32 R49, RZ, RZ, R19 ;  /* 0x000000ffff317224 */ /* 0x000fc600078e0013 */
[----:B------:R-:W2:Y:S04]  /*1a880*/  LDL.LU R7, [R1+0xd9c] ;  /* 0x000d9c0001077983 */ /* 0x000ea80000300800 */
[----:B------:R-:W2:Y:S01]  /*1a890*/  LDL.LU R6, [R1+0x5e0] ;  /* 0x0005e00001067983 */ /* 0x000ea20000300800 */
[----:B----4-:R-:W-:-:S03]  /*1a8a0*/  IMAD.MOV.U32 R54, RZ, RZ, R0 ;  /* 0x000000ffff367224 */ /* 0x010fc600078e0000 */
[----:B------:R-:W4:Y:S04]  /*1a8b0*/  LDL.LU R0, [R1+0xda0] ;  /* 0x000da00001007983 */ /* 0x000f280000300800 */
[----:B------:R-:W-:Y:S04]  /*1a8c0*/  STL.64 [R1+0x588], R32 ;  /* 0x0005882001007387 */ /* 0x000fe80000100a00 */
[----:B------:R-:W-:Y:S04]  /*1a8d0*/  STL [R1+0x1818], R32 ;  /* 0x0018182001007387 */ /* 0x000fe80000100800 */
[----:B------:R-:W-:Y:S04]  /*1a8e0*/  STL [R1+0x1808], R33 ;  /* 0x0018082101007387 */ /* 0x000fe80000100800 */
[----:B------:R-:W-:Y:S04]  /*1a8f0*/  STL.64 [R1+0x590], R72 ;  /* 0x0005904801007387 */ /* 0x000fe80000100a00 */
[----:B------:R-:W-:Y:S04]  /*1a900*/  STL.64 [R1+0x1810], R72 ;  /* 0x0018104801007387 */ /* 0x000fe80000100a00 */
[----:B------:R-:W-:Y:S04]  /*1a910*/  STL.64 [R1+0x598], R48 ;  /* 0x0005983001007387 */ /* 0x000fe80000100a00 */
[----:B------:R-:W-:Y:S04]  /*1a920*/  STL.64 [R1+0x1820], R48 ;  /* 0x0018203001007387 */ /* 0x000fe80000100a00 */
[----:B------:R-:W-:Y:S04]  /*1a930*/  STL.64 [R1+0x5a0], R54 ;  /* 0x0005a03601007387 */ /* 0x000fe80000100a00 */
[----:B------:R-:W-:Y:S04]  /*1a940*/  STL [R1+0x1828], R55 ;  /* 0x0018283701007387 */ /* 0x000fe80000100800 */
[----:B------:R-:W4:Y:S04]  /*1a950*/  LDL.LU R24, [R1+0x5e8] ;  /* 0x0005e80001187983 */ /* 0x000f280000300800 */
[----:B------:R-:W4:Y:S01]  /*1a960*/  LDL.LU R14, [R1+0xda4] ;  /* 0x000da400010e7983 */ /* 0x000f220000300800 */
[----:B------:R-:W-:-:S03]  /*1a970*/  IMAD.MOV.U32 R23, RZ, RZ, R12 ;  /* 0x000000ffff177224 */ /* 0x000fc600078e000c */
[----:B------:R-:W4:Y:S01]  /*1a980*/  LDL.LU R12, [R1+0x5f0] ;  /* 0x0005f000010c7983 */ /* 0x000f220000300800 */
[----:B------:R-:W-:-:S03]  /*1a990*/  IMAD.MOV.U32 R22, RZ, RZ, R9 ;  /* 0x000000ffff167224 */ /* 0x000fc600078e0009 */
[----:B------:R-:W4:Y:S01]  /*1a9a0*/  LDL.LU R9, [R1+0xda8] ;  /* 0x000da80001097983 */ /* 0x000f220000300800 */
[----:B---3--:R-:W-:Y:S02]  /*1a9b0*/  IMAD.MOV.U32 R57, RZ, RZ, R8 ;  /* 0x000000ffff397224 */ /* 0x008fe400078e0008 */
[----:B--2---:R-:W-:Y:S02]  /*1a9c0*/  IMAD.MOV.U32 R77, RZ, RZ, R3 ;  /* 0x000000ffff4d7224 */ /* 0x004fe400078e0003 */
[----:B------:R-:W2:Y:S01]  /*1a9d0*/  LDL.LU R3, [R1+0x5f8] ;  /* 0x0005f80001037983 */ /* 0x000ea20000300800 */
[----:B------:R-:W-:-:S03]  /*1a9e0*/  IMAD.MOV.U32 R76, RZ, RZ, R2 ;  /* 0x000000ffff4c7224 */ /* 0x000fc600078e0002 */
[----:B------:R-:W2:Y:S04]  /*1a9f0*/  LDL.LU R2, [R1+0xdac] ;  /* 0x000dac0001027983 */ /* 0x000ea80000300800 */
[----:B------:R-:W3:Y:S01]  /*1aa00*/  LDL.LU R8, [R1+0x600] ;  /* 0x0006000001087983 */ /* 0x000ee20000300800 */
[----:B------:R-:W-:-:S03]  /*1aa10*/  IMAD.MOV.U32 R56, RZ, RZ, R5 ;  /* 0x000000ffff387224 */ /* 0x000fc600078e0005 */
[----:B------:R-:W2:Y:S04]  /*1aa20*/  LDL.LU R5, [R1+0xdb0] ;  /* 0x000db00001057983 */ /* 0x000ea80000300800 */
[----:B------:R-:W-:Y:S04]  /*1aa30*/  STL.64 [R1+0x5a8], R10 ;  /* 0x0005a80a01007387 */ /* 0x000fe80000100a00 */
[----:B------:R0:W-:Y:S04]  /*1aa40*/  STL.64 [R1+0x1830], R10 ;  /* 0x0018300a01007387 */ /* 0x0001e80000100a00 */
        /* <DEDUP_REMOVED lines=8> */
[----:B------:R-:W2:Y:S04]  /*1aad0*/  LDL.LU R15, [R1+0x610] ;  /* 0x00061000010f7983 */ /* 0x000ea80000300800 */
[----:B0-----:R-:W2:Y:S01]  /*1aae0*/  LDL.LU R11, [R1+0xdb8] ;  /* 0x000db800010b7983 */ /* 0x001ea20000300800 */
        /* <DEDUP_REMOVED lines=9> */
[----:B----4-:R-:W-:-:S03]  /*1ab80*/  IMAD.MOV.U32 R50, RZ, RZ, R0 ;  /* 0x000000ffff327224 */ /* 0x010fc600078e0000 */
[----:B------:R-:W4:Y:S04]  /*1ab90*/  LDL.LU R0, [R1+0xdc4] ;  /* 0x000dc40001007983 */ /* 0x000f280000300800 */
[----:B------:R-:W4:Y:S04]  /*1aba0*/  LDL.LU R19, [R1+0x630] ;  /* 0x0006300001137983 */ /* 0x000f280000300800 */
[----:B------:R-:W4:Y:S04]  /*1abb0*/  LDL.LU R18, [R1+0xdc8] ;  /* 0x000dc80001127983 */ /* 0x000f280000300800 */
[----:B------:R-:W4:Y:S04]  /*1abc0*/  LDL.LU R13, [R1+0xdcc] ;  /* 0x000dcc00010d7983 */ /* 0x000f280000300800 */
        /* <DEDUP_REMOVED lines=12> */
[----:B------:R-:W-:Y:S02]  /*1ac90*/  IMAD.MOV.U32 R27, RZ, RZ, R24 ;  /* 0x000000ffff1b7224 */ /* 0x000fe400078e0018 */
[----:B--2---:R-:W-:Y:S02]  /*1aca0*/  IMAD.MOV.U32 R70, RZ, RZ, R5 ;  /* 0x000000ffff467224 */ /* 0x004fe400078e0005 */
[----:B------:R-:W2:Y:S04]  /*1acb0*/  LDL.LU R5, [R1+0xdd4] ;  /* 0x000dd40001057983 */ /* 0x000ea80000300800 */
        /* <DEDUP_REMOVED lines=17> */
[----:B------:R-:W-:Y:S01]  /*1add0*/  STL.64 [R1+0x608], R40 ;  /* 0x0006082801007387 */ /* 0x000fe20000100a00 */
[----:B------:R-:W-:-:S03]  /*1ade0*/  IMAD.MOV.U32 R62, RZ, RZ, R20 ;  /* 0x000000ffff3e7224 */ /* 0x000fc600078e0014 */
[----:B------:R-:W-:Y:S01]  /*1adf0*/  STL.64 [R1+0x610], R30 ;  /* 0x0006101e01007387 */ /* 0x000fe20000100a00 */
[----:B------:R-:W-:-:S03]  /*1ae00*/  IMAD.MOV.U32 R53, RZ, RZ, R6 ;  /* 0x000000ffff357224 */ /* 0x000fc600078e0006 */
[----:B------:R-:W-:Y:S04]  /*1ae10*/  STL.64 [R1+0x618], R64 ;  /* 0x0006184001007387 */ /* 0x000fe80000100a00 */
[----:B------:R-:W-:Y:S04]  /*1ae20*/  STL.64 [R1+0x620], R62 ;  /* 0x0006203e01007387 */ /* 0x000fe80000100a00 */
[----:B------:R-:W2:Y:S01]  /*1ae30*/  LDL.LU R6, [R1+0x668] ;  /* 0x0006680001067983 */ /* 0x000ea20000300800 */
[----:B----4-:R-:W-:-:S03]  /*1ae40*/  IMAD.MOV.U32 R52, RZ, RZ, R0 ;  /* 0x000000ffff347224 */ /* 0x010fc600078e0000 */
[----:B------:R-:W4:Y:S01]  /*1ae50*/  LDL.LU R0, [R1+0xde4] ;  /* 0x000de40001007983 */ /* 0x000f220000300800 */
[----:B------:R-:W-:Y:S02]  /*1ae60*/  IMAD.MOV.U32 R91, RZ, RZ, R19 ;  /* 0x000000ffff5b7224 */ /* 0x000fe400078e0013 */
[----:B------:R-:W-:Y:S02]  /*1ae70*/  IMAD.MOV.U32 R90, RZ, RZ, R18 ;  /* 0x000000ffff5a7224 */ /* 0x000fe400078e0012 */
[----:B------:R-:W-:Y:S02]  /*1ae80*/  IMAD.MOV.U32 R44, RZ, RZ, R13 ;  /* 0x000000ffff2c7224 */ /* 0x000fe400078e000d */
[----:B------:R-:W-:Y:S02]  /*1ae90*/  IMAD.MOV.U32 R45, RZ, RZ, R14 ;  /* 0x000000ffff2d7224 */ /* 0x000fe400078e000e */
[----:B------:R-:W4:Y:S04]  /*1aea0*/  LDL.LU R14, [R1+0x670] ;  /* 0x00067000010e7983 */ /* 0x000f280000300800 */
        /* <DEDUP_REMOVED lines=8> */
[----:B------:R-:W-:Y:S01]  /*1af30*/  STL.64 [R1+0x640], R58 ;  /* 0x0006403a01007387 */ /* 0x000fe20000100a00 */
[----:B---3--:R-:W-:-:S03]  /*1af40*/  IMAD.MOV.U32 R19, RZ, RZ, R8 ;  /* 0x000000ffff137224 */ /* 0x008fc600078e0008 */
[----:B------:R-:W3:Y:S01]  /*1af50*/  LDL.LU R8, [R1+0x680] ;  /* 0x0006800001087983 */ /* 0x000ee20000300800 */
[----:B--2---:R-:W-:-:S03]  /*1af60*/  IMAD.MOV.U32 R18, RZ, RZ, R5 ;  /* 0x000000ffff127224 */ /* 0x004fc600078e0005 */
[----:B------:R-:W2:Y:S04]  /*1af70*/  LDL.LU R5, [R1+0xdf0] ;  /* 0x000df00001057983 */ /* 0x000ea80000300800 */
[----:B------:R-:W2:Y:S04]  /*1af80*/  LDL.LU R21, [R1+0xdf4] ;  /* 0x000df40001157983 */ /* 0x000ea80000300800 */
[----:B------:R-:W2:Y:S01]  /*1af90*/  LDL.LU R32, [R1+0x688] ;  /* 0x0006880001207983 */ /* 0x000ea20000300800 */
[----:B------:R-:W-:-:S03]  /*1afa0*/  IMAD.MOV.U32 R25, RZ, RZ, R17 ;  /* 0x000000ffff197224 */ /* 0x000fc600078e0011 */
[----:B------:R-:W2:Y:S01]  /*1afb0*/  LDL.LU R17, [R1+0xdf8] ;  /* 0x000df80001117983 */ /* 0x000ea20000300800 */
[----:B------:R-:W-:-:S03]  /*1afc0*/  IMAD.MOV.U32 R24, RZ, RZ, R16 ;  /* 0x000000ffff187224 */ /* 0x000fc600078e0010 */
[----:B------:R-:W2:Y:S01]  /*1afd0*/  LDL R92, [R1+0x9c0] ;  /* 0x0009c000015c7983 */ /* 0x000ea20000100800 */
[----:B------:R-:W-:Y:S02]  /*1afe0*/  IMAD.MOV.U32 R29, RZ, RZ, R15 ;  /* 0x000000ffff1d7224 */ /* 0x000fe400078e000f */
[----:B------:R-:W-:Y:S01]  /*1aff0*/  IMAD.MOV.U32 R28, RZ, RZ, R11 ;  /* 0x000000ffff1c7224 */ /* 0x000fe200078e000b */
[----:B------:R-:W-:Y:S01]  /*1b000*/  STL.64 [R1+0x648], R18 ;  /* 0x0006481201007387 */ /* 0x000fe20000100a00 */
[----:B------:R-:W-:-:S03]  /*1b010*/  IMAD.MOV.U32 R81, RZ, RZ, R10 ;  /* 0x000000ffff517224 */ /* 0x000fc600078e000a */
[----:B------:R-:W-:Y:S01]  /*1b020*/  STL.64 [R1+0x650], R24 ;  /* 0x0006501801007387 */ /* 0x000fe20000100a00 */
[----:B------:R-:W-:-:S03]  /*1b030*/  IMAD.MOV.U32 R80, RZ, RZ, R7 ;  /* 0x000000ffff507224 */ /* 0x000fc600078e0007 */
[----:B------:R-:W-:Y:S04]  /*1b040*/  STL.64 [R1+0x658], R28 ;  /* 0x0006581c01007387 */ /* 0x000fe80000100a00 */
[----:B------:R-:W-:Y:S04]  /*1b050*/  STL.64 [R1+0x660], R80 ;  /* 0x0006605001007387 */ /* 0x000fe80000100a00 */
        /* <DEDUP_REMOVED lines=15> */
[----:B------:R-:W-:Y:S01]  /*1b150*/  ISETP.GT.AND P3, PT, R4, RZ, PT ;  /* 0x000000ff0400720c */ /* 0x000fe20003f64270 */
[----:B------:R-:W-:Y:S02]  /*1b160*/  IMAD.MOV.U32 R87, RZ, RZ, R86 ;  /* 0x000000ffff577224 */ /* 0x000fe400078e0056 */
[----:B------:R-:W-:Y:S02]  /*1b170*/  IMAD.MOV.U32 R35, RZ, RZ, R14 ;  /* 0x000000ffff237224 */ /* 0x000fe400078e000e */
[----:B--2---:R-:W-:Y:S02]  /*1b180*/  IMAD.MOV.U32 R14, RZ, RZ, R5 ;  /* 0x000000ffff0e7224 */ /* 0x004fe400078e0005 */
[----:B------:R-:W2:Y:S01]  /*1b190*/  LDL R5, [R1+0x9bc] ;  /* 0x0009bc0001057983 */ /* 0x000ea20000100800 */
[----:B---3--:R-:W-:-:S05]  /*1b1a0*/  IMAD.MOV.U32 R86, RZ, RZ, R8 ;  /* 0x000000ffff567224 */ /* 0x008fca00078e0008 */
[----:B------:R-:W3:Y:S01]  /*1b1b0*/  @P3 LDG.E.U16 R92, desc[UR16][R86.64] ;  /* 0x00000010565c3981 */ /* 0x000ee2000c1e1500 */
[----:B------:R-:W-:Y:S02]  /*1b1c0*/  IMAD.MOV.U32 R66, RZ, RZ, R21 ;  /* 0x000000ffff427224 */ /* 0x000fe400078e0015 */
[----:B------:R-:W-:Y:S01]  /*1b1d0*/  IMAD.MOV.U32 R67, RZ, RZ, R32 ;  /* 0x000000ffff437224 */ /* 0x000fe200078e0020 */
[----:B------:R-:W-:Y:S01]  /*1b1e0*/  STL.64 [R1+0x668], R6 ;  /* 0x0006680601007387 */ /* 0x000fe20000100a00 */
[----:B------:R-:W-:Y:S02]  /*1b1f0*/  IMAD.MOV.U32 R72, RZ, RZ, R17 ;  /* 0x000000ffff487224 */ /* 0x000fe400078e0011 */
[----:B------:R-:W-:Y:S01]  /*1b200*/  IMAD.MOV.U32 R73, RZ, RZ, R20 ;  /* 0x000000ffff497224 */ /* 0x000fe200078e0014 */
[----:B------:R-:W-:Y:S01]  /*1b210*/  STL.64 [R1+0x670], R34 ;  /* 0x0006702201007387 */ /* 0x000fe20000100a00 */
[----:B------:R-:W-:Y:S02]  /*1b220*/  IMAD.MOV.U32 R48, RZ, RZ, R11 ;  /* 0x000000ffff307224 */ /* 0x000fe400078e000b */
[----:B------:R-:W-:Y:S01]  /*1b230*/  IMAD.MOV.U32 R49, RZ, RZ, R16 ;  /* 0x000000ffff317224 */ /* 0x000fe200078e0010 */
[----:B------:R-:W-:Y:S01]  /*1b240*/  STL.64 [R1+0x678], R46 ;  /* 0x0006782e01007387 */ /* 0x000fe20000100a00 */
[----:B------:R-:W-:-:S02]  /*1b250*/  IMAD.MOV.U32 R11, RZ, RZ, R10 ;  /* 0x000000ffff0b7224 */ /* 0x000fc400078e000a */
[----:B----4-:R-:W-:Y:S01]  /*1b260*/  IMAD.MOV.U32 R10, RZ, RZ, R0 ;  /* 0x000000ffff0a7224 */ /* 0x010fe200078e0000 */
[----:B------:R-:W-:Y:S04]  /*1b270*/  STL.64 [R1+0x680], R14 ;  /* 0x0006800e01007387 */ /* 0x000fe80000100a00 */
[----:B------:R-:W4:Y:S04]  /*1b280*/  LDL R0, [R1+0x9b8] ;  /* 0x0009b80001007983 */ /* 0x000f280000100800 */
[----:B------:R-:W-:Y:S04]  /*1b290*/  STL.64 [R1+0x688], R66 ;  /* 0x0006884201007387 */ /* 0x000fe80000100a00 */
[----:B------:R-:W-:Y:S04]  /*1b2a0*/  STL.64 [R1+0x690], R72 ;  /* 0x0006904801007387 */ /* 0x000fe80000100a00 */
[----:B------:R-:W-:Y:S04]  /*1b2b0*/  STL.64 [R1+0x698], R48 ;  /* 0x0006983001007387 */ /* 0x000fe80000100a00 */
[----:B------:R-:W-:Y:S04]  /*1b2c0*/  STL.64 [R1+0x6a0], R10 ;  /* 0x0006a00a01007387 */ /* 0x000fe80000100a00 */
[----:B------:R-:W2:Y:S04]  /*1b2d0*/  LDL.LU R93, [R1+0x950] ;  /* 0x00095000015d7983 */ /* 0x000ea80000300800 */
[----:B---3--:R0:W-:Y:S04]  /*1b2e0*/  @P3 STL [R1+0x9c0], R92 ;  /* 0x0009c05c01003387 */ /* 0x0081e80000100800 */
[----:B0-----:R-:W3:Y:S04]  /*1b2f0*/  LDL R92, [R1+0x9b4] ;  /* 0x0009b400015c7983 */ /* 0x001ee80000100800 */
[----:B------:R-:W-:Y:S04]  /*1b300*/  STL [R1+0xf14], R86 ;  /* 0x000f145601007387 */ /* 0x000fe80000100800 */
[----:B------:R0:W-:Y:S01]  /*1b310*/  STL [R1+0x105c], R86 ;  /* 0x00105c5601007387 */ /* 0x0001e20000100800 */
[----:B------:R-:W-:-:S02]  /*1b320*/  IMAD.MOV.U32 R89, RZ, RZ, R88 ;  /* 0x000000ffff597224 */ /* 0x000fc400078e0058 */
[----:B------:R-:W-:Y:S02]  /*1b330*/  IMAD.MOV.U32 R88, RZ, RZ, R9 ;  /* 0x000000ffff587224 */ /* 0x000fe400078e0009 */
[----:B------:R-:W-:Y:S01]  /*1b340*/  IMAD.MOV.U32 R85, RZ, RZ, R84 ;  /* 0x000000ffff557224 */ /* 0x000fe200078e0054 */
[----:B0-----:R-:W3:Y:S04]  /*1b350*/  LDL.LU R86, [R1+0x954] ;  /* 0x0009540001567983 */ /* 0x001ee80000300800 */
[----:B------:R-:W-:Y:S04]  /*1b360*/  STL [R1+0xf10], R87 ;  /* 0x000f105701007387 */ /* 0x000fe80000100800 */
[----:B------:R0:W-:Y:S01]  /*1b370*/  STL [R1+0x1060], R87 ;  /* 0x0010605701007387 */ /* 0x0001e20000100800 */
[----:B------:R-:W-:-:S03]  /*1b380*/  IMAD.MOV.U32 R84, RZ, RZ, R12 ;  /* 0x000000ffff547224 */ /* 0x000fc600078e000c */
[----:B--2---:R-:W2:Y:S01]  /*1b390*/  @P3 LDG.E.U16 R5, desc[UR16][R88.64] ;  /* 0x0000001058053981 */ /* 0x004ea2000c1e1500 */
[----:B------:R-:W-:-:S03]  /*1b3a0*/  IMAD.MOV.U32 R83, RZ, RZ, R82 ;  /* 0x000000ffff537224 */ /* 0x000fc600078e0052 */
[----:B0-----:R-:W2:Y:S04]  /*1b3b0*/  LDL.LU R87, [R1+0x958] ;  /* 0x0009580001577983 */ /* 0x001ea80000300800 */
[----:B------:R-:W2:Y:S04]  /*1b3c0*/  LDL R55, [R1+0x9b0] ;  /* 0x0009b00001377983 */ /* 0x000ea80000100800 */
[----:B------:R-:W2:Y:S04]  /*1b3d0*/  LDL R32, [R1+0x9a8] ;  /* 0x0009a80001207983 */ /* 0x000ea80000100800 */
[----:B------:R-:W2:Y:S01]  /*1b3e0*/  LDL R33, [R1+0x9a4] ;  /* 0x0009a40001217983 */ /* 0x000ea20000100800 */
[----:B------:R-:W-:-:S03]  /*1b3f0*/  IMAD.MOV.U32 R82, RZ, RZ, R13 ;  /* 0x000000ffff527224 */ /* 0x000fc600078e000d */
[----:B------:R-:W2:Y:S04]  /*1b400*/  LDL R16, [R1+0x9a0] ;  /* 0x0009a00001107983 */ /* 0x000ea80000100800 */
[----:B----4-:R-:W4:Y:S04]  /*1b410*/  @P3 LDG.E.U16 R0, desc[UR16][R84.64] ;  /* 0x0000001054003981 */ /* 0x010f28000c1e1500 */
[----:B---3--:R-:W3:Y:S04]  /*1b420*/  @P3 LDG.E.U16 R92, desc[UR16][R82.64] ;  /* 0x00000010525c3981 */ /* 0x008ee8000c1e1500 */
[----:B------:R-:W-:Y:S04]  /*1b430*/  STL [R1+0xf1c], R88 ;  /* 0x000f1c5801007387 */ /* 0x000fe80000100800 */
[----:B------:R0:W-:Y:S04]  /*1b440*/  STL [R1+0x1064], R88 ;  /* 0x0010645801007387 */ /* 0x0001e80000100800 */
[----:B0-----:R-:W3:Y:S04]  /*1b450*/  LDL.LU R88, [R1+0x95c] ;  /* 0x00095c0001587983 */ /* 0x001ee80000300800 */
[----:B------:R-:W-:Y:S04]  /*1b460*/  STL [R1+0xf18], R89 ;  /* 0x000f185901007387 */ /* 0x000fe80000100800 */
[----:B------:R-:W-:Y:S04]  /*1b470*/  STL [R1+0x1068], R89 ;  /* 0x0010685901007387 */ /* 0x000fe80000100800 */
[----:B------:R-:W3:Y:S04]  /*1b480*/  LDL R17, [R1+0x99c] ;  /* 0x00099c0001117983 */ /* 0x000ee80000100800 */
[----:B------:R-:W3:Y:S04]  /*1b490*/  LDL R8, [R1+0x998] ;  /* 0x0009980001087983 */ /* 0x000ee80000100800 */
[----:B------:R-:W3:Y:S04]  /*1b4a0*/  LDL R9, [R1+0x994] ;  /* 0x0009940001097983 */ /* 0x000ee80000100800 */
[----:B------:R-:W3:Y:S04]  /*1b4b0*/  LDL R74, [R1+0x990] ;  /* 0x00099000014a7983 */ /* 0x000ee80000100800 */
[----:B------:R-:W3:Y:S04]  /*1b4c0*/  LDL R75, [R1+0x98c] ;  /* 0x00098c00014b7983 */ /* 0x000ee80000100800 */
[----:B------:R-:W3:Y:S01]  /*1b4d0*/  LDL R20, [R1+0x988] ;  /* 0x0009880001147983 */ /* 0x000ee20000100800 */
[----:B------:R-:W-:-:S03]  /*1b4e0*/  ISETP.GT.AND P2, PT, R4, 0x1, PT ;  /* 0x000000010400780c */ /* 0x000fc60003f44270 */
[----:B------:R-:W3:Y:S04]  /*1b4f0*/  LDL R21, [R1+0x984] ;  /* 0x0009840001157983 */ /* 0x000ee80000100800 */
[----:B------:R-:W3:Y:S04]  /*1b500*/  LDL R12, [R1+0x980] ;  /* 0x00098000010c7983 */ /* 0x000ee80000100800 */
[----:B------:R-:W3:Y:S04]  /*1b510*/  LDL R13, [R1+0x97c] ;  /* 0x00097c00010d7983 */ /* 0x000ee80000100800 */
[----:B------:R-:W3:Y:S04]  /*1b520*/  LDL R42, [R1+0x978] ;  /* 0x00097800012a7983 */ /* 0x000ee80000100800 */
[----:B------:R-:W3:Y:S04]  /*1b530*/  LDL R43, [R1+0x974] ;  /* 0x00097400012b7983 */ /* 0x000ee80000100800 */
[----:B------:R-:W3:Y:S04]  /*1b540*/  LDL R68, [R1+0x970] ;  /* 0x0009700001447983 */ /* 0x000ee80000100800 */
[----:B--2---:R-:W2:Y:S04]  /*1b550*/  @P2 LDG.E.U16 R55, desc[UR16][R10.64] ;  /* 0x000000100a372981 */ /* 0x004ea8000c1e1500 */
[----:B------:R-:W2:Y:S04]  /*1b560*/  @P2 LDG.E.U16 R32, desc[UR16][R48.64] ;  /* 0x0000001030202981 */ /* 0x000ea8000c1e1500 */
[----:B------:R-:W2:Y:S04]  /*1b570*/  @P2 LDG.E.U16 R33, desc[UR16][R72.64] ;  /* 0x0000001048212981 */ /* 0x000ea8000c1e1500 */
[----:B------:R-:W2:Y:S04]  /*1b580*/  LDL R69, [R1+0x96c] ;  /* 0x00096c0001457983 */ /* 0x000ea80000100800 */
[----:B------:R0:W-:Y:S04]  /*1b590*/  @P3 STL [R1+0x9bc], R5 ;  /* 0x0009bc0501003387 */ /* 0x0001e80000100800 */
[----:B------:R-:W2:Y:S04]  /*1b5a0*/  @P2 LDG.E.U16 R16, desc[UR16][R66.64] ;  /* 0x0000001042102981 */ /* 0x000ea8000c1e1500 */
[----:B0-----:R-:W2:Y:S04]  /*1b5b0*/  LDL R5, [R1+0x968] ;  /* 0x0009680001057983 */ /* 0x001ea80000100800 */
[----:B----4-:R0:W-:Y:S04]  /*1b5c0*/  @P3 STL [R1+0x9b8], R0 ;  /* 0x0009b80001003387 */ /* 0x0101e80000100800 */
[----:B0-----:R-:W4:Y:S04]  /*1b5d0*/  LDL R0, [R1+0x964] ;  /* 0x0009640001007983 */ /* 0x001f280000100800 */
[----:B------:R-:W-:Y:S04]  /*1b5e0*/  STL [R1+0xf24], R84 ;  /* 0x000f245401007387 */ /* 0x000fe80000100800 */
[----:B------:R-:W-:Y:S04]  /*1b5f0*/  STL [R1+0x106c], R84 ;  /* 0x00106c5401007387 */ /* 0x000fe80000100800 */
[----:B------:R-:W-:Y:S04]  /*1b600*/  STL [R1+0xf20], R85 ;  /* 0x000f205501007387 */ /* 0x000fe80000100800 */
[----:B------:R-:W-:Y:S04]  /*1b610*/  STL [R1+0x1070], R85 ;  /* 0x0010705501007387 */ /* 0x000fe80000100800 */
[----:B---3--:R0:W-:Y:S04]  /*1b620*/  @P3 STL [R1+0x9b4], R92 ;  /* 0x0009b45c01003387 */ /* 0x0081e80000100800 */
[----:B0-----:R-:W3:Y:S01]  /*1b630*/  LDL R92, [R1+0x960] ;  /* 0x00096000015c7983 */ /* 0x001ee20000100800 */
[----:B------:R-:W-:-:S02]  /*1b640*/  ISETP.GT.AND P6, PT, R4, 0x2, PT ;  /* 0x000000020400780c */ /* 0x000fc40003fc4270 */
[C---:B------:R-:W-:Y:S02]  /*1b650*/  ISETP.GT.AND P5, PT, R4.reuse, 0x3, PT ;  /* 0x000000030400780c */ /* 0x040fe40003fa4270 */
[----:B------:R-:W-:-:S09]  /*1b660*/  ISETP.GT.AND P4, PT, R4, 0x4, PT ;  /* 0x000000040400780c */ /* 0x000fd20003f84270 */
[----:B------:R-:W3:Y:S04]  /*1b670*/  @P6 LDG.E.U16 R17, desc[UR16][R14.64] ;  /* 0x000000100e116981 */ /* 0x000ee8000c1e1500 */
[----:B------:R-:W3:Y:S04]  /*1b680*/  @P6 LDG.E.U16 R8, desc[UR16][R46.64] ;  /* 0x000000102e086981 */ /* 0x000ee8000c1e1500 */
[----:B------:R-:W3:Y:S04]  /*1b690*/  @P6 LDG.E.U16 R9, desc[UR16][R34.64] ;  /* 0x0000001022096981 */ /* 0x000ee8000c1e1500 */
[----:B------:R-:W3:Y:S04]  /*1b6a0*/  @P6 LDG.E.U16 R74, desc[UR16][R6.64] ;  /* 0x00000010064a6981 */ /* 0x000ee8000c1e1500 */
[----:B------:R-:W3:Y:S04]  /*1b6b0*/  @P5 LDG.E.U16 R75, desc[UR16][R80.64] ;  /* 0x00000010504b5981 */ /* 0x000ee8000c1e1500 */
[----:B------:R-:W3:Y:S04]  /*1b6c0*/  @P5 LDG.E.U16 R20, desc[UR16][R28.64] ;  /* 0x000000101c145981 */ /* 0x000ee8000c1e1500 */
[----:B------:R-:W3:Y:S04]  /*1b6d0*/  @P5 LDG.E.U16 R21, desc[UR16][R24.64] ;  /* 0x0000001018155981 */ /* 0x000ee8000c1e1500 */
[----:B------:R-:W3:Y:S04]  /*1b6e0*/  @P5 LDG.E.U16 R12, desc[UR16][R18.64] ;  /* 0x00000010120c5981 */ /* 0x000ee8000c1e1500 */
[----:B------:R-:W3:Y:S01]  /*1b6f0*/  @P4 LDG.E.U16 R13, desc[UR16][R58.64] ;  /* 0x000000103a0d4981 */ /* 0x000ee2000c1e1500 */
[----:B------:R-:W-:-:S03]  /*1b700*/  ISETP.GT.AND P3, PT, R4, 0x5, PT ;  /* 0x000000050400780c */ /* 0x000fc60003f64270 */
[----:B------:R-:W3:Y:S04]  /*1b710*/  @P4 LDG.E.U16 R42, desc[UR16][R44.64] ;  /* 0x000000102c2a4981 */ /* 0x000ee8000c1e1500 */
[----:B------:R-:W-:Y:S04]  /*1b720*/  STL [R1+0xf2c], R82 ;  /* 0x000f2c5201007387 */ /* 0x000fe80000100800 */
[----:B------:R-:W-:Y:S04]  /*1b730*/  STL [R1+0x1074], R82 ;  /* 0x0010745201007387 */ /* 0x000fe80000100800 */
[----:B------:R-:W3:Y:S04]  /*1b740*/  @P4 LDG.E.U16 R43, desc[UR16][R90.64] ;  /* 0x000000105a2b4981 */ /* 0x000ee8000c1e1500 */
[----:B------:R-:W-:Y:S04]  /*1b750*/  STL [R1+0xf28], R83 ;  /* 0x000f285301007387 */ /* 0x000fe80000100800 */
[----:B------:R-:W-:Y:S04]  /*1b760*/  STL [R1+0x1078], R83 ;  /* 0x0010785301007387 */ /* 0x000fe80000100800 */
[----:B------:R-:W3:Y:S04]  /*1b770*/  LDL.LU.64 R10, [R1+0x1830] ;  /* 0x00183000010a7983 */ /* 0x000ee80000300a00 */
[----:B------:R-:W3:Y:S04]  /*1b780*/  @P4 LDG.E.U16 R68, desc[UR16][R52.64] ;  /* 0x0000001034444981 */ /* 0x000ee8000c1e1500 */
[----:B--2---:R0:W-:Y:S04]  /*1b790*/  @P2 STL [R1+0x9b0], R55 ;  /* 0x0009b03701002387 */ /* 0x0041e80000100800 */
[----:B------:R-:W2:Y:S04]  /*1b7a0*/  @P3 LDG.E.U16 R69, desc[UR16][R62.64] ;  /* 0x000000103e453981 */ /* 0x000ea8000c1e1500 */
[----:B------:R-:W2:Y:S04]  /*1b7b0*/  @P3 LDG.E.U16 R5, desc[UR16][R64.64] ;  /* 0x0000001040053981 */ /* 0x000ea8000c1e1500 */
[----:B0-----:R-:W2:Y:S04]  /*1b7c0*/  LDL.LU R55, [R1+0x1828] ;  /* 0x0018280001377983 */ /* 0x001ea80000300800 */
[----:B------:R-:W2:Y:S04]  /*1b7d0*/  LDL.LU.64 R48, [R1+0x1820] ;  /* 0x0018200001307983 */ /* 0x000ea80000300a00 */
[----:B------:R0:W-:Y:S04]  /*1b7e0*/  @P2 STL [R1+0x9a8], R32 ;  /* 0x0009a82001002387 */ /* 0x0001e80000100800 */
[----:B----4-:R-:W4:Y:S04]  /*1b7f0*/  @P3 LDG.E.U16 R0, desc[UR16][R30.64] ;  /* 0x000000101e003981 */ /* 0x010f28000c1e1500 */
[----:B0-----:R-:W2:Y:S04]  /*1b800*/  LDL.LU R32, [R1+0x1818] ;  /* 0x0018180001207983 */ /* 0x001ea80000300800 */
[----:B------:R-:W2:Y:S04]  /*1b810*/  LDL.LU.64 R72, [R1+0x1810] ;  /* 0x0018100001487983 */ /* 0x000ea80000300a00 */
[----:B------:R0:W-:Y:S04]  /*1b820*/  @P2 STL [R1+0x9a4], R33 ;  /* 0x0009a42101002387 */ /* 0x0001e80000100800 */
[----:B0-----:R-:W2:Y:S04]  /*1b830*/  LDL.LU R33, [R1+0x1808] ;  /* 0x0018080001217983 */ /* 0x001ea80000300800 */
[----:B------:R-:W2:Y:S04]  /*1b840*/  LDL.LU.64 R66, [R1+0x1800] ;  /* 0x0018000001427983 */ /* 0x000ea80000300a00 */
[----:B------:R0:W-:Y:S01]  /*1b850*/  @P2 STL [R1+0x9a0], R16 ;  /* 0x0009a01001002387 */ /* 0x0001e20000100800 */
[----:B------:R-:W-:-:S03]  /*1b860*/  ISETP.GT.AND P2, PT, R4, 0x6, PT ;  /* 0x000000060400780c */ /* 0x000fc60003f44270 */
[----:B0-----:R-:W2:Y:S10]  /*1b870*/  LDL.LU R16, [R1+0x17f8] ;  /* 0x0017f80001107983 */ /* 0x001eb40000300800 */
[----:B------:R-:W2:Y:S04]  /*1b880*/  @P2 LDG.E.U16 R88, desc[UR16][R70.64] ;  /* 0x0000001046582981 */ /* 0x000ea8000c1e1500 */
[----:B------:R-:W2:Y:S04]  /*1b890*/  @P2 LDG.E.U16 R87, desc[UR16][R2.64] ;  /* 0x0000001002572981 */ /* 0x000ea8000c1e1500 */
[----:B------:R-:W2:Y:S04]  /*1b8a0*/  LDL.LU.64 R14, [R1+0x17f0] ;  /* 0x0017f000010e7983 */ /* 0x000ea80000300a00 */
[----:B------:R-:W2:Y:S04]  /*1b8b0*/  @P2 LDG.E.U16 R86, desc[UR16][R36.64] ;  /* 0x0000001024562981 */ /* 0x000ea8000c1e1500 */
[----:B------:R-:W2:Y:S04]  /*1b8c0*/  @P2 LDG.E.U16 R93, desc[UR16][R26.64] ;  /* 0x000000101a5d2981 */ /* 0x000ea8000c1e1500 */
[----:B---3--:R-:W3:Y:S04]  /*1b8d0*/  @P3 LDG.E.U16 R92, desc[UR16][R40.64] ;  /* 0x00000010285c3981 */ /* 0x008ee8000c1e1500 */
[----:B------:R0:W-:Y:S04]  /*1b8e0*/  @P6 STL [R1+0x99c], R17 ;  /* 0x00099c1101006387 */ /* 0x0001e80000100800 */
[----:B0-----:R-:W3:Y:S04]  /*1b8f0*/  LDL.LU R17, [R1+0x17e8] ;  /* 0x0017e80001117983 */ /* 0x001ee80000300800 */
[----:B------:R-:W3:Y:S04]  /*1b900*/  LDL.LU.64 R46, [R1+0x17e0] ;  /* 0x0017e000012e7983 */ /* 0x000ee80000300a00 */
        /* <DEDUP_REMOVED lines=31> */
[----:B0-----:R-:W3:Y:S04]  /*1bb00*/  LDL R68, [R1+0xbbc] ;  /* 0x000bbc0001447983 */ /* 0x001ee80000100800 */
[----:B------:R-:W3:Y:S04]  /*1bb10*/  LDL.LU R62, [R1+0x1738] ;  /* 0x00173800013e7983 */ /* 0x000ee80000300800 */
[----:B------:R-:W3:Y:S04]  /*1bb20*/  LDL R63, [R1+0xbb8] ;  /* 0x000bb800013f7983 */ /* 0x000ee80000100800 */
[----:B------:R-:W3:Y:S04]  /*1bb30*/  LDL R65, [R1+0xbb4] ;  /* 0x000bb40001417983 */ /* 0x000ee80000100800 */
[----:B------:R-:W3:Y:S04]  /*1bb40*/  LDL R30, [R1+0xbb0] ;  /* 0x000bb000011e7983 */ /* 0x000ee80000100800 */
[----:B------:R-:W3:Y:S04]  /*1bb50*/  LDL.LU.64 R40, [R1+0x1730] ;  /* 0x0017300001287983 */ /* 0x000ee80000300a00 */
[----:B--2---:R0:W-:Y:S04]  /*1bb60*/  @P3 STL [R1+0x968], R5 ;  /* 0x0009680501003387 */ /* 0x0041e80000100800 */
[----:B0-----:R-:W2:Y:S04]  /*1bb70*/  LDL R5, [R1+0x94c] ;  /* 0x00094c0001057983 */ /* 0x001ea80000100800 */
[----:B------:R0:W-:Y:S04]  /*1bb80*/  @P3 STL [R1+0x96c], R69 ;  /* 0x00096c4501003387 */ /* 0x0001e80000100800 */
[----:B0-----:R-:W2:Y:S04]  /*1bb90*/  LDL R69, [R1+0x948] ;  /* 0x0009480001457983 */ /* 0x001ea80000100800 */
[----:B----4-:R0:W-:Y:S04]  /*1bba0*/  @P3 STL [R1+0x964], R0 ;  /* 0x0009640001003387 */ /* 0x0101e80000100800 */
[----:B0-----:R-:W4:Y:S04]  /*1bbb0*/  LDL R0, [R1+0x944] ;  /* 0x0009440001007983 */ /* 0x001f280000100800 */
[----:B---3--:R0:W-:Y:S04]  /*1bbc0*/  @P3 STL [R1+0x960], R92 ;  /* 0x0009605c01003387 */ /* 0x0081e80000100800 */
[----:B0-----:R-:W3:Y:S04]  /*1bbd0*/  LDL R92, [R1+0x940] ;  /* 0x00094000015c7983 */ /* 0x001ee80000100800 */
[----:B------:R-:W-:Y:S04]  /*1bbe0*/  STL [R1+0x107c], R88 ;  /* 0x00107c5801007387 */ /* 0x000fe80000100800 */
[----:B------:R-:W3:Y:S04]  /*1bbf0*/  LDL R2, [R1+0x93c] ;  /* 0x00093c0001027983 */ /* 0x000ee80000100800 */
[----:B------:R-:W-:Y:S04]  /*1bc00*/  STL [R1+0x1080], R87 ;  /* 0x0010805701007387 */ /* 0x000fe80000100800 */
[----:B------:R-:W3:Y:S01]  /*1bc10*/  LDL R3, [R1+0x938] ;  /* 0x0009380001037983 */ /* 0x000ee20000100800 */
[----:B------:R-:W-:-:S02]  /*1bc20*/  ISETP.GT.AND P6, PT, R4, 0x7, PT ;  /* 0x000000070400780c */ /* 0x000fc40003fc4270 */
[C---:B------:R-:W-:Y:S02]  /*1bc30*/  ISETP.GT.AND P5, PT, R4.reuse, 0x8, PT ;  /* 0x000000080400780c */ /* 0x040fe40003fa4270 */
[----:B------:R-:W-:-:S09]  /*1bc40*/  ISETP.GT.AND P4, PT, R4, 0x9, PT ;  /* 0x000000090400780c */ /* 0x000fd20003f84270 */
[----:B------:R-:W3:Y:S04]  /*1bc50*/  @P6 LDG.E.U16 R68, desc[UR16][R50.64] ;  /* 0x0000001032446981 */ /* 0x000ee8000c1e1500 */
[----:B------:R-:W3:Y:S04]  /*1bc60*/  @P6 LDG.E.U16 R63, desc[UR16][R38.64] ;  /* 0x00000010263f6981 */ /* 0x000ee8000c1e1500 */
[----:B------:R-:W3:Y:S04]  /*1bc70*/  @P6 LDG.E.U16 R65, desc[UR16][R60.64] ;  /* 0x000000103c416981 */ /* 0x000ee8000c1e1500 */
[----:B------:R-:W3:Y:S04]  /*1bc80*/  @P6 LDG.E.U16 R30, desc[UR16][R78.64] ;  /* 0x000000104e1e6981 */ /* 0x000ee8000c1e1500 */
[----:B--2---:R-:W2:Y:S04]  /*1bc90*/  @P5 LDG.E.U16 R5, desc[UR16][R76.64] ;  /* 0x000000104c055981 */ /* 0x004ea8000c1e1500 */
[----:B------:R-:W2:Y:S04]  /*1bca0*/  @P5 LDG.E.U16 R69, desc[UR16][R56.64] ;  /* 0x0000001038455981 */ /* 0x000ea8000c1e1500 */
[----:B----4-:R-:W4:Y:S04]  /*1bcb0*/  @P5 LDG.E.U16 R0, desc[UR16][R22.64] ;  /* 0x0000001016005981 */ /* 0x010f28000c1e1500 */
[----:B---3--:R-:W3:Y:S04]  /*1bcc0*/  @P5 LDG.E.U16 R92, desc[UR16][R10.64] ;  /* 0x000000100a5c5981 */ /* 0x008ee8000c1e1500 */
[----:B------:R-:W-:Y:S04]  /*1bcd0*/  STL [R1+0x1084], R86 ;  /* 0x0010845601007387 */ /* 0x000fe80000100800 */
[----:B------:R-:W4:Y:S04]  /*1bce0*/  LDL R70, [R1+0x934] ;  /* 0x0009340001467983 */ /* 0x000f280000100800 */
[----:B------:R-:W4:Y:S04]  /*1bcf0*/  LDL R71, [R1+0x930] ;  /* 0x0009300001477983 */ /* 0x000f280000100800 */
[----:B------:R-:W4:Y:S04]  /*1bd00*/  @P4 LDG.E.U16 R3, desc[UR16][R48.64] ;  /* 0x0000001030034981 */ /* 0x000f28000c1e1500 */
[----:B------:R-:W4:Y:S04]  /*1bd10*/  LDL R26, [R1+0x92c] ;  /* 0x00092c00011a7983 */ /* 0x000f280000100800 */
[----:B------:R-:W4:Y:S04]  /*1bd20*/  LDL R27, [R1+0x928] ;  /* 0x00092800011b7983 */ /* 0x000f280000100800 */
[----:B------:R-:W4:Y:S04]  /*1bd30*/  LDL R36, [R1+0x924] ;  /* 0x0009240001247983 */ /* 0x000f280000100800 */
[----:B------:R-:W4:Y:S04]  /*1bd40*/  LDL R37, [R1+0x920] ;  /* 0x0009200001257983 */ /* 0x000f280000100800 */
[----:B------:R0:W-:Y:S04]  /*1bd50*/  STL [R1+0x1088], R93 ;  /* 0x0010885d01007387 */ /* 0x0001e80000100800 */
[----:B------:R-:W4:Y:S04]  /*1bd60*/  LDL.LU.64 R50, [R1+0x1728] ;  /* 0x0017280001327983 */ /* 0x000f280000300a00 */
[----:B------:R-:W4:Y:S04]  /*1bd70*/  LDL R64, [R1+0x91c] ;  /* 0x00091c0001407983 */ /* 0x000f280000100800 */
[----:B0-----:R-:W4:Y:S04]  /*1bd80*/  LDL R93, [R1+0x918] ;  /* 0x00091800015d7983 */ /* 0x001f280000100800 */
[----:B------:R-:W4:Y:S04]  /*1bd90*/  LDL R31, [R1+0x914] ;  /* 0x00091400011f7983 */ /* 0x000f280000100800 */
[----:B------:R-:W4:Y:S04]  /*1bda0*/  @P4 LDG.E.U16 R2, desc[UR16][R54.64] ;  /* 0x0000001036024981 */ /* 0x000f28000c1e1500 */
[----:B------:R0:W-:Y:S04]  /*1bdb0*/  @P6 STL [R1+0xbbc], R68 ;  /* 0x000bbc4401006387 */ /* 0x0001e80000100800 */
[----:B0-----:R-:W4:Y:S04]  /*1bdc0*/  LDL R68, [R1+0x910] ;  /* 0x0009100001447983 */ /* 0x001f280000100800 */
[----:B------:R-:W4:Y:S04]  /*1bdd0*/  LDL.LU.64 R38, [R1+0x1720] ;  /* 0x0017200001267983 */ /* 0x000f280000300a00 */
[----:B------:R0:W-:Y:S04]  /*1bde0*/  @P6 STL [R1+0xbb8], R63 ;  /* 0x000bb83f01006387 */ /* 0x0001e80000100800 */
[----:B0-----:R-:W4:Y:S04]  /*1bdf0*/  LDL.LU R63, [R1+0x1718] ;  /* 0x00171800013f7983 */ /* 0x001f280000300800 */
[----:B------:R-:W4:Y:S04]  /*1be00*/  LDL.LU.64 R60, [R1+0x1710] ;  /* 0x00171000013c7983 */ /* 0x000f280000300a00 */
[----:B------:R-:W4:Y:S04]  /*1be10*/  LDL.LU.64 R78, [R1+0x1708] ;  /* 0x00170800014e7983 */ /* 0x000f280000300a00 */
[----:B------:R-:W-:Y:S04]  /*1be20*/  @P6 STL [R1+0xbb0], R30 ;  /* 0x000bb01e01006387 */ /* 0x000fe80000100800 */
[----:B------:R-:W-:Y:S04]  /*1be30*/  @P6 STL [R1+0xbb4], R65 ;  /* 0x000bb44101006387 */ /* 0x000fe80000100800 */
[----:B------:R-:W4:Y:S04]  /*1be40*/  LDL.LU.64 R76, [R1+0x1700] ;  /* 0x00170000014c7983 */ /* 0x000f280000300a00 */
[----:B--2---:R0:W-:Y:S04]  /*1be50*/  @P5 STL [R1+0x94c], R5 ;  /* 0x00094c0501005387 */ /* 0x0041e80000100800 */
[----:B0-----:R-:W2:Y:S04]  /*1be60*/  LDL R5, [R1+0x90c] ;  /* 0x00090c0001057983 */ /* 0x001ea80000100800 */
[----:B------:R-:W2:Y:S04]  /*1be70*/  LDL.LU.64 R56, [R1+0x16f8] ;  /* 0x0016f80001387983 */ /* 0x000ea80000300a00 */
[----:B------:R-:W2:Y:S04]  /*1be80*/  LDL.LU.64 R22, [R1+0x16f0] ;  /* 0x0016f00001167983 */ /* 0x000ea80000300a00 */
[----:B------:R-:W2:Y:S04]  /*1be90*/  LDL.LU.64 R10, [R1+0x16e8] ;  /* 0x0016e800010a7983 */ /* 0x000ea80000300a00 */
[----:B------:R-:W2:Y:S04]  /*1bea0*/  LDL R65, [R1+0x908] ;  /* 0x0009080001417983 */ /* 0x000ea80000100800 */
[----:B------:R-:W2:Y:S04]  /*1beb0*/  LDL R30, [R1+0x904] ;  /* 0x00090400011e7983 */ /* 0x000ea80000100800 */
[----:B---3--:R0:W-:Y:S01]  /*1bec0*/  @P5 STL [R1+0x940], R92 ;  /* 0x0009405c01005387 */ /* 0x0081e20000100800 */
[----:B------:R-:W-:-:S03]  /*1bed0*/  ISETP.GT.AND P3, PT, R4, 0xa, PT ;  /* 0x0000000a0400780c */ /* 0x000fc60003f64270 */
[----:B----4-:R-:W3:Y:S01]  /*1bee0*/  @P4 LDG.E.U16 R70, desc[UR16][R72.64] ;  /* 0x0000001048464981 */ /* 0x010ee2000c1e1500 */
[----:B------:R-:W-:-:S03]  /*1bef0*/  ISETP.GT.AND P2, PT, R4, 0xb, PT ;  /* 0x0000000b0400780c */ /* 0x000fc60003f44270 */
[----:B------:R-:W4:Y:S04]  /*1bf00*/  @P4 LDG.E.U16 R71, desc[UR16][R32.64] ;  /* 0x0000001020474981 */ /* 0x000f28000c1e1500 */
[----:B0-----:R-:W3:Y:S04]  /*1bf10*/  LDL R92, [R1+0x900] ;  /* 0x00090000015c7983 */ /* 0x001ee80000100800 */
[----:B------:R0:W-:Y:S04]  /*1bf20*/  @P5 STL [R1+0x944], R0 ;  /* 0x0009440001005387 */ /* 0x0001e80000100800 */
[----:B------:R-:W-:Y:S04]  /*1bf30*/  @P5 STL [R1+0x948], R69 ;  /* 0x0009484501005387 */ /* 0x000fe80000100800 */
[----:B------:R-:W4:Y:S04]  /*1bf40*/  LDL.LU.64 R54, [R1+0x16e0] ;  /* 0x0016e00001367983 */ /* 0x000f280000300a00 */
[----:B0-----:R-:W4:Y:S04]  /*1bf50*/  LDL R0, [R1+0x8fc] ;  /* 0x0008fc0001007983 */ /* 0x001f280000100800 */
[----:B------:R-:W4:Y:S04]  /*1bf60*/  LDL.LU.64 R48, [R1+0x16d8] ;  /* 0x0016d80001307983 */ /* 0x000f280000300a00 */
[----:B------:R0:W-:Y:S04]  /*1bf70*/  @P4 STL [R1+0x938], R3 ;  /* 0x0009380301004387 */ /* 0x0001e80000100800 */
[----:B------:R-:W4:Y:S04]  /*1bf80*/  @P3 LDG.E.U16 R26, desc[UR16][R66.64] ;  /* 0x00000010421a3981 */ /* 0x000f28000c1e1500 */
[----:B------:R-:W4:Y:S04]  /*1bf90*/  @P3 LDG.E.U16 R27, desc[UR16][R14.64] ;  /* 0x000000100e1b3981 */ /* 0x000f28000c1e1500 */
[----:B0-----:R-:W4:Y:S01]  /*1bfa0*/  LDL R3, [R1+0x8f8] ;  /* 0x0008f80001037983 */ /* 0x001f220000100800 */
[----:B------:R-:W-:-:S03]  /*1bfb0*/  ISETP.GT.AND P6, PT, R4, 0xc, PT ;  /* 0x0000000c0400780c */ /* 0x000fc60003fc4270 */
[----:B------:R-:W4:Y:S04]  /*1bfc0*/  @P3 LDG.E.U16 R36, desc[UR16][R16.64] ;  /* 0x0000001010243981 */ /* 0x000f28000c1e1500 */
[----:B------:R-:W4:Y:S04]  /*1bfd0*/  @P3 LDG.E.U16 R37, desc[UR16][R46.64] ;  /* 0x000000102e253981 */ /* 0x000f28000c1e1500 */
[----:B------:R-:W4:Y:S01]  /*1bfe0*/  @P2 LDG.E.U16 R64, desc[UR16][R34.64] ;  /* 0x0000001022402981 */ /* 0x000f22000c1e1500 */
[----:B------:R-:W-:-:S03]  /*1bff0*/  ISETP.GT.AND P5, PT, R4, 0xd, PT ;  /* 0x0000000d0400780c */ /* 0x000fc60003fa4270 */
[----:B------:R-:W4:Y:S04]  /*1c000*/  @P2 LDG.E.U16 R93, desc[UR16][R8.64] ;  /* 0x00000010085d2981 */ /* 0x000f28000c1e1500 */
[----:B------:R-:W4:Y:S04]  /*1c010*/  @P2 LDG.E.U16 R31, desc[UR16][R6.64] ;  /* 0x00000010061f2981 */ /* 0x000f28000c1e1500 */
[----:B------:R-:W4:Y:S04]  /*1c020*/  LDL R69, [R1+0x8f4] ;  /* 0x0008f40001457983 */ /* 0x000f280000100800 */
[----:B------:R0:W-:Y:S04]  /*1c030*/  @P4 STL [R1+0x93c], R2 ;  /* 0x00093c0201004387 */ /* 0x0001e80000100800 */
[----:B0-----:R-:W4:Y:S04]  /*1c040*/  LDL R2, [R1+0x8f0] ;  /* 0x0008f00001027983 */ /* 0x001f280000100800 */
[----:B------:R-:W4:Y:S04]  /*1c050*/  LDL.LU.64 R72, [R1+0x16d0] ;  /* 0x0016d00001487983 */ /* 0x000f280000300a00 */
[----:B------:R-:W4:Y:S04]  /*1c060*/  @P2 LDG.E.U16 R68, desc[UR16][R80.64] ;  /* 0x0000001050442981 */ /* 0x000f28000c1e1500 */
[----:B--2---:R-:W2:Y:S04]  /*1c070*/  @P6 LDG.E.U16 R5, desc[UR16][R74.64] ;  /* 0x000000104a056981 */ /* 0x004ea8000c1e1500 */
[----:B------:R-:W2:Y:S04]  /*1c080*/  @P6 LDG.E.U16 R65, desc[UR16][R28.64] ;  /* 0x000000101c416981 */ /* 0x000ea8000c1e1500 */
[----:B------:R-:W2:Y:S04]  /*1c090*/  @P6 LDG.E.U16 R30, desc[UR16][R24.64] ;  /* 0x00000010181e6981 */ /* 0x000ea8000c1e1500 */
[----:B---3--:R-:W3:Y:S04]  /*1c0a0*/  @P6 LDG.E.U16 R92, desc[UR16][R20.64] ;  /* 0x00000010145c6981 */ /* 0x008ee8000c1e1500 */
[----:B----4-:R-:W4:Y:S04]  /*1c0b0*/  @P5 LDG.E.U16 R0, desc[UR16][R18.64] ;  /* 0x0000001012005981 */ /* 0x010f28000c1e1500 */
[----:B------:R-:W4:Y:S04]  /*1c0c0*/  @P5 LDG.E.U16 R3, desc[UR16][R58.64] ;  /* 0x000000103a035981 */ /* 0x000f28000c1e1500 */
[----:B------:R0:W-:Y:S04]  /*1c0d0*/  @P4 STL [R1+0x934], R70 ;  /* 0x0009344601004387 */ /* 0x0001e80000100800 */
[----:B0-----:R-:W4:Y:S04]  /*1c0e0*/  LDL.LU R70, [R1+0x16c8] ;  /* 0x0016c80001467983 */ /* 0x001f280000300800 */
[----:B------:R-:W4:Y:S04]  /*1c0f0*/  LDL.LU.64 R32, [R1+0x16c0] ;  /* 0x0016c00001207983 */ /* 0x000f280000300a00 */
[----:B------:R0:W-:Y:S04]  /*1c100*/  @P4 STL [R1+0x930], R71 ;  /* 0x0009304701004387 */ /* 0x0001e80000100800 */
[----:B------:R-:W4:Y:S04]  /*1c110*/  @P5 LDG.E.U16 R69, desc[UR16][R12.64] ;  /* 0x000000100c455981 */ /* 0x000f28000c1e1500 */
[----:B0-----:R-:W4:Y:S04]  /*1c120*/  LDL.LU R71, [R1+0x16b8] ;  /* 0x0016b80001477983 */ /* 0x001f280000300800 */
[----:B------:R-:W4:Y:S04]  /*1c130*/  LDL.LU.64 R66, [R1+0x16b0] ;  /* 0x0016b00001427983 */ /* 0x000f280000300a00 */
[----:B------:R0:W-:Y:S04]  /*1c140*/  @P3 STL [R1+0x92c], R26 ;  /* 0x00092c1a01003387 */ /* 0x0001e80000100800 */
[----:B------:R-:W4:Y:S04]  /*1c150*/  @P5 LDG.E.U16 R2, desc[UR16][R44.64] ;  /* 0x000000102c025981 */ /* 0x000f28000c1e1500 */
[----:B0-----:R-:W4:Y:S04]  /*1c160*/  LDL.LU R26, [R1+0x16a8] ;  /* 0x0016a800011a7983 */ /* 0x001f280000300800 */
[----:B------:R-:W4:Y:S04]  /*1c170*/  LDL.LU.64 R14, [R1+0x16a0] ;  /* 0x0016a000010e7983 */ /* 0x000f280000300a00 */
[----:B------:R0:W-:Y:S04]  /*1c180*/  @P3 STL [R1+0x928], R27 ;  /* 0x0009281b01003387 */ /* 0x0001e80000100800 */
        /* <DEDUP_REMOVED lines=11> */
[----:B------:R-:W4:Y:S04]  /*1c240*/  LDL.LU.64 R6, [R1+0x1658] ;  /* 0x0016580001067983 */ /* 0x000f280000300a00 */
[----:B------:R0:W-:Y:S04]  /*1c250*/  @P2 STL [R1+0x910], R68 ;  /* 0x0009104401002387 */ /* 0x0001e80000100800 */
[----:B0-----:R-:W4:Y:S04]  /*1c260*/  LDL R68, [R1+0xbac] ;  /* 0x000bac0001447983 */ /* 0x001f280000100800 */
[----:B------:R0:W-:Y:S04]  /*1c270*/  @P2 STL [R1+0x918], R93 ;  /* 0x0009185d01002387 */ /* 0x0001e80000100800 */
[----:B0-----:R-:W4:Y:S04]  /*1c280*/  LDL R93, [R1+0xba8] ;  /* 0x000ba800015d7983 */ /* 0x001f280000100800 */
[----:B------:R0:W-:Y:S04]  /*1c290*/  @P2 STL [R1+0x914], R31 ;  /* 0x0009141f01002387 */ /* 0x0001e80000100800 */
[----:B------:R-:W4:Y:S04]  /*1c2a0*/  LDL R81, [R1+0xba0] ;  /* 0x000ba00001517983 */ /* 0x000f280000100800 */
[----:B------:R-:W4:Y:S04]  /*1c2b0*/  LDL R80, [R1+0x8e4] ;  /* 0x0008e40001507983 */ /* 0x000f280000100800 */
[----:B0-----:R-:W4:Y:S04]  /*1c2c0*/  LDL R31, [R1+0xba4] ;  /* 0x000ba400011f7983 */ /* 0x001f280000100800 */
[----:B------:R-:W4:Y:S04]  /*1c2d0*/  LDL R75, [R1+0x8e0] ;  /* 0x0008e000014b7983 */ /* 0x000f280000100800 */
[----:B------:R-:W4:Y:S04]  /*1c2e0*/  LDL R74, [R1+0x8dc] ;  /* 0x0008dc00014a7983 */ /* 0x000f280000100800 */
[----:B--2---:R0:W-:Y:S04]  /*1c2f0*/  @P6 STL [R1+0x90c], R5 ;  /* 0x00090c0501006387 */ /* 0x0041e80000100800 */
[----:B0-----:R-:W2:Y:S04]  /*1c300*/  LDL R5, [R1+0x8d8] ;  /* 0x0008d80001057983 */ /* 0x001ea80000100800 */
[----:B------:R-:W2:Y:S04]  /*1c310*/  LDL.LU.64 R28, [R1+0x1650] ;  /* 0x00165000011c7983 */ /* 0x000ea80000300a00 */
[----:B------:R0:W-:Y:S04]  /*1c320*/  @P6 STL [R1+0x908], R65 ;  /* 0x0009084101006387 */ /* 0x0001e80000100800 */
[----:B0-----:R-:W2:Y:S04]  /*1c330*/  LDL.LU R65, [R1+0x1648] ;  /* 0x0016480001417983 */ /* 0x001ea80000300800 */
[----:B------:R-:W2:Y:S04]  /*1c340*/  LDL.LU.64 R24, [R1+0x1640] ;  /* 0x0016400001187983 */ /* 0x000ea80000300a00 */
[----:B------:R0:W-:Y:S04]  /*1c350*/  @P6 STL [R1+0x904], R30 ;  /* 0x0009041e01006387 */ /* 0x0001e80000100800 */
[----:B0-----:R-:W2:Y:S04]  /*1c360*/  LDL.LU R30, [R1+0x1638] ;  /* 0x00163800011e7983 */ /* 0x001ea80000300800 */
[----:B------:R-:W2:Y:S04]  /*1c370*/  LDL.LU.64 R20, [R1+0x1630] ;  /* 0x0016300001147983 */ /* 0x000ea80000300a00 */
[----:B---3--:R0:W-:Y:S04]  /*1c380*/  @P6 STL [R1+0x900], R92 ;  /* 0x0009005c01006387 */ /* 0x0081e80000100800 */
[----:B0-----:R-:W3:Y:S04]  /*1c390*/  LDL.LU R92, [R1+0x1628] ;  /* 0x00162800015c7983 */ /* 0x001ee80000300800 */
[----:B------:R-:W3:Y:S04]  /*1c3a0*/  LDL.LU.64 R18, [R1+0x1620] ;  /* 0x0016200001127983 */ /* 0x000ee80000300a00 */
[----:B----4-:R0:W-:Y:S04]  /*1c3b0*/  @P5 STL [R1+0x8fc], R0 ;  /* 0x0008fc0001005387 */ /* 0x0101e80000100800 */
[----:B0-----:R-:W4:Y:S04]  /*1c3c0*/  LDL R0, [R1+0x8d4] ;  /* 0x0008d40001007983 */ /* 0x001f280000100800 */
[----:B------:R-:W4:Y:S04]  /*1c3d0*/  LDL.LU.64 R58, [R1+0x1618] ;  /* 0x00161800013a7983 */ /* 0x000f280000300a00 */
[----:B------:R0:W-:Y:S04]  /*1c3e0*/  @P5 STL [R1+0x8f8], R3 ;  /* 0x0008f80301005387 */ /* 0x0001e80000100800 */
[----:B0-----:R-:W4:Y:S01]  /*1c3f0*/  LDL.LU R3, [R1+0x1610] ;  /* 0x0016100001037983 */ /* 0x001f220000300800 */
[----:B------:R-:W-:-:S03]  /*1c400*/  ISETP.GT.AND P4, PT, R4, 0xe, PT ;  /* 0x0000000e0400780c */ /* 0x000fc60003f84270 */
[----:B------:R-:W4:Y:S04]  /*1c410*/  LDL.LU.64 R12, [R1+0x1608] ;  /* 0x00160800010c7983 */ /* 0x000f280000300a00 */
[----:B------:R-:W4:Y:S04]  /*1c420*/  LDL.LU.64 R44, [R1+0x1600] ;  /* 0x00160000012c7983 */ /* 0x000f280000300a00 */
[----:B------:R0:W-:Y:S04]  /*1c430*/  @P5 STL [R1+0x8f0], R2 ;  /* 0x0008f00201005387 */ /* 0x0001e80000100800 */
[----:B------:R1:W-:Y:S01]  /*1c440*/  @P5 STL [R1+0x8f4], R69 ;  /* 0x0008f44501005387 */ /* 0x0003e20000100800 */
[----:B------:R-:W-:-:S02]  /*1c450*/  ISETP.GT.AND P3, PT, R4, 0xf, PT ;  /* 0x0000000f0400780c */ /* 0x000fc40003f64270 */
[C---:B------:R-:W-:Y:S02]  /*1c460*/  ISETP.GT.AND P2, PT, R4.reuse, 0x10, PT ;  /* 0x000000100400780c */ /* 0x040fe40003f44270 */
[----:B------:R-:W-:-:S09]  /*1c470*/  ISETP.GT.AND P6, PT, R4, 0x11, PT ;  /* 0x000000110400780c */ /* 0x000fd20003fc4270 */
[----:B------:R-:W4:Y:S04]  /*1c480*/  @P3 LDG.E.U16 R68, desc[UR16][R50.64] ;  /* 0x0000001032443981 */ /* 0x000f28000c1e1500 */
[----:B------:R-:W4:Y:S04]  /*1c490*/  @P3 LDG.E.U16 R93, desc[UR16][R38.64] ;  /* 0x00000010265d3981 */ /* 0x000f28000c1e1500 */
[----:B------:R-:W4:Y:S04]  /*1c4a0*/  @P3 LDG.E.U16 R81, desc[UR16][R60.64] ;  /* 0x000000103c513981 */ /* 0x000f28000c1e1500 */
[----:B------:R-:W4:Y:S04]  /*1c4b0*/  @P2 LDG.E.U16 R80, desc[UR16][R78.64] ;  /* 0x000000104e502981 */ /* 0x000f28000c1e1500 */
[----:B------:R-:W4:Y:S04]  /*1c4c0*/  @P3 LDG.E.U16 R31, desc[UR16][R62.64] ;  /* 0x000000103e1f3981 */ /* 0x000f28000c1e1500 */
[----:B------:R-:W4:Y:S04]  /*1c4d0*/  @P2 LDG.E.U16 R75, desc[UR16][R76.64] ;  /* 0x000000104c4b2981 */ /* 0x000f28000c1e1500 */
[----:B------:R-:W4:Y:S04]  /*1c4e0*/  @P2 LDG.E.U16 R74, desc[UR16][R56.64] ;  /* 0x00000010384a2981 */ /* 0x000f28000c1e1500 */
[----:B--2---:R-:W2:Y:S04]  /*1c4f0*/  @P2 LDG.E.U16 R5, desc[UR16][R22.64] ;  /* 0x0000001016052981 */ /* 0x004ea8000c1e1500 */
[----:B---3--:R-:W3:Y:S04]  /*1c500*/  @P4 LDG.E.U16 R92, desc[UR16][R40.64] ;  /* 0x00000010285c4981 */ /* 0x008ee8000c1e1500 */
[----:B----4-:R-:W4:Y:S04]  /*1c510*/  @P6 LDG.E.U16 R0, desc[UR16][R10.64] ;  /* 0x000000100a006981 */ /* 0x010f28000c1e1500 */
[----:B------:R-:W2:Y:S04]  /*1c520*/  @P4 LDG.E.U16 R3, desc[UR16][R90.64] ;  /* 0x000000105a034981 */ /* 0x000ea8000c1e1500 */
[----:B------:R-:W2:Y:S04]  /*1c530*/  LDL.LU.64 R90, [R1+0x15f8] ;  /* 0x0015f800015a7983 */ /* 0x000ea80000300a00 */
[----:B--2---:R-:W2:Y:S04]  /*1c540*/  @P4 LDG.E.U16 R90, desc[UR16][R42.64] ;  /* 0x000000102a5a4981 */ /* 0x004ea8000c1e1500 */
[----:B------:R-:W-:Y:S04]  /*1c550*/  STL [R1+0x108c], R3 ;  /* 0x00108c0301007387 */ /* 0x000fe80000100800 */
[----:B------:R-:W3:Y:S04]  /*1c560*/  @P4 LDG.E.U16 R91, desc[UR16][R52.64] ;  /* 0x00000010345b4981 */ /* 0x000ee8000c1e1500 */
[----:B------:R-:W3:Y:S04]  /*1c570*/  LDL.LU.64 R42, [R1+0x15f0] ;  /* 0x0015f000012a7983 */ /* 0x000ee80000300a00 */
[----:B--2---:R-:W-:Y:S04]  /*1c580*/  STL [R1+0x1090], R90 ;  /* 0x0010905a01007387 */ /* 0x004fe80000100800 */
[----:B------:R-:W2:Y:S04]  /*1c590*/  LDL.LU.64 R52, [R1+0x15e8] ;  /* 0x0015e80001347983 */ /* 0x000ea80000300a00 */
[----:B0-----:R-:W2:Y:S04]  /*1c5a0*/  LDL R2, [R1+0x8d0] ;  /* 0x0008d00001027983 */ /* 0x001ea80000100800 */
[----:B---3--:R-:W-:Y:S04]  /*1c5b0*/  STL [R1+0x1094], R91 ;  /* 0x0010945b01007387 */ /* 0x008fe80000100800 */
[----:B------:R-:W3:Y:S04]  /*1c5c0*/  LDL.LU.64 R40, [R1+0x15e0] ;  /* 0x0015e00001287983 */ /* 0x000ee80000300a00 */
[----:B-1----:R-:W3:Y:S04]  /*1c5d0*/  LDL R69, [R1+0x8cc] ;  /* 0x0008cc0001457983 */ /* 0x002ee80000100800 */
[----:B------:R-:W-:Y:S04]  /*1c5e0*/  STL [R1+0x1098], R92 ;  /* 0x0010985c01007387 */ /* 0x000fe80000100800 */
[----:B------:R-:W3:Y:S04]  /*1c5f0*/  LDL.LU.64 R50, [R1+0x15d8] ;  /* 0x0015d80001327983 */ /* 0x000ee80000300a00 */
[----:B------:R0:W-:Y:S04]  /*1c600*/  @P3 STL [R1+0xbac], R68 ;  /* 0x000bac4401003387 */ /* 0x0001e80000100800 */
[----:B0-----:R-:W4:Y:S04]  /*1c610*/  LDL R68, [R1+0x8c8] ;  /* 0x0008c80001447983 */ /* 0x001f280000100800 */
[----:B------:R-:W4:Y:S04]  /*1c620*/  LDL.LU.64 R38, [R1+0x15d0] ;  /* 0x0015d00001267983 */ /* 0x000f280000300a00 */
[----:B------:R-:W4:Y:S04]  /*1c630*/  LDL.LU.64 R62, [R1+0x15c8] ;  /* 0x0015c800013e7983 */ /* 0x000f280000300a00 */
[----:B------:R-:W4:Y:S04]  /*1c640*/  LDL.LU.64 R60, [R1+0x15c0] ;  /* 0x0015c000013c7983 */ /* 0x000f280000300a00 */
[----:B--2---:R-:W2:Y:S04]  /*1c650*/  @P6 LDG.E.U16 R2, desc[UR16][R54.64] ;  /* 0x0000001036026981 */ /* 0x004ea8000c1e1500 */
[----:B------:R-:W-:Y:S04]  /*1c660*/  @P3 STL [R1+0xba0], R81 ;  /* 0x000ba05101003387 */ /* 0x000fe80000100800 */
[----:B------:R0:W-:Y:S04]  /*1c670*/  @P3 STL [R1+0xba4], R31 ;  /* 0x000ba41f01003387 */ /* 0x0001e80000100800 */
[----:B------:R-:W-:Y:S04]  /*1c680*/  @P3 STL [R1+0xba8], R93 ;  /* 0x000ba85d01003387 */ /* 0x000fe80000100800 */
[----:B------:R-:W2:Y:S04]  /*1c690*/  LDL R22, [R1+0x8c0] ;  /* 0x0008c00001167983 */ /* 0x000ea80000100800 */
[----:B0-----:R-:W2:Y:S04]  /*1c6a0*/  LDL R31, [R1+0x8c4] ;  /* 0x0008c400011f7983 */ /* 0x001ea80000100800 */
[----:B------:R-:W2:Y:S04]  /*1c6b0*/  LDL R23, [R1+0x8bc] ;  /* 0x0008bc0001177983 */ /* 0x000ea80000100800 */
[----:B------:R0:W-:Y:S04]  /*1c6c0*/  @P2 STL [R1+0x8d8], R5 ;  /* 0x0008d80501002387 */ /* 0x0001e80000100800 */
[----:B---3--:R-:W3:Y:S01]  /*1c6d0*/  @P6 LDG.E.U16 R69, desc[UR16][R48.64] ;  /* 0x0000001030456981 */ /* 0x008ee2000c1e1500 */
[----:B------:R-:W-:-:S03]  /*1c6e0*/  ISETP.GT.AND P5, PT, R4, 0x12, PT ;  /* 0x000000120400780c */ /* 0x000fc60003fa4270 */
[----:B----4-:R-:W4:Y:S04]  /*1c6f0*/  @P6 LDG.E.U16 R68, desc[UR16][R72.64] ;  /* 0x0000001048446981 */ /* 0x010f28000c1e1500 */
[----:B0-----:R-:W3:Y:S04]  /*1c700*/  LDL R5, [R1+0x8b8] ;  /* 0x0008b80001057983 */ /* 0x001ee80000100800 */
[----:B------:R-:W-:Y:S04]  /*1c710*/  @P2 STL [R1+0x8dc], R74 ;  /* 0x0008dc4a01002387 */ /* 0x000fe80000100800 */
[----:B------:R-:W-:Y:S04]  /*1c720*/  @P2 STL [R1+0x8e0], R75 ;  /* 0x0008e04b01002387 */ /* 0x000fe80000100800 */
[----:B------:R0:W-:Y:S04]  /*1c730*/  @P2 STL [R1+0x8e4], R80 ;  /* 0x0008e45001002387 */ /* 0x0001e80000100800 */
[----:B------:R-:W4:Y:S04]  /*1c740*/  LDL R56, [R1+0x884] ;  /* 0x0008840001387983 */ /* 0x000f280000100800 */
[----:B------:R-:W4:Y:S04]  /*1c750*/  LDL R57, [R1+0x880] ;  /* 0x0008800001397983 */ /* 0x000f280000100800 */
[----:B------:R-:W4:Y:S04]  /*1c760*/  LDL R10, [R1+0x87c] ;  /* 0x00087c00010a7983 */ /* 0x000f280000100800 */
[----:B------:R1:W-:Y:S04]  /*1c770*/  @P6 STL [R1+0x8d4], R0 ;  /* 0x0008d40001006387 */ /* 0x0003e80000100800 */
[----:B------:R-:W4:Y:S04]  /*1c780*/  LDL.64 R78, [R1+0x310] ;  /* 0x00031000014e7983 */ /* 0x000f280000100a00 */
[----:B0-----:R-:W4:Y:S04]  /*1c790*/  LDL R80, [R1+0x824] ;  /* 0x0008240001507983 */ /* 0x001f280000100800 */
[----:B-1----:R-:W4:Y:S04]  /*1c7a0*/  LDL R0, [R1+0x878] ;  /* 0x0008780001007983 */ /* 0x002f280000100800 */
[----:B------:R-:W4:Y:S04]  /*1c7b0*/  LDL.64 R76, [R1+0x308] ;  /* 0x00030800014c7983 */ /* 0x000f280000100a00 */
[----:B------:R-:W4:Y:S04]  /*1c7c0*/  LDL R81, [R1+0x820] ;  /* 0x0008200001517983 */ /* 0x000f280000100800 */
[----:B------:R-:W4:Y:S04]  /*1c7d0*/  LDL R74, [R1+0x81c] ;  /* 0x00081c00014a7983 */ /* 0x000f280000100800 */
[----:B------:R-:W4:Y:S04]  /*1c7e0*/  LDL R75, [R1+0x818] ;  /* 0x00081800014b7983 */ /* 0x000f280000100800 */
[----:B------:R-:W4:Y:S04]  /*1c7f0*/  LDL.LU.64 R54, [R1+0x15b8] ;  /* 0x0015b80001367983 */ /* 0x000f280000300a00 */
[----:B------:R-:W4:Y:S04]  /*1c800*/  LDL R92, [R1+0x7c4] ;  /* 0x0007c400015c7983 */ /* 0x000f280000100800 */
[----:B------:R-:W4:Y:S04]  /*1c810*/  LDL R91, [R1+0x7c0] ;  /* 0x0007c000015b7983 */ /* 0x000f280000100800 */
[----:B--2---:R0:W-:Y:S04]  /*1c820*/  @P6 STL [R1+0x8d0], R2 ;  /* 0x0008d00201006387 */ /* 0x0041e80000100800 */
[----:B0-----:R-:W2:Y:S04]  /*1c830*/  LDL R2, [R1+0x7bc] ;  /* 0x0007bc0001027983 */ /* 0x001ea80000100800 */
[----:B------:R-:W2:Y:S01]  /*1c840*/  LDL.LU.64 R48, [R1+0x15b0] ;  /* 0x0015b00001307983 */ /* 0x000ea20000300a00 */
[----:B------:R-:W-:-:S03]  /*1c850*/  ISETP.GT.AND P3, PT, R4, 0x18, PT ;  /* 0x000000180400780c */ /* 0x000fc60003f64270 */
[----:B------:R-:W2:Y:S04]  /*1c860*/  @P5 LDG.E.U16 R22, desc[UR16][R70.64] ;  /* 0x0000001046165981 */ /* 0x000ea8000c1e1500 */
[----:B------:R-:W2:Y:S04]  /*1c870*/  @P5 LDG.E.U16 R31, desc[UR16][R32.64] ;  /* 0x00000010201f5981 */ /* 0x000ea8000c1e1500 */
[----:B------:R-:W2:Y:S04]  /*1c880*/  @P5 LDG.E.U16 R23, desc[UR16][R66.64] ;  /* 0x0000001042175981 */ /* 0x000ea8000c1e1500 */
[----:B---3--:R-:W3:Y:S01]  /*1c890*/  @P5 LDG.E.U16 R5, desc[UR16][R14.64] ;  /* 0x000000100e055981 */ /* 0x008ee2000c1e1500 */
[----:B------:R-:W-:-:S03]  /*1c8a0*/  ISETP.GT.AND P2, PT, R4, 0x20, PT ;  /* 0x000000200400780c */ /* 0x000fc60003f44270 */
[----:B------:R-:W3:Y:S04]  /*1c8b0*/  LDL R90, [R1+0x7b8] ;  /* 0x0007b800015a7983 */ /* 0x000ee80000100800 */
[----:B------:R-:W3:Y:S04]  /*1c8c0*/  LDL R3, [R1+0x764] ;  /* 0x0007640001037983 */ /* 0x000ee80000100800 */
[----:B------:R-:W3:Y:S04]  /*1c8d0*/  LDL R93, [R1+0x760] ;  /* 0x00076000015d7983 */ /* 0x000ee80000100800 */
[----:B----4-:R-:W4:Y:S04]  /*1c8e0*/  @P3 LDG.E.U16 R56, desc[UR16][R62.64] ;  /* 0x000000103e383981 */ /* 0x010f28000c1e1500 */
[----:B------:R-:W3:Y:S04]  /*1c8f0*/  @P3 LDG.E.U16 R57, desc[UR16][R60.64] ;  /* 0x000000103c393981 */ /* 0x000ee8000c1e1500 */
[----:B------:R-:W3:Y:S04]  /*1c900*/  LDL R11, [R1+0x75c] ;  /* 0x00075c00010b7983 */ /* 0x000ee80000100800 */
[----:B------:R-:W3:Y:S04]  /*1c910*/  LDL R72, [R1+0x758] ;  /* 0x0007580001487983 */ /* 0x000ee80000100800 */
[----:B------:R-:W3:Y:S04]  /*1c920*/  LDL R73, [R1+0x8b4] ;  /* 0x0008b40001497983 */ /* 0x000ee80000100800 */
[----:B------:R-:W3:Y:S04]  /*1c930*/  @P2 LDG.E.U16 R80, desc[UR16][R78.64] ;  /* 0x000000104e502981 */ /* 0x000ee8000c1e1500 */
[----:B------:R-:W3:Y:S04]  /*1c940*/  @P3 LDG.E.U16 R10, desc[UR16][R54.64] ;  /* 0x00000010360a3981 */ /* 0x000ee8000c1e1500 */
[----:B--2---:R-:W2:Y:S04]  /*1c950*/  @P3 LDG.E.U16 R0, desc[UR16][R48.64] ;  /* 0x0000001030003981 */ /* 0x004ea8000c1e1500 */
[----:B------:R0:W-:Y:S04]  /*1c960*/  @P6 STL [R1+0x8cc], R69 ;  /* 0x0008cc4501006387 */ /* 0x0001e80000100800 */
[----:B------:R-:W2:Y:S04]  /*1c970*/  @P2 LDG.E.U16 R81, desc[UR16][R76.64] ;  /* 0x000000104c512981 */ /* 0x000ea8000c1e1500 */
[----:B0-----:R-:W2:Y:S04]  /*1c980*/  LDL R69, [R1+0x8b0] ;  /* 0x0008b00001457983 */ /* 0x001ea80000100800 */
[----:B------:R0:W-:Y:S04]  /*1c990*/  @P6 STL [R1+0x8c8], R68 ;  /* 0x0008c84401006387 */ /* 0x0001e80000100800 */
        /* <DEDUP_REMOVED lines=12> */
[----:B0-----:R-:W3:Y:S04]  /*1ca60*/  LDL R5, [R1+0x700] ;  /* 0x0007000001057983 */ /* 0x001ee80000100800 */
[----:B------:R-:W3:Y:S04]  /*1ca70*/  LDL.LU.64 R62, [R1+0x1570] ;  /* 0x00157000013e7983 */ /* 0x000ee80000300a00 */
[----:B----4-:R0:W-:Y:S04]  /*1ca80*/  @P3 STL [R1+0x884], R56 ;  /* 0x0008843801003387 */ /* 0x0101e80000100800 */
[----:B0-----:R-:W4:Y:S04]  /*1ca90*/  LDL.LU R56, [R1+0x1568] ;  /* 0x0015680001387983 */ /* 0x001f280000300800 */
[----:B------:R-:W3:Y:S04]  /*1caa0*/  LDL.LU.64 R60, [R1+0x1560] ;  /* 0x00156000013c7983 */ /* 0x000ee80000300a00 */
[----:B------:R0:W-:Y:S04]  /*1cab0*/  @P3 STL [R1+0x880], R57 ;  /* 0x0008803901003387 */ /* 0x0001e80000100800 */
[----:B0-----:R-:W4:Y:S04]  /*1cac0*/  LDL.LU R57, [R1+0x1558] ;  /* 0x0015580001397983 */ /* 0x001f280000300800 */
[----:B------:R-:W3:Y:S04]  /*1cad0*/  LDL.LU.64 R54, [R1+0x1550] ;  /* 0x0015500001367983 */ /* 0x000ee80000300a00 */
[----:B------:R0:W-:Y:S04]  /*1cae0*/  @P3 STL [R1+0x87c], R10 ;  /* 0x00087c0a01003387 */ /* 0x0001e80000100800 */
[----:B0-----:R-:W3:Y:S04]  /*1caf0*/  LDL.LU R10, [R1+0x1548] ;  /* 0x00154800010a7983 */ /* 0x001ee80000300800 */
[----:B------:R-:W3:Y:S04]  /*1cb00*/  LDL.LU.64 R48, [R1+0x1540] ;  /* 0x0015400001307983 */ /* 0x000ee80000300a00 */
[----:B--2---:R0:W-:Y:S04]  /*1cb10*/  @P3 STL [R1+0x878], R0 ;  /* 0x0008780001003387 */ /* 0x0041e80000100800 */
[----:B0-----:R-:W2:Y:S04]  /*1cb20*/  LDL R0, [R1+0x6fc] ;  /* 0x0006fc0001007983 */ /* 0x001ea80000100800 */
[----:B------:R-:W2:Y:S04]  /*1cb30*/  LDL.LU.64 R78, [R1+0x1538] ;  /* 0x00153800014e7983 */ /* 0x000ea80000300a00 */
[----:B------:R0:W-:Y:S04]  /*1cb40*/  @P2 STL [R1+0x824], R80 ;  /* 0x0008245001002387 */ /* 0x0001e80000100800 */
[----:B0-----:R-:W3:Y:S04]  /*1cb50*/  LDL.LU R80, [R1+0x1530] ;  /* 0x0015300001507983 */ /* 0x001ee80000300800 */
[----:B------:R-:W3:Y:S04]  /*1cb60*/  LDL.LU.64 R76, [R1+0x1528] ;  /* 0x00152800014c7983 */ /* 0x000ee80000300a00 */
[----:B--2---:R-:W2:Y:S04]  /*1cb70*/  @P2 LDG.E.U16 R74, desc[UR16][R78.64] ;  /* 0x000000104e4a2981 */ /* 0x004ea8000c1e1500 */
[----:B---3--:R-:W3:Y:S04]  /*1cb80*/  @P2 LDG.E.U16 R75, desc[UR16][R76.64] ;  /* 0x000000104c4b2981 */ /* 0x008ee8000c1e1500 */
[----:B------:R0:W-:Y:S04]  /*1cb90*/  @P2 STL [R1+0x820], R81 ;  /* 0x0008205101002387 */ /* 0x0001e80000100800 */
[----:B0-----:R-:W4:Y:S04]  /*1cba0*/  LDL.LU R81, [R1+0x1520] ;  /* 0x0015200001517983 */ /* 0x001f280000300800 */
[----:B------:R-:W4:Y:S04]  /*1cbb0*/  LDL.LU.64 R78, [R1+0x1518] ;  /* 0x00151800014e7983 */ /* 0x000f280000300a00 */
[----:B--2---:R0:W-:Y:S04]  /*1cbc0*/  @P2 STL [R1+0x81c], R74 ;  /* 0x00081c4a01002387 */ /* 0x0041e80000100800 */
[----:B0-----:R-:W2:Y:S04]  /*1cbd0*/  LDL.LU R74, [R1+0x1510] ;  /* 0x00151000014a7983 */ /* 0x001ea80000300800 */
[----:B------:R-:W2:Y:S04]  /*1cbe0*/  LDL.LU.64 R76, [R1+0x1508] ;  /* 0x00150800014c7983 */ /* 0x000ea80000300a00 */
[----:B---3--:R0:W-:Y:S04]  /*1cbf0*/  @P2 STL [R1+0x818], R75 ;  /* 0x0008184b01002387 */ /* 0x0081e80000100800 */
[----:B0-----:R-:W3:Y:S01]  /*1cc00*/  LDL.LU R75, [R1+0x1500] ;  /* 0x00150000014b7983 */ /* 0x001ee20000300800 */
[----:B------:R-:W-:-:S13]  /*1cc10*/  ISETP.GT.AND P6, PT, R4, 0x28, PT ;  /* 0x000000280400780c */ /* 0x000fda0003fc4270 */
[----:B----4-:R-:W4:Y:S04]  /*1cc20*/  @P6 LDG.E.U16 R92, desc[UR16][R80.64] ;  /* 0x00000010505c6981 */ /* 0x010f28000c1e1500 */
[----:B------:R-:W4:Y:S04]  /*1cc30*/  @P6 LDG.E.U16 R91, desc[UR16][R78.64] ;  /* 0x000000104e5b6981 */ /* 0x000f28000c1e1500 */
[----:B------:R-:W4:Y:S04]  /*1cc40*/  LDL.LU.64 R80, [R1+0x14f8] ;  /* 0x0014f80001507983 */ /* 0x000f280000300a00 */
[----:B------:R-:W4:Y:S04]  /*1cc50*/  LDL.LU.64 R78, [R1+0x14f0] ;  /* 0x0014f000014e7983 */ /* 0x000f280000300a00 */
[----:B--2---:R-:W2:Y:S04]  /*1cc60*/  @P6 LDG.E.U16 R2, desc[UR16][R76.64] ;  /* 0x000000104c026981 */ /* 0x004ea8000c1e1500 */
[----:B------:R-:W2:Y:S04]  /*1cc70*/  LDL.LU.64 R76, [R1+0x14e8] ;  /* 0x0014e800014c7983 */ /* 0x000ea80000300a00 */
[----:B---3--:R-:W3:Y:S01]  /*1cc80*/  @P6 LDG.E.U16 R90, desc[UR16][R74.64] ;  /* 0x000000104a5a6981 */ /* 0x008ee2000c1e1500 */
[----:B------:R-:W-:-:S13]  /*1cc90*/  ISETP.GT.AND P5, PT, R4, 0x30, PT ;  /* 0x000000300400780c */ /* 0x000fda0003fa4270 */
[----:B----4-:R-:W4:Y:S04]  /*1cca0*/  @P5 LDG.E.U16 R3, desc[UR16][R80.64] ;  /* 0x0000001050035981 */ /* 0x010f28000c1e1500 */
[----:B------:R-:W4:Y:S04]  /*1ccb0*/  @P5 LDG.E.U16 R93, desc[UR16][R78.64] ;  /* 0x000000104e5d5981 */ /* 0x000f28000c1e1500 */
[----:B--2---:R0:W-:Y:S04]  /*1ccc0*/  @P6 STL [R1+0x7bc], R2 ;  /* 0x0007bc0201006387 */ /* 0x0041e80000100800 */
[----:B0-----:R-:W2:Y:S04]  /*1ccd0*/  LDL R2, [R1+0x6f8] ;  /* 0x0006f80001027983 */ /* 0x001ea80000100800 */
[----:B------:R-:W2:Y:S04]  /*1cce0*/  LDL.LU.64 R74, [R1+0x14e0] ;  /* 0x0014e000014a7983 */ /* 0x000ea80000300a00 */
[----:B---3--:R-:W-:Y:S04]  /*1ccf0*/  @P6 STL [R1+0x7b8], R90 ;  /* 0x0007b85a01006387 */ /* 0x008fe80000100800 */
[----:B------:R-:W-:Y:S04]  /*1cd00*/  @P6 STL [R1+0x7c0], R91 ;  /* 0x0007c05b01006387 */ /* 0x000fe80000100800 */
[----:B------:R-:W-:Y:S04]  /*1cd10*/  @P6 STL [R1+0x7c4], R92 ;  /* 0x0007c45c01006387 */ /* 0x000fe80000100800 */
[----:B------:R-:W3:Y:S04]  /*1cd20*/  LDL.LU.64 R80, [R1+0x14d8] ;  /* 0x0014d80001507983 */ /* 0x000ee80000300a00 */
[----:B------:R-:W3:Y:S04]  /*1cd30*/  LDL.LU.64 R78, [R1+0x14d0] ;  /* 0x0014d000014e7983 */ /* 0x000ee80000300a00 */
[----:B------:R-:W4:Y:S01]  /*1cd40*/  @P5 LDG.E.U16 R11, desc[UR16][R76.64] ;  /* 0x000000104c0b5981 */ /* 0x000f22000c1e1500 */
[----:B------:R-:W-:-:S03]  /*1cd50*/  ISETP.GT.AND P2, PT, R4, 0x38, PT ;  /* 0x000000380400780c */ /* 0x000fc60003f44270 */
[----:B------:R-:W4:Y:S04]  /*1cd60*/  LDL.LU.64 R76, [R1+0x14c8] ;  /* 0x0014c800014c7983 */ /* 0x000f280000300a00 */
[----:B--2---:R-:W2:Y:S01]  /*1cd70*/  @P5 LDG.E.U16 R72, desc[UR16][R74.64] ;  /* 0x000000104a485981 */ /* 0x004ea2000c1e1500 */
[----:B------:R-:W-:-:S03]  /*1cd80*/  ISETP.GT.AND P4, PT, R4, 0x13, PT ;  /* 0x000000130400780c */ /* 0x000fc60003f84270 */
[----:B------:R-:W2:Y:S10]  /*1cd90*/  LDL.LU.64 R74, [R1+0x14c0] ;  /* 0x0014c000014a7983 */ /* 0x000eb40000300a00 */
[----:B------:R-:W2:Y:S04]  /*1cda0*/  @P4 LDG.E.U16 R69, desc[UR16][R16.64] ;  /* 0x0000001010454981 */ /* 0x000ea8000c1e1500 */
[----:B------:R-:W2:Y:S04]  /*1cdb0*/  @P4 LDG.E.U16 R73, desc[UR16][R26.64] ;  /* 0x000000101a494981 */ /* 0x000ea8000c1e1500 */
[----:B---3--:R-:W3:Y:S04]  /*1cdc0*/  @P2 LDG.E.U16 R5, desc[UR16][R78.64] ;  /* 0x000000104e052981 */ /* 0x008ee8000c1e1500 */
[----:B------:R-:W3:Y:S04]  /*1cdd0*/  @P2 LDG.E.U16 R68, desc[UR16][R80.64] ;  /* 0x0000001050442981 */ /* 0x000ee8000c1e1500 */
[----:B----4-:R-:W4:Y:S04]  /*1cde0*/  @P2 LDG.E.U16 R0, desc[UR16][R76.64] ;  /* 0x000000104c002981 */ /* 0x010f28000c1e1500 */
[----:B--2---:R-:W-:Y:S04]  /*1cdf0*/  @P5 STL [R1+0x758], R72 ;  /* 0x0007584801005387 */ /* 0x004fe80000100800 */
[----:B------:R-:W-:Y:S04]  /*1ce00*/  @P5 STL [R1+0x75c], R11 ;  /* 0x00075c0b01005387 */ /* 0x000fe80000100800 */
[----:B------:R-:W-:Y:S04]  /*1ce10*/  @P5 STL [R1+0x760], R93 ;  /* 0x0007605d01005387 */ /* 0x000fe80000100800 */
[----:B------:R0:W-:Y:S04]  /*1ce20*/  @P5 STL [R1+0x764], R3 ;  /* 0x0007640301005387 */ /* 0x0001e80000100800 */
[----:B------:R-:W-:Y:S04]  /*1ce30*/  STL [R1+0xf34], R80 ;  /* 0x000f345001007387 */ /* 0x000fe80000100800 */
[----:B------:R-:W-:Y:S04]  /*1ce40*/  STL [R1+0x109c], R80 ;  /* 0x00109c5001007387 */ /* 0x000fe80000100800 */
[----:B------:R-:W-:Y:S04]  /*1ce50*/  STL [R1+0xf30], R81 ;  /* 0x000f305101007387 */ /* 0x000fe80000100800 */
[----:B------:R-:W-:Y:S04]  /*1ce60*/  STL [R1+0x10a0], R81 ;  /* 0x0010a05101007387 */ /* 0x000fe80000100800 */
[----:B0-----:R-:W2:Y:S04]  /*1ce70*/  LDL R3, [R1+0x8ac] ;  /* 0x0008ac0001037983 */ /* 0x001ea80000100800 */
[----:B------:R-:W-:Y:S04]  /*1ce80*/  STL [R1+0xf3c], R78 ;  /* 0x000f3c4e01007387 */ /* 0x000fe80000100800 */
[----:B------:R-:W-:Y:S04]  /*1ce90*/  STL [R1+0x10a4], R78 ;  /* 0x0010a44e01007387 */ /* 0x000fe80000100800 */
[----:B------:R-:W-:Y:S04]  /*1cea0*/  STL [R1+0xf38], R79 ;  /* 0x000f384f01007387 */ /* 0x000fe80000100800 */
[----:B------:R-:W-:Y:S04]  /*1ceb0*/  STL [R1+0x10a8], R79 ;  /* 0x0010a84f01007387 */ /* 0x000fe80000100800 */
[----:B------:R-:W2:Y:S04]  /*1cec0*/  LDL R93, [R1+0x8a8] ;  /* 0x0008a800015d7983 */ /* 0x000ea80000100800 */
[----:B------:R-:W2:Y:S04]  /*1ced0*/  LDL R11, [R1+0x8a4] ;  /* 0x0008a400010b7983 */ /* 0x000ea80000100800 */
[----:B------:R-:W2:Y:S04]  /*1cee0*/  LDL R16, [R1+0x8a0] ;  /* 0x0008a00001107983 */ /* 0x000ea80000100800 */
[----:B------:R-:W2:Y:S04]  /*1cef0*/  LDL R17, [R1+0x89c] ;  /* 0x00089c0001117983 */ /* 0x000ea80000100800 */
[----:B---3--:R0:W-:Y:S01]  /*1cf00*/  @P2 STL [R1+0x700], R5 ;  /* 0x0007000501002387 */ /* 0x0081e20000100800 */
[----:B------:R-:W-:-:S03]  /*1cf10*/  ISETP.GT.AND P3, PT, R4, 0x14, PT ;  /* 0x000000140400780c */ /* 0x000fc60003f64270 */
[----:B------:R-:W3:Y:S04]  /*1cf20*/  @P2 LDG.E.U16 R2, desc[UR16][R74.64] ;  /* 0x000000104a022981 */ /* 0x000ee8000c1e1500 */
[----:B0-----:R-:W3:Y:S04]  /*1cf30*/  LDL R5, [R1+0x898] ;  /* 0x0008980001057983 */ /* 0x001ee80000100800 */
[----:B------:R-:W-:Y:S04]  /*1cf40*/  STL [R1+0xf44], R76 ;  /* 0x000f444c01007387 */ /* 0x000fe80000100800 */
[----:B------:R-:W-:Y:S04]  /*1cf50*/  STL [R1+0x10ac], R76 ;  /* 0x0010ac4c01007387 */ /* 0x000fe80000100800 */
[----:B------:R-:W-:Y:S04]  /*1cf60*/  STL [R1+0xf40], R77 ;  /* 0x000f404d01007387 */ /* 0x000fe80000100800 */
[----:B------:R-:W-:Y:S04]  /*1cf70*/  STL [R1+0x10b0], R77 ;  /* 0x0010b04d01007387 */ /* 0x000fe80000100800 */
[----:B------:R-:W3:Y:S04]  /*1cf80*/  LDL R26, [R1+0x874] ;  /* 0x00087400011a7983 */ /* 0x000ee80000100800 */
[----:B------:R-:W3:Y:S01]  /*1cf90*/  LDL R27, [R1+0x870] ;  /* 0x00087000011b7983 */ /* 0x000ee20000100800 */
[----:B------:R-:W-:-:S03]  /*1cfa0*/  ISETP.GT.AND P6, PT, R4, 0x19, PT ;  /* 0x000000190400780c */ /* 0x000fc60003fc4270 */
[----:B------:R0:W-:Y:S04]  /*1cfb0*/  @P2 STL [R1+0x704], R68 ;  /* 0x0007044401002387 */ /* 0x0001e80000100800 */
[----:B0-----:R-:W3:Y:S04]  /*1cfc0*/  LDL R68, [R1+0x86c] ;  /* 0x00086c0001447983 */ /* 0x001ee80000100800 */
[----:B----4-:R0:W-:Y:S04]  /*1cfd0*/  @P2 STL [R1+0x6fc], R0 ;  /* 0x0006fc0001002387 */ /* 0x0101e80000100800 */
[----:B0-----:R-:W4:Y:S04]  /*1cfe0*/  LDL R0, [R1+0x868] ;  /* 0x0008680001007983 */ /* 0x001f280000100800 */
[----:B--2---:R-:W2:Y:S04]  /*1cff0*/  @P4 LDG.E.U16 R3, desc[UR16][R46.64] ;  /* 0x000000102e034981 */ /* 0x004ea8000c1e1500 */
[----:B------:R-:W2:Y:S04]  /*1d000*/  @P4 LDG.E.U16 R93, desc[UR16][R36.64] ;  /* 0x00000010245d4981 */ /* 0x000ea8000c1e1500 */
[----:B------:R-:W2:Y:S04]  /*1d010*/  @P3 LDG.E.U16 R11, desc[UR16][R34.64] ;  /* 0x00000010220b3981 */ /* 0x000ea8000c1e1500 */
[----:B------:R-:W2:Y:S04]  /*1d020*/  @P3 LDG.E.U16 R16, desc[UR16][R8.64] ;  /* 0x0000001008103981 */ /* 0x000ea8000c1e1500 */
[----:B------:R-:W2:Y:S04]  /*1d030*/  @P3 LDG.E.U16 R17, desc[UR16][R6.64] ;  /* 0x0000001006113981 */ /* 0x000ea8000c1e1500 */
[----:B---3--:R-:W3:Y:S04]  /*1d040*/  @P3 LDG.E.U16 R5, desc[UR16][R28.64] ;  /* 0x000000101c053981 */ /* 0x008ee8000c1e1500 */
[----:B------:R-:W3:Y:S04]  /*1d050*/  @P6 LDG.E.U16 R26, desc[UR16][R32.64] ;  /* 0x00000010201a6981 */ /* 0x000ee8000c1e1500 */
[----:B------:R-:W3:Y:S04]  /*1d060*/  @P6 LDG.E.U16 R27, desc[UR16][R30.64] ;  /* 0x000000101e1b6981 */ /* 0x000ee8000c1e1500 */
[----:B------:R0:W-:Y:S04]  /*1d070*/  @P4 STL [R1+0x8b4], R73 ;  /* 0x0008b44901004387 */ /* 0x0001e80000100800 */
[----:B0-----:R-:W3:Y:S04]  /*1d080*/  LDL.64 R72, [R1+0x2f0] ;  /* 0x0002f00001487983 */ /* 0x001ee80000100a00 */
[----:B------:R0:W-:Y:S04]  /*1d090*/  @P4 STL [R1+0x8b0], R69 ;  /* 0x0008b04501004387 */ /* 0x0001e80000100800 */
[----:B------:R-:W3:Y:S04]  /*1d0a0*/  @P6 LDG.E.U16 R68, desc[UR16][R70.64] ;  /* 0x0000001046446981 */ /* 0x000ee8000c1e1500 */
[----:B0-----:R-:W3:Y:S04]  /*1d0b0*/  LDL R69, [R1+0x810] ;  /* 0x0008100001457983 */ /* 0x001ee80000100800 */
[----:B------:R0:W-:Y:S04]  /*1d0c0*/  @P2 STL [R1+0x6f8], R2 ;  /* 0x0006f80201002387 */ /* 0x0001e80000100800 */
[----:B------:R-:W3:Y:S04]  /*1d0d0*/  LDL R77, [R1+0x7b4] ;  /* 0x0007b400014d7983 */ /* 0x000ee80000100800 */
[----:B------:R-:W3:Y:S04]  /*1d0e0*/  LDL R76, [R1+0x7b0] ;  /* 0x0007b000014c7983 */ /* 0x000ee80000100800 */
[----:B0-----:R-:W3:Y:S04]  /*1d0f0*/  LDL R2, [R1+0x80c] ;  /* 0x00080c0001027983 */ /* 0x001ee80000100800 */
[----:B------:R-:W3:Y:S04]  /*1d100*/  LDL R81, [R1+0x7ac] ;  /* 0x0007ac0001517983 */ /* 0x000ee80000100800 */
[----:B------:R-:W3:Y:S04]  /*1d110*/  LDL.64 R78, [R1+0x1f8] ;  /* 0x0001f800014e7983 */ /* 0x000ee80000100a00 */
[----:B------:R-:W3:Y:S04]  /*1d120*/  LDL R80, [R1+0x7a8] ;  /* 0x0007a80001507983 */ /* 0x000ee80000100800 */
[----:B------:R-:W-:Y:S04]  /*1d130*/  STL [R1+0xf4c], R74 ;  /* 0x000f4c4a01007387 */ /* 0x000fe80000100800 */
[----:B------:R0:W-:Y:S04]  /*1d140*/  STL [R1+0x10b4], R74 ;  /* 0x0010b44a01007387 */ /* 0x0001e80000100800 */
[----:B----4-:R-:W4:Y:S04]  /*1d150*/  @P6 LDG.E.U16 R0, desc[UR16][R66.64] ;  /* 0x0000001042006981 */ /* 0x010f28000c1e1500 */
[----:B0-----:R-:W4:Y:S04]  /*1d160*/  LDL R74, [R1+0x808] ;  /* 0x00080800014a7983 */ /* 0x001f280000100800 */
[----:B------:R-:W-:Y:S04]  /*1d170*/  STL [R1+0xf48], R75 ;  /* 0x000f484b01007387 */ /* 0x000fe80000100800 */
[----:B------:R0:W-:Y:S04]  /*1d180*/  STL [R1+0x10b8], R75 ;  /* 0x0010b84b01007387 */ /* 0x0001e80000100800 */
[----:B0-----:R-:W4:Y:S04]  /*1d190*/  LDL R75, [R1+0x814] ;  /* 0x00081400014b7983 */ /* 0x001f280000100800 */
[----:B------:R-:W4:Y:S04]  /*1d1a0*/  LDL.LU.64 R46, [R1+0x14b8] ;  /* 0x0014b800012e7983 */ /* 0x000f280000300a00 */
[----:B------:R-:W4:Y:S04]  /*1d1b0*/  LDL R92, [R1+0x754] ;  /* 0x00075400015c7983 */ /* 0x000f280000100800 */
[----:B------:R-:W4:Y:S04]  /*1d1c0*/  LDL R91, [R1+0x750] ;  /* 0x00075000015b7983 */ /* 0x000f280000100800 */
[----:B------:R-:W4:Y:S04]  /*1d1d0*/  LDL R90, [R1+0x74c] ;  /* 0x00074c00015a7983 */ /* 0x000f280000100800 */
[----:B--2---:R0:W-:Y:S04]  /*1d1e0*/  @P4 STL [R1+0x8ac], R3 ;  /* 0x0008ac0301004387 */ /* 0x0041e80000100800 */
[----:B0-----:R-:W2:Y:S04]  /*1d1f0*/  LDL R3, [R1+0x748] ;  /* 0x0007480001037983 */ /* 0x001ea80000100800 */
[----:B------:R-:W2:Y:S04]  /*1d200*/  LDL.LU.64 R36, [R1+0x14b0] ;  /* 0x0014b00001247983 */ /* 0x000ea80000300a00 */
        /* <DEDUP_REMOVED lines=14> */
[----:B------:R-:W2:Y:S04]  /*1d2f0*/  LDL.LU.64 R32, [R1+0x1470] ;  /* 0x0014700001207983 */ /* 0x000ea80000300a00 */
[----:B------:R0:W-:Y:S04]  /*1d300*/  @P6 STL [R1+0x874], R26 ;  /* 0x0008741a01006387 */ /* 0x0001e80000100800 */
[----:B0-----:R-:W2:Y:S04]  /*1d310*/  LDL.LU R26, [R1+0x1468] ;  /* 0x00146800011a7983 */ /* 0x001ea80000300800 */
[----:B------:R-:W2:Y:S04]  /*1d320*/  LDL.LU.64 R30, [R1+0x1460] ;  /* 0x00146000011e7983 */ /* 0x000ea80000300a00 */
[----:B------:R0:W-:Y:S04]  /*1d330*/  @P6 STL [R1+0x870], R27 ;  /* 0x0008701b01006387 */ /* 0x0001e80000100800 */
[----:B0-----:R-:W2:Y:S04]  /*1d340*/  LDL.LU R27, [R1+0x1458] ;  /* 0x00145800011b7983 */ /* 0x001ea80000300800 */
[----:B------:R-:W2:Y:S01]  /*1d350*/  LDL.LU.64 R70, [R1+0x1450] ;  /* 0x0014500001467983 */ /* 0x000ea20000300a00 */
[----:B------:R-:W-:-:S03]  /*1d360*/  ISETP.GT.AND P5, PT, R4, 0x21, PT ;  /* 0x000000210400780c */ /* 0x000fc60003fa4270 */
[----:B------:R0:W-:Y:S04]  /*1d370*/  @P6 STL [R1+0x86c], R68 ;  /* 0x00086c4401006387 */ /* 0x0001e80000100800 */
[----:B0-----:R-:W3:Y:S04]  /*1d380*/  LDL.LU R68, [R1+0x1448] ;  /* 0x0014480001447983 */ /* 0x001ee80000300800 */
[----:B------:R-:W3:Y:S04]  /*1d390*/  LDL.LU.64 R66, [R1+0x1440] ;  /* 0x0014400001427983 */ /* 0x000ee80000300a00 */
[----:B----4-:R-:W4:Y:S04]  /*1d3a0*/  @P5 LDG.E.U16 R75, desc[UR16][R72.64] ;  /* 0x00000010484b5981 */ /* 0x010f28000c1e1500 */
[----:B------:R0:W-:Y:S04]  /*1d3b0*/  @P6 STL [R1+0x868], R0 ;  /* 0x0008680001006387 */ /* 0x0001e80000100800 */
[----:B0-----:R-:W4:Y:S04]  /*1d3c0*/  LDL R0, [R1+0x6ec] ;  /* 0x0006ec0001007983 */ /* 0x001f280000100800 */
[----:B------:R-:W4:Y:S04]  /*1d3d0*/  LDL.LU.64 R72, [R1+0x1438] ;  /* 0x0014380001487983 */ /* 0x000f280000300a00 */
[----:B--2---:R-:W2:Y:S04]  /*1d3e0*/  @P5 LDG.E.U16 R69, desc[UR16][R70.64] ;  /* 0x0000001046455981 */ /* 0x004ea8000c1e1500 */
[----:B---3--:R-:W3:Y:S04]  /*1d3f0*/  @P5 LDG.E.U16 R2, desc[UR16][R66.64] ;  /* 0x0000001042025981 */ /* 0x008ee8000c1e1500 */
[----:B----4-:R0:W-:Y:S04]  /*1d400*/  @P5 STL [R1+0x814], R75 ;  /* 0x0008144b01005387 */ /* 0x0101e80000100800 */
[----:B0-----:R-:W4:Y:S04]  /*1d410*/  LDL.LU R75, [R1+0x888] ;  /* 0x00088800014b7983 */ /* 0x001f280000300800 */
[----:B------:R-:W4:Y:S04]  /*1d420*/  LDL.LU.64 R70, [R1+0x1430] ;  /* 0x0014300001467983 */ /* 0x000f280000300a00 */
[----:B------:R-:W4:Y:S04]  /*1d430*/  @P5 LDG.E.U16 R74, desc[UR16][R72.64] ;  /* 0x00000010484a5981 */ /* 0x000f28000c1e1500 */
[----:B--2---:R0:W-:Y:S04]  /*1d440*/  @P5 STL [R1+0x810], R69 ;  /* 0x0008104501005387 */ /* 0x0041e80000100800 */
[----:B0-----:R-:W2:Y:S04]  /*1d450*/  LDL.LU R69, [R1+0x1428] ;  /* 0x0014280001457983 */ /* 0x001ea80000300800 */
[----:B------:R-:W2:Y:S01]  /*1d460*/  LDL.LU.64 R66, [R1+0x1420] ;  /* 0x0014200001427983 */ /* 0x000ea20000300a00 */
[----:B------:R-:W-:-:S03]  /*1d470*/  ISETP.GT.AND P2, PT, R4, 0x29, PT ;  /* 0x000000290400780c */ /* 0x000fc60003f44270 */
[----:B---3--:R0:W-:Y:S04]  /*1d480*/  @P5 STL [R1+0x80c], R2 ;  /* 0x00080c0201005387 */ /* 0x0081e80000100800 */
[----:B0-----:R-:W3:Y:S04]  /*1d490*/  LDL R2, [R1+0x6e8] ;  /* 0x0006e80001027983 */ /* 0x001ee80000100800 */
[----:B------:R-:W3:Y:S04]  /*1d4a0*/  LDL.LU.64 R72, [R1+0x1418] ;  /* 0x0014180001487983 */ /* 0x000ee80000300a00 */
[----:B----4-:R-:W4:Y:S04]  /*1d4b0*/  @P2 LDG.E.U16 R77, desc[UR16][R70.64] ;  /* 0x00000010464d2981 */ /* 0x010f28000c1e1500 */
[----:B------:R-:W-:Y:S04]  /*1d4c0*/  @P5 STL [R1+0x808], R74 ;  /* 0x0008084a01005387 */ /* 0x000fe80000100800 */
[----:B------:R-:W4:Y:S04]  /*1d4d0*/  @P2 LDG.E.U16 R80, desc[UR16][R78.64] ;  /* 0x000000104e502981 */ /* 0x000f28000c1e1500 */
[----:B------:R-:W4:Y:S04]  /*1d4e0*/  LDL.LU.64 R70, [R1+0x1410] ;  /* 0x0014100001467983 */ /* 0x000f280000300a00 */
[----:B--2---:R-:W2:Y:S04]  /*1d4f0*/  @P2 LDG.E.U16 R76, desc[UR16][R68.64] ;  /* 0x00000010444c2981 */ /* 0x004ea8000c1e1500 */
[----:B------:R-:W2:Y:S04]  /*1d500*/  @P2 LDG.E.U16 R81, desc[UR16][R66.64] ;  /* 0x0000001042512981 */ /* 0x000ea8000c1e1500 */
[----:B------:R-:W2:Y:S04]  /*1d510*/  LDL.LU.64 R68, [R1+0x1408] ;  /* 0x0014080001447983 */ /* 0x000ea80000300a00 */
[----:B------:R-:W2:Y:S01]  /*1d520*/  LDL.LU.64 R66, [R1+0x1400] ;  /* 0x0014000001427983 */ /* 0x000ea20000300a00 */
[----:B------:R-:W-:-:S13]  /*1d530*/  ISETP.GT.AND P3, PT, R4, 0x31, PT ;  /* 0x000000310400780c */ /* 0x000fda0003f64270 */
[----:B---3--:R-:W3:Y:S04]  /*1d540*/  @P3 LDG.E.U16 R92, desc[UR16][R72.64] ;  /* 0x00000010485c3981 */ /* 0x008ee8000c1e1500 */
[----:B----4-:R-:W-:Y:S04]  /*1d550*/  @P2 STL [R1+0x7a8], R80 ;  /* 0x0007a85001002387 */ /* 0x010fe80000100800 */
[----:B------:R-:W4:Y:S04]  /*1d560*/  @P3 LDG.E.U16 R91, desc[UR16][R70.64] ;  /* 0x00000010465b3981 */ /* 0x000f28000c1e1500 */
[----:B--2---:R-:W-:Y:S04]  /*1d570*/  @P2 STL [R1+0x7ac], R81 ;  /* 0x0007ac5101002387 */ /* 0x004fe80000100800 */
[----:B------:R-:W-:Y:S04]  /*1d580*/  @P2 STL [R1+0x7b0], R76 ;  /* 0x0007b04c01002387 */ /* 0x000fe80000100800 */
[----:B------:R-:W2:Y:S04]  /*1d590*/  @P3 LDG.E.U16 R90, desc[UR16][R68.64] ;  /* 0x00000010445a3981 */ /* 0x000ea8000c1e1500 */
[----:B------:R-:W2:Y:S04]  /*1d5a0*/  @P3 LDG.E.U16 R3, desc[UR16][R66.64] ;  /* 0x0000001042033981 */ /* 0x000ea8000c1e1500 */
[----:B------:R-:W-:Y:S04]  /*1d5b0*/  @P2 STL [R1+0x7b4], R77 ;  /* 0x0007b44d01002387 */ /* 0x000fe80000100800 */
[----:B------:R-:W3:Y:S04]  /*1d5c0*/  LDL.LU.64 R72, [R1+0x13f8] ;  /* 0x0013f80001487983 */ /* 0x000ee80000300a00 */
[----:B------:R-:W3:Y:S04]  /*1d5d0*/  LDL.LU.64 R70, [R1+0x13f0] ;  /* 0x0013f00001467983 */ /* 0x000ee80000300a00 */
[----:B------:R-:W3:Y:S01]  /*1d5e0*/  LDL.LU.64 R68, [R1+0x13e8] ;  /* 0x0013e80001447983 */ /* 0x000ee20000300a00 */
[----:B------:R-:W-:-:S03]  /*1d5f0*/  ISETP.GT.AND P4, PT, R4, 0x39, PT ;  /* 0x000000390400780c */ /* 0x000fc60003f84270 */
[----:B------:R-:W3:Y:S04]  /*1d600*/  LDL.LU.64 R66, [R1+0x13e0] ;  /* 0x0013e00001427983 */ /* 0x000ee80000300a00 */
[----:B--2---:R-:W-:Y:S04]  /*1d610*/  @P3 STL [R1+0x748], R3 ;  /* 0x0007480301003387 */ /* 0x004fe80000100800 */
[----:B------:R-:W-:Y:S04]  /*1d620*/  @P3 STL [R1+0x74c], R90 ;  /* 0x00074c5a01003387 */ /* 0x000fe80000100800 */
[----:B----4-:R-:W-:Y:S04]  /*1d630*/  @P3 STL [R1+0x750], R91 ;  /* 0x0007505b01003387 */ /* 0x010fe80000100800 */
[----:B---3--:R-:W-:Y:S04]  /*1d640*/  @P3 STL [R1+0x754], R92 ;  /* 0x0007545c01003387 */ /* 0x008fe80000100800 */
[----:B------:R-:W-:Y:S04]  /*1d650*/  STL [R1+0xf54], R72 ;  /* 0x000f544801007387 */ /* 0x000fe80000100800 */
[----:B------:R-:W2:Y:S04]  /*1d660*/  @P4 LDG.E.U16 R93, desc[UR16][R72.64] ;  /* 0x00000010485d4981 */ /* 0x000ea8000c1e1500 */
[----:B------:R0:W-:Y:S04]  /*1d670*/  STL [R1+0x10bc], R72 ;  /* 0x0010bc4801007387 */ /* 0x0001e80000100800 */
[----:B------:R-:W3:Y:S04]  /*1d680*/  @P4 LDG.E.U16 R5, desc[UR16][R70.64] ;  /* 0x0000001046054981 */ /* 0x000ee8000c1e1500 */
[----:B------:R-:W4:Y:S04]  /*1d690*/  @P4 LDG.E.U16 R0, desc[UR16][R68.64] ;  /* 0x0000001044004981 */ /* 0x000f28000c1e1500 */
[----:B0-----:R-:W2:Y:S04]  /*1d6a0*/  LDL.LU R72, [R1+0x88c] ;  /* 0x00088c0001487983 */ /* 0x001ea80000300800 */
[----:B------:R-:W-:Y:S04]  /*1d6b0*/  STL [R1+0xf50], R73 ;  /* 0x000f504901007387 */ /* 0x000fe80000100800 */
[----:B------:R0:W-:Y:S01]  /*1d6c0*/  STL [R1+0x10c0], R73 ;  /* 0x0010c04901007387 */ /* 0x0001e20000100800 */
[----:B------:R-:W-:-:S03]  /*1d6d0*/  ISETP.GT.AND P5, PT, R4, 0x15, PT ;  /* 0x000000150400780c */ /* 0x000fc60003fa4270 */
[----:B------:R-:W4:Y:S04]  /*1d6e0*/  @P4 LDG.E.U16 R2, desc[UR16][R66.64] ;  /* 0x0000001042024981 */ /* 0x000f28000c1e1500 */
[----:B0-----:R-:W4:Y:S04]  /*1d6f0*/  LDL.LU R73, [R1+0x890] ;  /* 0x0008900001497983 */ /* 0x001f280000300800 */
[----:B------:R-:W-:Y:S04]  /*1d700*/  STL [R1+0xf5c], R70 ;  /* 0x000f5c4601007387 */ /* 0x000fe80000100800 */
[----:B------:R0:W-:Y:S04]  /*1d710*/  STL [R1+0x10c4], R70 ;  /* 0x0010c44601007387 */ /* 0x0001e80000100800 */
[----:B------:R-:W4:Y:S04]  /*1d720*/  @P5 LDG.E.U16 R75, desc[UR16][R18.64] ;  /* 0x00000010124b5981 */ /* 0x000f28000c1e1500 */
[----:B0-----:R-:W4:Y:S04]  /*1d730*/  LDL.LU R70, [R1+0x894] ;  /* 0x0008940001467983 */ /* 0x001f280000300800 */
[----:B------:R-:W-:Y:S04]  /*1d740*/  STL [R1+0xf58], R71 ;  /* 0x000f584701007387 */ /* 0x000fe80000100800 */
[----:B------:R-:W-:Y:S04]  /*1d750*/  STL [R1+0x10c8], R71 ;  /* 0x0010c84701007387 */ /* 0x000fe80000100800 */
[----:B------:R-:W-:Y:S04]  /*1d760*/  STL [R1+0xf64], R68 ;  /* 0x000f644401007387 */ /* 0x000fe80000100800 */
[----:B------:R-:W-:Y:S04]  /*1d770*/  STL [R1+0x10cc], R68 ;  /* 0x0010cc4401007387 */ /* 0x000fe80000100800 */
[----:B------:R-:W-:Y:S04]  /*1d780*/  STL [R1+0xf60], R69 ;  /* 0x000f604501007387 */ /* 0x000fe80000100800 */
[----:B------:R-:W-:Y:S04]  /*1d790*/  STL [R1+0x10d0], R69 ;  /* 0x0010d04501007387 */ /* 0x000fe80000100800 */
[----:B---3--:R0:W-:Y:S04]  /*1d7a0*/  @P4 STL [R1+0x6f0], R5 ;  /* 0x0006f00501004387 */ /* 0x0081e80000100800 */
[----:B--2---:R-:W2:Y:S04]  /*1d7b0*/  @P5 LDG.E.U16 R72, desc[UR16][R20.64] ;  /* 0x0000001014485981 */ /* 0x004ea8000c1e1500 */
[----:B0-----:R-:W3:Y:S04]  /*1d7c0*/  LDL R5, [R1+0x864] ;  /* 0x0008640001057983 */ /* 0x001ee80000100800 */
[----:B----4-:R0:W-:Y:S04]  /*1d7d0*/  @P4 STL [R1+0x6ec], R0 ;  /* 0x0006ec0001004387 */ /* 0x0101e80000100800 */
[----:B------:R-:W4:Y:S04]  /*1d7e0*/  LDL R3, [R1+0x85c] ;  /* 0x00085c0001037983 */ /* 0x000f280000100800 */
[----:B------:R-:W2:Y:S04]  /*1d7f0*/  @P5 LDG.E.U16 R73, desc[UR16][R24.64] ;  /* 0x0000001018495981 */ /* 0x000ea8000c1e1500 */
[----:B0-----:R-:W2:Y:S04]  /*1d800*/  LDL R0, [R1+0x860] ;  /* 0x0008600001007983 */ /* 0x001ea80000100800 */
[----:B------:R-:W2:Y:S04]  /*1d810*/  @P5 LDG.E.U16 R70, desc[UR16][R64.64] ;  /* 0x0000001040465981 */ /* 0x000ea8000c1e1500 */
[----:B------:R-:W-:Y:S01]  /*1d820*/  STL [R1+0xf6c], R66 ;  /* 0x000f6c4201007387 */ /* 0x000fe20000100800 */
[----:B------:R-:W-:-:S03]  /*1d830*/  ISETP.GT.AND P2, PT, R4, 0x1a, PT ;  /* 0x0000001a0400780c */ /* 0x000fc60003f44270 */
[----:B------:R-:W-:Y:S04]  /*1d840*/  STL [R1+0x10d4], R66 ;  /* 0x0010d44201007387 */ /* 0x000fe80000100800 */
[----:B------:R-:W-:Y:S04]  /*1d850*/  STL [R1+0xf68], R67 ;  /* 0x000f684301007387 */ /* 0x000fe80000100800 */
[----:B------:R-:W-:Y:S04]  /*1d860*/  STL [R1+0x10d8], R67 ;  /* 0x0010d84301007387 */ /* 0x000fe80000100800 */
[----:B------:R0:W-:Y:S04]  /*1d870*/  @P4 STL [R1+0x6e8], R2 ;  /* 0x0006e80201004387 */ /* 0x0001e80000100800 */
[----:B------:R1:W-:Y:S04]  /*1d880*/  @P4 STL [R1+0x6f4], R93 ;  /* 0x0006f45d01004387 */ /* 0x0003e80000100800 */
[----:B------:R-:W2:Y:S04]  /*1d890*/  LDL.64 R64, [R1+0x2d0] ;  /* 0x0002d00001407983 */ /* 0x000ea80000100a00 */
[----:B0-----:R-:W2:Y:S04]  /*1d8a0*/  LDL R2, [R1+0x7a4] ;  /* 0x0007a40001027983 */ /* 0x001ea80000100800 */
[----:B-1----:R-:W2:Y:S04]  /*1d8b0*/  LDL R93, [R1+0x7fc] ;  /* 0x0007fc00015d7983 */ /* 0x002ea80000100800 */
[----:B------:R-:W2:Y:S04]  /*1d8c0*/  LDL R71, [R1+0x7a0] ;  /* 0x0007a00001477983 */ /* 0x000ea80000100800 */
[----:B------:R-:W2:Y:S04]  /*1d8d0*/  LDL.64 R66, [R1+0x1e0] ;  /* 0x0001e00001427983 */ /* 0x000ea80000100a00 */
[----:B------:R-:W2:Y:S04]  /*1d8e0*/  LDL R74, [R1+0x79c] ;  /* 0x00079c00014a7983 */ /* 0x000ea80000100800 */
[----:B------:R-:W2:Y:S04]  /*1d8f0*/  LDL.64 R68, [R1+0x1d8] ;  /* 0x0001d80001447983 */ /* 0x000ea80000100a00 */
[----:B------:R-:W2:Y:S04]  /*1d900*/  LDL R79, [R1+0x798] ;  /* 0x00079800014f7983 */ /* 0x000ea80000100800 */
[----:B------:R-:W2:Y:S04]  /*1d910*/  LDL.64 R76, [R1+0x110] ;  /* 0x00011000014c7983 */ /* 0x000ea80000100a00 */
[----:B------:R-:W2:Y:S04]  /*1d920*/  LDL R78, [R1+0x744] ;  /* 0x00074400014e7983 */ /* 0x000ea80000100800 */
[----:B------:R-:W2:Y:S04]  /*1d930*/  LDL R81, [R1+0x740] ;  /* 0x0007400001517983 */ /* 0x000ea80000100800 */
[----:B------:R-:W2:Y:S04]  /*1d940*/  LDL R80, [R1+0x73c] ;  /* 0x00073c0001507983 */ /* 0x000ea80000100800 */
[----:B------:R-:W2:Y:S04]  /*1d950*/  LDL R92, [R1+0x738] ;  /* 0x00073800015c7983 */ /* 0x000ea80000100800 */
[----:B---3--:R-:W3:Y:S04]  /*1d960*/  @P2 LDG.E.U16 R5, desc[UR16][R22.64] ;  /* 0x0000001016052981 */ /* 0x008ee8000c1e1500 */
[----:B----4-:R-:W4:Y:S04]  /*1d970*/  @P2 LDG.E.U16 R3, desc[UR16][R62.64] ;  /* 0x000000103e032981 */ /* 0x010f28000c1e1500 */
[----:B--2---:R-:W2:Y:S04]  /*1d980*/  @P2 LDG.E.U16 R0, desc[UR16][R14.64] ;  /* 0x000000100e002981 */ /* 0x004ea8000c1e1500 */
[----:B------:R0:W-:Y:S04]  /*1d990*/  STL [R1+0x10dc], R70 ;  /* 0x0010dc4601007387 */ /* 0x0001e80000100800 */
[----:B0-----:R-:W4:Y:S04]  /*1d9a0*/  LDL R70, [R1+0x7f8] ;  /* 0x0007f80001467983 */ /* 0x001f280000100800 */
[----:B------:R-:W4:Y:S04]  /*1d9b0*/  LDL.LU.64 R24, [R1+0x13d8] ;  /* 0x0013d80001187983 */ /* 0x000f280000300a00 */
[----:B------:R-:W4:Y:S04]  /*1d9c0*/  LDL R91, [R1+0xb9c] ;  /* 0x000b9c00015b7983 */ /* 0x000f280000100800 */
[----:B------:R-:W4:Y:S04]  /*1d9d0*/  LDL R90, [R1+0x6e4] ;  /* 0x0006e400015a7983 */ /* 0x000f280000100800 */
[----:B------:R0:W-:Y:S04]  /*1d9e0*/  STL [R1+0x10e0], R73 ;  /* 0x0010e04901007387 */ /* 0x0001e80000100800 */
[----:B0-----:R-:W4:Y:S04]  /*1d9f0*/  LDL R73, [R1+0x800] ;  /* 0x0008000001497983 */ /* 0x001f280000100800 */
[----:B------:R-:W4:Y:S04]  /*1da00*/  LDL.LU.64 R20, [R1+0x13d0] ;  /* 0x0013d00001147983 */ /* 0x000f280000300a00 */
[----:B------:R0:W-:Y:S04]  /*1da10*/  STL [R1+0x10e4], R72 ;  /* 0x0010e44801007387 */ /* 0x0001e80000100800 */
[----:B0-----:R-:W4:Y:S04]  /*1da20*/  LDL R72, [R1+0x804] ;  /* 0x0008040001487983 */ /* 0x001f280000100800 */
[----:B------:R-:W4:Y:S04]  /*1da30*/  LDL.LU.64 R18, [R1+0x13c8] ;  /* 0x0013c80001127983 */ /* 0x000f280000300a00 */
[----:B------:R0:W-:Y:S04]  /*1da40*/  STL [R1+0x10e8], R75 ;  /* 0x0010e84b01007387 */ /* 0x0001e80000100800 */
[----:B0-----:R-:W4:Y:S04]  /*1da50*/  LDL R75, [R1+0x858] ;  /* 0x00085800014b7983 */ /* 0x001f280000100800 */
[----:B------:R-:W4:Y:S04]  /*1da60*/  LDL.LU.64 R22, [R1+0x13c0] ;  /* 0x0013c00001167983 */ /* 0x000f280000300a00 */
[----:B---3--:R0:W-:Y:S04]  /*1da70*/  @P2 STL [R1+0x864], R5 ;  /* 0x0008640501002387 */ /* 0x0081e80000100800 */
[----:B0-----:R-:W3:Y:S04]  /*1da80*/  LDL.LU R5, [R1+0x13b8] ;  /* 0x0013b80001057983 */ /* 0x001ee80000300800 */
[----:B------:R-:W3:Y:S04]  /*1da90*/  LDL.LU.64 R14, [R1+0x13b0] ;  /* 0x0013b000010e7983 */ /* 0x000ee80000300a00 */
[----:B--2---:R0:W-:Y:S04]  /*1daa0*/  @P2 STL [R1+0x860], R0 ;  /* 0x0008600001002387 */ /* 0x0041e80000100800 */
[----:B0-----:R-:W2:Y:S04]  /*1dab0*/  LDL.LU R0, [R1+0x13a8] ;  /* 0x0013a80001007983 */ /* 0x001ea80000300800 */
[----:B------:R-:W2:Y:S04]  /*1dac0*/  LDL.LU.64 R62, [R1+0x13a0] ;  /* 0x0013a000013e7983 */ /* 0x000ea80000300a00 */
[----:B----4-:R-:W4:Y:S01]  /*1dad0*/  @P2 LDG.E.U16 R75, desc[UR16][R60.64] ;  /* 0x000000103c4b2981 */ /* 0x010f22000c1e1500 */
[----:B------:R-:W-:-:S03]  /*1dae0*/  ISETP.GT.AND P3, PT, R4, 0x22, PT ;  /* 0x000000220400780c */ /* 0x000fc60003f64270 */
[----:B------:R0:W-:Y:S04]  /*1daf0*/  @P2 STL [R1+0x85c], R3 ;  /* 0x00085c0301002387 */ /* 0x0001e80000100800 */
[----:B0-----:R-:W3:Y:S04]  /*1db00*/  LDL R3, [R1+0x6e0] ;  /* 0x0006e00001037983 */ /* 0x001ee80000100800 */
[----:B------:R-:W3:Y:S04]  /*1db10*/  LDL.LU.64 R60, [R1+0x1398] ;  /* 0x00139800013c7983 */ /* 0x000ee80000300a00 */
[----:B------:R-:W3:Y:S04]  /*1db20*/  @P3 LDG.E.U16 R72, desc[UR16][R64.64] ;  /* 0x0000001040483981 */ /* 0x000ee8000c1e1500 */
[----:B--2---:R-:W2:Y:S04]  /*1db30*/  @P3 LDG.E.U16 R73, desc[UR16][R62.64] ;  /* 0x000000103e493981 */ /* 0x004ea8000c1e1500 */
[----:B----4-:R-:W-:Y:S04]  /*1db40*/  @P2 STL [R1+0x858], R75 ;  /* 0x0008584b01002387 */ /* 0x010fe80000100800 */
[----:B------:R-:W4:Y:S04]  /*1db50*/  LDL.LU.64 R64, [R1+0x1390] ;  /* 0x0013900001407983 */ /* 0x000f280000300a00 */
[----:B------:R-:W2:Y:S01]  /*1db60*/  LDL.LU.64 R62, [R1+0x1388] ;  /* 0x00138800013e7983 */ /* 0x000ea20000300a00 */
[----:B------:R-:W-:-:S03]  /*1db70*/  ISETP.GT.AND P4, PT, R4, 0x2a, PT ;  /* 0x0000002a0400780c */ /* 0x000fc60003f84270 */
[----:B---3--:R-:W3:Y:S01]  /*1db80*/  @P3 LDG.E.U16 R93, desc[UR16][R60.64] ;  /* 0x000000103c5d3981 */ /* 0x008ee2000c1e1500 */
[----:B------:R-:W-:-:S09]  /*1db90*/  ISETP.GT.AND P5, PT, R4, 0x32, PT ;  /* 0x000000320400780c */ /* 0x000fd20003fa4270 */
[----:B------:R-:W3:Y:S04]  /*1dba0*/  @P4 LDG.E.U16 R79, desc[UR16][R68.64] ;  /* 0x00000010444f4981 */ /* 0x000ee8000c1e1500 */
[----:B------:R-:W3:Y:S04]  /*1dbb0*/  @P4 LDG.E.U16 R74, desc[UR16][R66.64] ;  /* 0x00000010424a4981 */ /* 0x000ee8000c1e1500 */
[----:B------:R-:W3:Y:S04]  /*1dbc0*/  LDL.LU.64 R60, [R1+0x1380] ;  /* 0x00138000013c7983 */ /* 0x000ee80000300a00 */
[----:B------:R-:W3:Y:S04]  /*1dbd0*/  @P5 LDG.E.U16 R78, desc[UR16][R76.64] ;  /* 0x000000104c4e5981 */ /* 0x000ee8000c1e1500 */
[----:B----4-:R-:W4:Y:S04]  /*1dbe0*/  @P3 LDG.E.U16 R70, desc[UR16][R64.64] ;  /* 0x0000001040463981 */ /* 0x010f28000c1e1500 */
[----:B--2---:R-:W2:Y:S04]  /*1dbf0*/  @P4 LDG.E.U16 R2, desc[UR16][R62.64] ;  /* 0x000000103e024981 */ /* 0x004ea8000c1e1500 */
[----:B---3--:R0:W-:Y:S04]  /*1dc00*/  @P3 STL [R1+0x7fc], R93 ;  /* 0x0007fc5d01003387 */ /* 0x0081e80000100800 */
[----:B0-----:R-:W3:Y:S04]  /*1dc10*/  LDL R93, [R1+0x6dc] ;  /* 0x0006dc00015d7983 */ /* 0x001ee80000100800 */
[----:B------:R-:W3:Y:S04]  /*1dc20*/  LDL.LU.64 R64, [R1+0x1378] ;  /* 0x0013780001407983 */ /* 0x000ee80000300a00 */
[----:B------:R-:W3:Y:S04]  /*1dc30*/  @P4 LDG.E.U16 R71, desc[UR16][R60.64] ;  /* 0x000000103c474981 */ /* 0x000ee8000c1e1500 */
[----:B----4-:R-:W-:Y:S04]  /*1dc40*/  @P3 STL [R1+0x7f8], R70 ;  /* 0x0007f84601003387 */ /* 0x010fe80000100800 */
[----:B------:R-:W-:Y:S04]  /*1dc50*/  @P3 STL [R1+0x800], R73 ;  /* 0x0008004901003387 */ /* 0x000fe80000100800 */
[----:B------:R-:W-:Y:S04]  /*1dc60*/  @P3 STL [R1+0x804], R72 ;  /* 0x0008044801003387 */ /* 0x000fe80000100800 */
[----:B------:R-:W4:Y:S04]  /*1dc70*/  LDL.LU.64 R62, [R1+0x1370] ;  /* 0x00137000013e7983 */ /* 0x000f280000300a00 */
[----:B--2---:R0:W-:Y:S04]  /*1dc80*/  @P4 STL [R1+0x7a4], R2 ;  /* 0x0007a40201004387 */ /* 0x0041e80000100800 */
[----:B0-----:R-:W2:Y:S04]  /*1dc90*/  LDL R2, [R1+0x6d8] ;  /* 0x0006d80001027983 */ /* 0x001ea80000100800 */
[----:B------:R-:W2:Y:S04]  /*1dca0*/  LDL.LU.64 R60, [R1+0x1368] ;  /* 0x00136800013c7983 */ /* 0x000ea80000300a00 */
[----:B---3--:R-:W3:Y:S04]  /*1dcb0*/  @P5 LDG.E.U16 R81, desc[UR16][R64.64] ;  /* 0x0000001040515981 */ /* 0x008ee8000c1e1500 */
[----:B----4-:R-:W4:Y:S04]  /*1dcc0*/  @P5 LDG.E.U16 R80, desc[UR16][R62.64] ;  /* 0x000000103e505981 */ /* 0x010f28000c1e1500 */
[----:B--2---:R-:W2:Y:S01]  /*1dcd0*/  @P5 LDG.E.U16 R92, desc[UR16][R60.64] ;  /* 0x000000103c5c5981 */ /* 0x004ea2000c1e1500 */
[----:B------:R-:W-:-:S03]  /*1dce0*/  ISETP.GT.AND P2, PT, R4, 0x16, PT ;  /* 0x000000160400780c */ /* 0x000fc60003f44270 */
[----:B------:R0:W-:Y:S04]  /*1dcf0*/  @P4 STL [R1+0x798], R79 ;  /* 0x0007984f01004387 */ /* 0x0001e80000100800 */
[----:B------:R-:W-:Y:S04]  /*1dd00*/  @P4 STL [R1+0x79c], R74 ;  /* 0x00079c4a01004387 */ /* 0x000fe80000100800 */
[----:B------:R1:W-:Y:S04]  /*1dd10*/  @P4 STL [R1+0x7a0], R71 ;  /* 0x0007a04701004387 */ /* 0x0003e80000100800 */
[----:B------:R-:W3:Y:S04]  /*1dd20*/  LDL.LU.64 R64, [R1+0x1360] ;  /* 0x0013600001407983 */ /* 0x000ee80000300a00 */
[----:B------:R-:W3:Y:S04]  /*1dd30*/  LDL.LU.64 R62, [R1+0x1358] ;  /* 0x00135800013e7983 */ /* 0x000ee80000300a00 */
[----:B------:R-:W3:Y:S04]  /*1dd40*/  LDL.LU.64 R60, [R1+0x1350] ;  /* 0x00135000013c7983 */ /* 0x000ee80000300a00 */
[----:B------:R-:W3:Y:S04]  /*1dd50*/  @P2 LDG.E.U16 R91, desc[UR16][R58.64] ;  /* 0x000000103a5b2981 */ /* 0x000ee8000c1e1500 */
[----:B--2---:R-:W-:Y:S04]  /*1dd60*/  @P5 STL [R1+0x738], R92 ;  /* 0x0007385c01005387 */ /* 0x004fe80000100800 */
[----:B----4-:R-:W-:Y:S04]  /*1dd70*/  @P5 STL [R1+0x73c], R80 ;  /* 0x00073c5001005387 */ /* 0x010fe80000100800 */
[----:B---3--:R-:W-:Y:S04]  /*1dd80*/  @P5 STL [R1+0x740], R81 ;  /* 0x0007405101005387 */ /* 0x008fe80000100800 */
[----:B------:R2:W-:Y:S04]  /*1dd90*/  @P5 STL [R1+0x744], R78 ;  /* 0x0007444e01005387 */ /* 0x0005e80000100800 */
[----:B------:R-:W3:Y:S01]  /*1dda0*/  LDL.LU.64 R58, [R1+0x1348] ;  /* 0x00134800013a7983 */ /* 0x000ee20000300a00 */
[----:B------:R-:W-:-:S03]  /*1ddb0*/  ISETP.GT.AND P3, PT, R4, 0x3a, PT ;  /* 0x0000003a0400780c */ /* 0x000fc60003f64270 */
[----:B------:R-:W4:Y:S04]  /*1ddc0*/  LDL R76, [R1+0xb98] ;  /* 0x000b9800014c7983 */ /* 0x000f280000100800 */
[----:B0-----:R-:W4:Y:S04]  /*1ddd0*/  LDL R79, [R1+0xb94] ;  /* 0x000b9400014f7983 */ /* 0x001f280000100800 */
[----:B-1----:R-:W4:Y:S04]  /*1dde0*/  LDL R71, [R1+0xb90] ;  /* 0x000b900001477983 */ /* 0x002f280000100800 */
[----:B------:R-:W4:Y:S04]  /*1ddf0*/  @P3 LDG.E.U16 R90, desc[UR16][R64.64] ;  /* 0x00000010405a3981 */ /* 0x000f28000c1e1500 */
[----:B------:R-:W4:Y:S04]  /*1de00*/  @P3 LDG.E.U16 R3, desc[UR16][R62.64] ;  /* 0x000000103e033981 */ /* 0x000f28000c1e1500 */
[----:B------:R-:W4:Y:S04]  /*1de10*/  @P3 LDG.E.U16 R93, desc[UR16][R60.64] ;  /* 0x000000103c5d3981 */ /* 0x000f28000c1e1500 */
[----:B--2---:R-:W2:Y:S04]  /*1de20*/  LDL R78, [R1+0x854] ;  /* 0x00085400014e7983 */ /* 0x004ea80000100800 */
[----:B---3--:R-:W3:Y:S04]  /*1de30*/  @P3 LDG.E.U16 R2, desc[UR16][R58.64] ;  /* 0x000000103a023981 */ /* 0x008ee8000c1e1500 */
[----:B------:R-:W-:Y:S04]  /*1de40*/  STL [R1+0xf74], R64 ;  /* 0x000f744001007387 */ /* 0x000fe80000100800 */
[----:B------:R-:W-:Y:S04]  /*1de50*/  STL [R1+0x10ec], R64 ;  /* 0x0010ec4001007387 */ /* 0x000fe80000100800 */
[----:B------:R-:W-:Y:S04]  /*1de60*/  STL [R1+0xf70], R65 ;  /* 0x000f704101007387 */ /* 0x000fe80000100800 */
[----:B------:R-:W-:Y:S04]  /*1de70*/  STL [R1+0x10f0], R65 ;  /* 0x0010f04101007387 */ /* 0x000fe80000100800 */
[----:B------:R-:W2:Y:S04]  /*1de80*/  LDL R81, [R1+0x850] ;  /* 0x0008500001517983 */ /* 0x000ea80000100800 */
[----:B------:R-:W2:Y:S04]  /*1de90*/  LDL R80, [R1+0x84c] ;  /* 0x00084c0001507983 */ /* 0x000ea80000100800 */
[----:B------:R-:W-:Y:S04]  /*1dea0*/  STL [R1+0xf80], R62 ;  /* 0x000f803e01007387 */ /* 0x000fe80000100800 */
[----:B------:R-:W-:Y:S04]  /*1deb0*/  STL [R1+0xf78], R63 ;  /* 0x000f783f01007387 */ /* 0x000fe80000100800 */
[----:B------:R0:W-:Y:S04]  /*1dec0*/  STL [R1+0x10f4], R63 ;  /* 0x0010f43f01007387 */ /* 0x0001e80000100800 */
[----:B------:R-:W2:Y:S04]  /*1ded0*/  LDL R92, [R1+0x848] ;  /* 0x00084800015c7983 */ /* 0x000ea80000100800 */
[----:B------:R-:W-:Y:S04]  /*1dee0*/  STL [R1+0xf88], R60 ;  /* 0x000f883c01007387 */ /* 0x000fe80000100800 */
[----:B------:R-:W-:Y:S04]  /*1def0*/  STL [R1+0xf84], R61 ;  /* 0x000f843d01007387 */ /* 0x000fe80000100800 */
[----:B----4-:R-:W4:Y:S04]  /*1df00*/  @P2 LDG.E.U16 R76, desc[UR16][R12.64] ;  /* 0x000000100c4c2981 */ /* 0x010f28000c1e1500 */
[----:B------:R-:W2:Y:S04]  /*1df10*/  @P2 LDG.E.U16 R79, desc[UR16][R44.64] ;  /* 0x000000102c4f2981 */ /* 0x000ea8000c1e1500 */
[----:B------:R-:W2:Y:S04]  /*1df20*/  @P2 LDG.E.U16 R71, desc[UR16][R42.64] ;  /* 0x000000102a472981 */ /* 0x000ea8000c1e1500 */
[----:B---3--:R1:W-:Y:S04]  /*1df30*/  @P3 STL [R1+0x6d8], R2 ;  /* 0x0006d80201003387 */ /* 0x0083e80000100800 */
[----:B0-----:R-:W3:Y:S04]  /*1df40*/  LDL R63, [R1+0x7f0] ;  /* 0x0007f000013f7983 */ /* 0x001ee80000100800 */
[----:B------:R-:W3:Y:S04]  /*1df50*/  LDL R70, [R1+0x7ec] ;  /* 0x0007ec0001467983 */ /* 0x000ee80000100800 */
[----:B-1----:R-:W3:Y:S04]  /*1df60*/  LDL R2, [R1+0x7f4] ;  /* 0x0007f40001027983 */ /* 0x002ee80000100800 */
[----:B------:R-:W3:Y:S04]  /*1df70*/  LDL R67, [R1+0x7e8] ;  /* 0x0007e80001437983 */ /* 0x000ee80000100800 */
[----:B------:R-:W3:Y:S04]  /*1df80*/  LDL.64 R64, [R1+0x1d0] ;  /* 0x0001d00001407983 */ /* 0x000ee80000100a00 */
[----:B------:R0:W-:Y:S04]  /*1df90*/  @P2 STL [R1+0xb9c], R91 ;  /* 0x000b9c5b01002387 */ /* 0x0001e80000100800 */
[----:B------:R-:W3:Y:S04]  /*1dfa0*/  LDL.64 R74, [R1+0x1c8] ;  /* 0x0001c800014a7983 */ /* 0x000ee80000100a00 */
[----:B0-----:R-:W3:Y:S04]  /*1dfb0*/  LDL R91, [R1+0x794] ;  /* 0x00079400015b7983 */ /* 0x001ee80000100800 */
[----:B------:R0:W-:Y:S04]  /*1dfc0*/  @P3 STL [R1+0x6e4], R90 ;  /* 0x0006e45a01003387 */ /* 0x0001e80000100800 */
[----:B0-----:R-:W3:Y:S04]  /*1dfd0*/  LDL R90, [R1+0x790] ;  /* 0x00079000015a7983 */ /* 0x001ee80000100800 */
[----:B------:R0:W-:Y:S04]  /*1dfe0*/  @P3 STL [R1+0x6e0], R3 ;  /* 0x0006e00301003387 */ /* 0x0001e80000100800 */
[----:B0-----:R-:W3:Y:S04]  /*1dff0*/  LDL R3, [R1+0x78c] ;  /* 0x00078c0001037983 */ /* 0x001ee80000100800 */
[----:B------:R0:W-:Y:S04]  /*1e000*/  @P3 STL [R1+0x6dc], R93 ;  /* 0x0006dc5d01003387 */ /* 0x0001e80000100800 */
[----:B0-----:R-:W3:Y:S04]  /*1e010*/  LDL R93, [R1+0x788] ;  /* 0x00078800015d7983 */ /* 0x001ee80000100800 */
[----:B------:R-:W-:Y:S04]  /*1e020*/  STL [R1+0xf90], R58 ;  /* 0x000f903a01007387 */ /* 0x000fe80000100800 */
[----:B------:R-:W-:Y:S04]  /*1e030*/  STL [R1+0xf8c], R59 ;  /* 0x000f8c3b01007387 */ /* 0x000fe80000100800 */
[----:B------:R-:W3:Y:S04]  /*1e040*/  LDL.LU.64 R12, [R1+0x1340] ;  /* 0x00134000010c7983 */ /* 0x000ee80000300a00 */
[----:B------:R-:W3:Y:S01]  /*1e050*/  LDL.LU.64 R44, [R1+0x1338] ;  /* 0x00133800012c7983 */ /* 0x000ee20000300a00 */
[----:B------:R-:W-:-:S02]  /*1e060*/  ISETP.GT.AND P4, PT, R4, 0x1b, PT ;  /* 0x0000001b0400780c */ /* 0x000fc40003f84270 */
[C---:B------:R-:W-:Y:S01]  /*1e070*/  ISETP.GT.AND P5, PT, R4.reuse, 0x23, PT ;  /* 0x000000230400780c */ /* 0x040fe20003fa4270 */
[----:B----4-:R0:W-:Y:S10]  /*1e080*/  @P2 STL [R1+0xb98], R76 ;  /* 0x000b984c01002387 */ /* 0x0101f40000100800 */
[----:B--2---:R-:W2:Y:S04]  /*1e090*/  @P4 LDG.E.U16 R78, desc[UR16][R56.64] ;  /* 0x00000010384e4981 */ /* 0x004ea8000c1e1500 */
[----:B------:R-:W4:Y:S04]  /*1e0a0*/  @P4 LDG.E.U16 R81, desc[UR16][R54.64] ;  /* 0x0000001036514981 */ /* 0x000f28000c1e1500 */
[----:B------:R-:W2:Y:S04]  /*1e0b0*/  @P4 LDG.E.U16 R80, desc[UR16][R48.64] ;  /* 0x0000001030504981 */ /* 0x000ea8000c1e1500 */
[----:B0-----:R-:W2:Y:S04]  /*1e0c0*/  LDL.64 R76, [R1+0xf0] ;  /* 0x0000f000014c7983 */ /* 0x001ea80000100a00 */
[----:B------:R-:W2:Y:S04]  /*1e0d0*/  @P4 LDG.E.U16 R92, desc[UR16][R46.64] ;  /* 0x000000102e5c4981 */ /* 0x000ea8000c1e1500 */
[----:B------:R0:W-:Y:S04]  /*1e0e0*/  @P2 STL [R1+0xb94], R79 ;  /* 0x000b944f01002387 */ /* 0x0001e80000100800 */
[----:B0-----:R-:W2:Y:S04]  /*1e0f0*/  LDL R79, [R1+0x734] ;  /* 0x00073400014f7983 */ /* 0x001ea80000100800 */
[----:B------:R-:W2:Y:S04]  /*1e100*/  LDL.LU.64 R42, [R1+0x1330] ;  /* 0x00133000012a7983 */ /* 0x000ea80000300a00 */
[----:B------:R0:W-:Y:S04]  /*1e110*/  @P2 STL [R1+0xb90], R71 ;  /* 0x000b904701002387 */ /* 0x0001e80000100800 */
[----:B------:R-:W4:Y:S04]  /*1e120*/  LDL.LU.64 R56, [R1+0x1328] ;  /* 0x0013280001387983 */ /* 0x000f280000300a00 */
[----:B------:R-:W4:Y:S04]  /*1e130*/  LDL.64 R72, [R1+0xe8] ;  /* 0x0000e80001487983 */ /* 0x000f280000100a00 */
[----:B------:R-:W4:Y:S04]  /*1e140*/  LDL R66, [R1+0x730] ;  /* 0x0007300001427983 */ /* 0x000f280000100800 */
[----:B------:R-:W4:Y:S04]  /*1e150*/  LDL R69, [R1+0x72c] ;  /* 0x00072c0001457983 */ /* 0x000f280000100800 */
[----:B------:R-:W4:Y:S04]  /*1e160*/  LDL R68, [R1+0x728] ;  /* 0x0007280001447983 */ /* 0x000f280000100800 */
[----:B------:R-:W4:Y:S04]  /*1e170*/  LDL.LU.64 R54, [R1+0x1320] ;  /* 0x0013200001367983 */ /* 0x000f280000300a00 */
[----:B------:R-:W4:Y:S01]  /*1e180*/  LDL.LU.64 R48, [R1+0x1318] ;  /* 0x0013180001307983 */ /* 0x000f220000300a00 */
[----:B------:R-:W-:-:S03]  /*1e190*/  ISETP.GT.AND P6, PT, R4, 0x2b, PT ;  /* 0x0000002b0400780c */ /* 0x000fc60003fc4270 */
[----:B0-----:R-:W4:Y:S10]  /*1e1a0*/  LDL R71, [R1+0xb8c] ;  /* 0x000b8c0001477983 */ /* 0x001f340000100800 */
[----:B---3--:R-:W3:Y:S04]  /*1e1b0*/  @P6 LDG.E.U16 R91, desc[UR16][R64.64] ;  /* 0x00000010405b6981 */ /* 0x008ee8000c1e1500 */
[----:B------:R-:W3:Y:S04]  /*1e1c0*/  @P5 LDG.E.U16 R2, desc[UR16][R44.64] ;  /* 0x000000102c025981 */ /* 0x000ee8000c1e1500 */
[----:B--2---:R-:W2:Y:S04]  /*1e1d0*/  @P5 LDG.E.U16 R63, desc[UR16][R42.64] ;  /* 0x000000102a3f5981 */ /* 0x004ea8000c1e1500 */
[----:B------:R0:W-:Y:S04]  /*1e1e0*/  @P4 STL [R1+0x854], R78 ;  /* 0x0008544e01004387 */ /* 0x0001e80000100800 */
[----:B----4-:R-:W4:Y:S01]  /*1e1f0*/  @P5 LDG.E.U16 R70, desc[UR16][R56.64] ;  /* 0x0000001038465981 */ /* 0x010f22000c1e1500 */
[----:B------:R-:W-:-:S03]  /*1e200*/  ISETP.GT.AND P2, PT, R4, 0x33, PT ;  /* 0x000000330400780c */ /* 0x000fc60003f44270 */
[----:B------:R-:W2:Y:S04]  /*1e210*/  @P6 LDG.E.U16 R90, desc[UR16][R74.64] ;  /* 0x000000104a5a6981 */ /* 0x000ea8000c1e1500 */
[----:B0-----:R-:W2:Y:S04]  /*1e220*/  LDL R78, [R1+0xb88] ;  /* 0x000b8800014e7983 */ /* 0x001ea80000100800 */
[----:B------:R0:W-:Y:S04]  /*1e230*/  @P4 STL [R1+0x850], R81 ;  /* 0x0008505101004387 */ /* 0x0001e80000100800 */
[----:B------:R-:W2:Y:S04]  /*1e240*/  @P2 LDG.E.U16 R79, desc[UR16][R76.64] ;  /* 0x000000104c4f2981 */ /* 0x000ea8000c1e1500 */
[----:B------:R-:W2:Y:S04]  /*1e250*/  @P5 LDG.E.U16 R67, desc[UR16][R54.64] ;  /* 0x0000001036435981 */ /* 0x000ea8000c1e1500 */
[----:B0-----:R-:W2:Y:S04]  /*1e260*/  LDL R81, [R1+0xb84] ;  /* 0x000b840001517983 */ /* 0x001ea80000100800 */
[----:B------:R0:W-:Y:S04]  /*1e270*/  @P4 STL [R1+0x84c], R80 ;  /* 0x00084c5001004387 */ /* 0x0001e80000100800 */
[----:B------:R-:W2:Y:S04]  /*1e280*/  @P2 LDG.E.U16 R66, desc[UR16][R72.64] ;  /* 0x0000001048422981 */ /* 0x000ea8000c1e1500 */
[----:B0-----:R-:W2:Y:S04]  /*1e290*/  LDL R80, [R1+0x6d4] ;  /* 0x0006d40001507983 */ /* 0x001ea80000100800 */
[----:B------:R-:W2:Y:S04]  /*1e2a0*/  LDL.LU.64 R46, [R1+0x1310] ;  /* 0x00131000012e7983 */ /* 0x000ea80000300a00 */
[----:B------:R0:W-:Y:S04]  /*1e2b0*/  @P4 STL [R1+0x848], R92 ;  /* 0x0008485c01004387 */ /* 0x0001e80000100800 */
[----:B0-----:R-:W2:Y:S04]  /*1e2c0*/  LDL R92, [R1+0x6d0] ;  /* 0x0006d000015c7983 */ /* 0x001ea80000100800 */
[----:B------:R-:W2:Y:S04]  /*1e2d0*/  LDL.LU.64 R44, [R1+0x1308] ;  /* 0x00130800012c7983 */ /* 0x000ea80000300a00 */
[----:B---3--:R0:W-:Y:S04]  /*1e2e0*/  @P5 STL [R1+0x7f4], R2 ;  /* 0x0007f40201005387 */ /* 0x0081e80000100800 */
[----:B0-----:R-:W3:Y:S04]  /*1e2f0*/  LDL.LU R2, [R1+0x1300] ;  /* 0x0013000001027983 */ /* 0x001ee80000300800 */
[----:B------:R-:W2:Y:S04]  /*1e300*/  LDL.LU.64 R42, [R1+0x12f8] ;  /* 0x0012f800012a7983 */ /* 0x000ea80000300a00 */
[----:B------:R-:W2:Y:S04]  /*1e310*/  LDL.LU.64 R56, [R1+0x12f0] ;  /* 0x0012f00001387983 */ /* 0x000ea80000300a00 */
[----:B------:R-:W3:Y:S04]  /*1e320*/  LDL.LU.64 R54, [R1+0x12e8] ;  /* 0x0012e80001367983 */ /* 0x000ee80000300a00 */
[----:B--2---:R-:W2:Y:S04]  /*1e330*/  @P6 LDG.E.U16 R3, desc[UR16][R56.64] ;  /* 0x0000001038036981 */ /* 0x004ea8000c1e1500 */
[----:B---3--:R-:W3:Y:S04]  /*1e340*/  @P6 LDG.E.U16 R93, desc[UR16][R54.64] ;  /* 0x00000010365d6981 */ /* 0x008ee8000c1e1500 */
[----:B------:R-:W2:Y:S04]  /*1e350*/  LDL.LU.64 R56, [R1+0x12e0] ;  /* 0x0012e00001387983 */ /* 0x000ea80000300a00 */
[----:B------:R0:W-:Y:S04]  /*1e360*/  @P6 STL [R1+0x794], R91 ;  /* 0x0007945b01006387 */ /* 0x0001e80000100800 */
[----:B0-----:R-:W3:Y:S04]  /*1e370*/  LDL R91, [R1+0xb80] ;  /* 0x000b8000015b7983 */ /* 0x001ee80000100800 */
[----:B------:R-:W3:Y:S04]  /*1e380*/  LDL.LU.64 R54, [R1+0x12d8] ;  /* 0x0012d80001367983 */ /* 0x000ee80000300a00 */
[----:B--2---:R-:W2:Y:S04]  /*1e390*/  @P2 LDG.E.U16 R69, desc[UR16][R56.64] ;  /* 0x0000001038452981 */ /* 0x004ea8000c1e1500 */
[----:B---3--:R-:W3:Y:S04]  /*1e3a0*/  @P2 LDG.E.U16 R68, desc[UR16][R54.64] ;  /* 0x0000001036442981 */ /* 0x008ee8000c1e1500 */
[----:B------:R0:W-:Y:S01]  /*1e3b0*/  @P6 STL [R1+0x790], R90 ;  /* 0x0007905a01006387 */ /* 0x0001e20000100800 */
[----:B------:R-:W-:-:S03]  /*1e3c0*/  ISETP.GT.AND P3, PT, R4, 0x17, PT ;  /* 0x000000170400780c */ /* 0x000fc60003f64270 */
[----:B0-----:R-:W2:Y:S04]  /*1e3d0*/  LDL R90, [R1+0x844] ;  /* 0x00084400015a7983 */ /* 0x001ea80000100800 */
[----:B------:R0:W-:Y:S06]  /*1e3e0*/  @P6 STL [R1+0x78c], R3 ;  /* 0x00078c0301006387 */ /* 0x0001ec0000100800 */
[----:B------:R-:W2:Y:S04]  /*1e3f0*/  @P3 LDG.E.U16 R71, desc[UR16][R52.64] ;  /* 0x0000001034473981 */ /* 0x000ea8000c1e1500 */
[----:B------:R-:W2:Y:S04]  /*1e400*/  @P3 LDG.E.U16 R78, desc[UR16][R40.64] ;  /* 0x00000010284e3981 */ /* 0x000ea8000c1e1500 */
[----:B0-----:R-:W2:Y:S04]  /*1e410*/  LDL R3, [R1+0x840] ;  /* 0x0008400001037983 */ /* 0x001ea80000100800 */
[----:B------:R0:W-:Y:S04]  /*1e420*/  @P6 STL [R1+0x788], R93 ;  /* 0x0007885d01006387 */ /* 0x0001e80000100800 */
[----:B------:R-:W2:Y:S01]  /*1e430*/  @P3 LDG.E.U16 R81, desc[UR16][R50.64] ;  /* 0x0000001032513981 */ /* 0x000ea2000c1e1500 */
[----:B------:R-:W-:-:S03]  /*1e440*/  ISETP.GT.AND P4, PT, R4, 0x3b, PT ;  /* 0x0000003b0400780c */ /* 0x000fc60003f84270 */
[----:B------:R-:W2:Y:S04]  /*1e450*/  @P3 LDG.E.U16 R91, desc[UR16][R38.64] ;  /* 0x00000010265b3981 */ /* 0x000ea8000c1e1500 */
[----:B0-----:R-:W2:Y:S04]  /*1e460*/  LDL R93, [R1+0x83c] ;  /* 0x00083c00015d7983 */ /* 0x001ea80000100800 */
[----:B------:R-:W-:Y:S04]  /*1e470*/  @P5 STL [R1+0x7e8], R67 ;  /* 0x0007e84301005387 */ /* 0x000fe80000100800 */
[----:B----4-:R-:W-:Y:S04]  /*1e480*/  @P5 STL [R1+0x7ec], R70 ;  /* 0x0007ec4601005387 */ /* 0x010fe80000100800 */
[----:B------:R-:W-:Y:S04]  /*1e490*/  @P5 STL [R1+0x7f0], R63 ;  /* 0x0007f03f01005387 */ /* 0x000fe80000100800 */
[----:B------:R-:W4:Y:S04]  /*1e4a0*/  LDL.LU R74, [R1+0x834] ;  /* 0x00083400014a7983 */ /* 0x000f280000300800 */
[----:B------:R-:W4:Y:S04]  /*1e4b0*/  LDL.LU R77, [R1+0x830] ;  /* 0x00083000014d7983 */ /* 0x000f280000300800 */
[----:B------:R-:W4:Y:S04]  /*1e4c0*/  LDL.LU R76, [R1+0x82c] ;  /* 0x00082c00014c7983 */ /* 0x000f280000300800 */
[----:B------:R0:W-:Y:S04]  /*1e4d0*/  @P2 STL [R1+0x734], R79 ;  /* 0x0007344f01002387 */ /* 0x0001e80000100800 */
[----:B0-----:R-:W4:Y:S04]  /*1e4e0*/  LDL.LU R79, [R1+0x828] ;  /* 0x00082800014f7983 */ /* 0x001f280000300800 */
[----:B------:R-:W4:Y:S04]  /*1e4f0*/  LDL.LU.64 R56, [R1+0x12d0] ;  /* 0x0012d00001387983 */ /* 0x000f280000300a00 */
[----:B------:R-:W4:Y:S04]  /*1e500*/  LDL.LU.64 R54, [R1+0x12c8] ;  /* 0x0012c80001367983 */ /* 0x000f280000300a00 */
[----:B---3--:R-:W-:Y:S04]  /*1e510*/  @P2 STL [R1+0x728], R68 ;  /* 0x0007284401002387 */ /* 0x008fe80000100800 */
[----:B--2---:R-:W-:Y:S04]  /*1e520*/  @P2 STL [R1+0x72c], R69 ;  /* 0x00072c4501002387 */ /* 0x004fe80000100800 */
[----:B------:R-:W-:Y:S04]  /*1e530*/  @P2 STL [R1+0x730], R66 ;  /* 0x0007304201002387 */ /* 0x000fe80000100800 */
[----:B------:R-:W2:Y:S04]  /*1e540*/  LDL.LU.64 R52, [R1+0x12c0] ;  /* 0x0012c00001347983 */ /* 0x000ea80000300a00 */
[----:B------:R-:W3:Y:S04]  /*1e550*/  LDL.LU.64 R40, [R1+0x12b8] ;  /* 0x0012b80001287983 */ /* 0x000ee80000300a00 */
[----:B------:R-:W3:Y:S01]  /*1e560*/  LDL.LU.64 R50, [R1+0x12b0] ;  /* 0x0012b00001327983 */ /* 0x000ee20000300a00 */
[----:B------:R-:W-:-:S02]  /*1e570*/  ISETP.GT.AND P5, PT, R4, 0x1c, PT ;  /* 0x0000001c0400780c */ /* 0x000fc40003fa4270 */
[----:B------:R-:W-:-:S11]  /*1e580*/  ISETP.GT.AND P2, PT, R4, 0x1d, PT ;  /* 0x0000001d0400780c */ /* 0x000fd60003f44270 */
[----:B------:R-:W3:Y:S04]  /*1e590*/  @P5 LDG.E.U16 R90, desc[UR16][R36.64] ;  /* 0x00000010245a5981 */ /* 0x000ee8000c1e1500 */
[----:B------:R-:W3:Y:S04]  /*1e5a0*/  @P5 LDG.E.U16 R3, desc[UR16][R34.64] ;  /* 0x0000001022035981 */ /* 0x000ee8000c1e1500 */
[----:B------:R-:W3:Y:S04]  /*1e5b0*/  @P5 LDG.E.U16 R93, desc[UR16][R10.64] ;  /* 0x000000100a5d5981 */ /* 0x000ee8000c1e1500 */
[----:B----4-:R-:W4:Y:S04]  /*1e5c0*/  @P2 LDG.E.U16 R74, desc[UR16][R6.64] ;  /* 0x00000010064a2981 */ /* 0x010f28000c1e1500 */
[----:B------:R-:W4:Y:S04]  /*1e5d0*/  @P2 LDG.E.U16 R77, desc[UR16][R16.64] ;  /* 0x00000010104d2981 */ /* 0x000f28000c1e1500 */
[----:B------:R-:W4:Y:S01]  /*1e5e0*/  @P2 LDG.E.U16 R76, desc[UR16][R28.64] ;  /* 0x000000101c4c2981 */ /* 0x000f22000c1e1500 */
[----:B------:R-:W-:-:S03]  /*1e5f0*/  ISETP.GT.AND P6, PT, R4, 0x24, PT ;  /* 0x000000240400780c */ /* 0x000fc60003fc4270 */
[----:B------:R-:W4:Y:S04]  /*1e600*/  @P2 LDG.E.U16 R79, desc[UR16][R32.64] ;  /* 0x00000010204f2981 */ /* 0x000f28000c1e1500 */
[----:B------:R-:W4:Y:S04]  /*1e610*/  @P4 LDG.E.U16 R80, desc[UR16][R56.64] ;  /* 0x0000001038504981 */ /* 0x000f28000c1e1500 */
[----:B------:R-:W4:Y:S04]  /*1e620*/  @P4 LDG.E.U16 R92, desc[UR16][R54.64] ;  /* 0x00000010365c4981 */ /* 0x000f28000c1e1500 */
[----:B--2---:R-:W2:Y:S04]  /*1e630*/  @P4 LDG.E.U16 R2, desc[UR16][R52.64] ;  /* 0x0000001034024981 */ /* 0x004ea8000c1e1500 */
[----:B---3--:R-:W3:Y:S04]  /*1e640*/  @P4 LDG.E.U16 R0, desc[UR16][R50.64] ;  /* 0x0000001032004981 */ /* 0x008ee8000c1e1500 */
[----:B------:R-:W-:Y:S04]  /*1e650*/  STL [R1+0xf98], R56 ;  /* 0x000f983801007387 */ /* 0x000fe80000100800 */
[----:B------:R-:W-:Y:S04]  /*1e660*/  STL [R1+0xf94], R57 ;  /* 0x000f943901007387 */ /* 0x000fe80000100800 */
[----:B------:R-:W-:Y:S04]  /*1e670*/  STL [R1+0xfa0], R54 ;  /* 0x000fa03601007387 */ /* 0x000fe80000100800 */
[----:B------:R-:W-:Y:S04]  /*1e680*/  STL [R1+0xf9c], R55 ;  /* 0x000f9c3701007387 */ /* 0x000fe80000100800 */
[----:B--2---:R0:W-:Y:S04]  /*1e690*/  STL [R1+0x6cc], R2 ;  /* 0x0006cc0201007387 */ /* 0x0041e80000100800 */
[----:B0-----:R-:W2:Y:S04]  /*1e6a0*/  LDL.LU R2, [R1+0x12ac] ;  /* 0x0012ac0001027983 */ /* 0x001ea80000300800 */
[----:B------:R-:W-:Y:S04]  /*1e6b0*/  STL [R1+0xfa8], R52 ;  /* 0x000fa83401007387 */ /* 0x000fe80000100800 */
[----:B------:R-:W-:Y:S04]  /*1e6c0*/  STL [R1+0xfa4], R53 ;  /* 0x000fa43501007387 */ /* 0x000fe80000100800 */
[----:B---3--:R0:W-:Y:S04]  /*1e6d0*/  STL [R1+0x6c8], R0 ;  /* 0x0006c80001007387 */ /* 0x0081e80000100800 */
[----:B0-----:R-:W3:Y:S04]  /*1e6e0*/  LDL.LU R0, [R1+0x12a8] ;  /* 0x0012a80001007983 */ /* 0x001ee80000300800 */
[----:B------:R-:W-:Y:S04]  /*1e6f0*/  STL [R1+0xfb0], R50 ;  /* 0x000fb03201007387 */ /* 0x000fe80000100800 */
[----:B------:R-:W-:Y:S04]  /*1e700*/  STL [R1+0xfac], R51 ;  /* 0x000fac3301007387 */ /* 0x000fe80000100800 */
[----:B------:R-:W4:Y:S04]  /*1e710*/  LDL.LU.64 R38, [R1+0x12a0] ;  /* 0x0012a00001267983 */ /* 0x000f280000300a00 */
[----:B------:R-:W4:Y:S04]  /*1e720*/  LDL.LU R63, [R1+0x784] ;  /* 0x00078400013f7983 */ /* 0x000f280000300800 */
[----:B--2---:R-:W2:Y:S04]  /*1e730*/  @P6 LDG.E.U16 R2, desc[UR16][R48.64] ;  /* 0x0000001030026981 */ /* 0x004ea8000c1e1500 */
[----:B---3--:R-:W3:Y:S04]  /*1e740*/  @P5 LDG.E.U16 R0, desc[UR16][R8.64] ;  /* 0x0000001008005981 */ /* 0x008ee8000c1e1500 */
[----:B------:R-:W-:Y:S04]  /*1e750*/  @P3 STL [R1+0xb80], R91 ;  /* 0x000b805b01003387 */ /* 0x000fe80000100800 */
[----:B------:R-:W-:Y:S04]  /*1e760*/  @P3 STL [R1+0xb84], R81 ;  /* 0x000b845101003387 */ /* 0x000fe80000100800 */
[----:B------:R-:W-:Y:S04]  /*1e770*/  @P3 STL [R1+0xb88], R78 ;  /* 0x000b884e01003387 */ /* 0x000fe80000100800 */
[----:B------:R-:W-:Y:S04]  /*1e780*/  @P3 STL [R1+0xb8c], R71 ;  /* 0x000b8c4701003387 */ /* 0x000fe80000100800 */
[----:B------:R-:W2:Y:S04]  /*1e790*/  LDL.LU.64 R36, [R1+0x1298] ;  /* 0x0012980001247983 */ /* 0x000ea80000300a00 */
[----:B------:R-:W2:Y:S04]  /*1e7a0*/  LDL.LU.64 R34, [R1+0x1290] ;  /* 0x0012900001227983 */ /* 0x000ea80000300a00 */
[----:B------:R-:W2:Y:S04]  /*1e7b0*/  LDL.LU.64 R10, [R1+0x1288] ;  /* 0x00128800010a7983 */ /* 0x000ea80000300a00 */
[----:B------:R-:W2:Y:S04]  /*1e7c0*/  LDL.LU.64 R8, [R1+0x1280] ;  /* 0x0012800001087983 */ /* 0x000ea80000300a00 */
[----:B---3--:R0:W-:Y:S04]  /*1e7d0*/  STL [R1+0x838], R0 ;  /* 0x0008380001007387 */ /* 0x0081e80000100800 */
[----:B0-----:R-:W3:Y:S04]  /*1e7e0*/  LDL.LU R0, [R1+0x1278] ;  /* 0x0012780001007983 */ /* 0x001ee80000300800 */
[----:B------:R-:W2:Y:S04]  /*1e7f0*/  LDL.LU R65, [R1+0x780] ;  /* 0x0007800001417983 */ /* 0x000ea80000300800 */
[----:B----4-:R-:W-:Y:S04]  /*1e800*/  @P4 STL [R1+0x6d4], R80 ;  /* 0x0006d45001004387 */ /* 0x010fe80000100800 */
[----:B------:R-:W4:Y:S04]  /*1e810*/  LDL.LU R64, [R1+0x77c] ;  /* 0x00077c0001407983 */ /* 0x000f280000300800 */
[----:B------:R-:W2:Y:S04]  /*1e820*/  LDL.LU R75, [R1+0x778] ;  /* 0x00077800014b7983 */ /* 0x000ea80000300800 */
[----:B------:R-:W2:Y:S04]  /*1e830*/  LDL.LU R72, [R1+0x724] ;  /* 0x0007240001487983 */ /* 0x000ea80000300800 */
[----:B------:R-:W-:Y:S04]  /*1e840*/  @P4 STL [R1+0x6d0], R92 ;  /* 0x0006d05c01004387 */ /* 0x000fe80000100800 */
[----:B------:R-:W2:Y:S04]  /*1e850*/  LDL.LU R73, [R1+0x720] ;  /* 0x0007200001497983 */ /* 0x000ea80000300800 */
[----:B------:R-:W2:Y:S04]  /*1e860*/  LDL.LU R70, [R1+0x71c] ;  /* 0x00071c0001467983 */ /* 0x000ea80000300800 */
[----:B------:R-:W2:Y:S04]  /*1e870*/  LDL.LU R67, [R1+0x718] ;  /* 0x0007180001437983 */ /* 0x000ea80000300800 */
[----:B------:R-:W2:Y:S04]  /*1e880*/  LDL.LU.64 R6, [R1+0x1270] ;  /* 0x0012700001067983 */ /* 0x000ea80000300a00 */
[----:B------:R0:W-:Y:S04]  /*1e890*/  STL [R1+0x10f8], R74 ;  /* 0x0010f84a01007387 */ /* 0x0001e80000100800 */
[----:B0-----:R-:W2:Y:S04]  /*1e8a0*/  LDL.LU R74, [R1+0x7d8] ;  /* 0x0007d800014a7983 */ /* 0x001ea80000300800 */
[----:B------:R-:W3:Y:S04]  /*1e8b0*/  LDL.LU.64 R16, [R1+0x1268] ;  /* 0x0012680001107983 */ /* 0x000ee80000300a00 */
[----:B------:R0:W-:Y:S04]  /*1e8c0*/  STL [R1+0x10fc], R77 ;  /* 0x0010fc4d01007387 */ /* 0x0001e80000100800 */
[----:B0-----:R-:W3:Y:S04]  /*1e8d0*/  LDL.LU R77, [R1+0x7dc] ;  /* 0x0007dc00014d7983 */ /* 0x001ee80000300800 */
[----:B------:R-:W4:Y:S04]  /*1e8e0*/  LDL.LU R66, [R1+0x6c4] ;  /* 0x0006c40001427983 */ /* 0x000f280000300800 */
[----:B------:R-:W4:Y:S04]  /*1e8f0*/  LDL.LU.64 R28, [R1+0x1260] ;  /* 0x00126000011c7983 */ /* 0x000f280000300a00 */
[----:B------:R0:W-:Y:S04]  /*1e900*/  STL [R1+0x1100], R76 ;  /* 0x0011004c01007387 */ /* 0x0001e80000100800 */
[----:B0-----:R-:W4:Y:S04]  /*1e910*/  LDL.LU R76, [R1+0x7e0] ;  /* 0x0007e000014c7983 */ /* 0x001f280000300800 */
[----:B------:R-:W4:Y:S04]  /*1e920*/  LDL.LU.64 R32, [R1+0x1258] ;  /* 0x0012580001207983 */ /* 0x000f280000300a00 */
[----:B--2---:R-:W2:Y:S04]  /*1e930*/  @P6 LDG.E.U16 R74, desc[UR16][R42.64] ;  /* 0x000000102a4a6981 */ /* 0x004ea8000c1e1500 */
[----:B---3--:R-:W3:Y:S04]  /*1e940*/  @P6 LDG.E.U16 R77, desc[UR16][R44.64] ;  /* 0x000000102c4d6981 */ /* 0x008ee8000c1e1500 */
[----:B----4-:R-:W4:Y:S04]  /*1e950*/  @P6 LDG.E.U16 R76, desc[UR16][R46.64] ;  /* 0x000000102e4c6981 */ /* 0x010f28000c1e1500 */
[----:B------:R-:W-:Y:S04]  /*1e960*/  @P5 STL [R1+0x844], R90 ;  /* 0x0008445a01005387 */ /* 0x000fe80000100800 */
[----:B------:R-:W-:Y:S04]  /*1e970*/  STL [R1+0x1104], R79 ;  /* 0x0011044f01007387 */ /* 0x000fe80000100800 */
[----:B------:R-:W2:Y:S04]  /*1e980*/  LDL.LU R69, [R1+0x6c0] ;  /* 0x0006c00001457983 */ /* 0x000ea80000300800 */
[----:B------:R-:W-:Y:S04]  /*1e990*/  @P5 STL [R1+0x840], R3 ;  /* 0x0008400301005387 */ /* 0x000fe80000100800 */
[----:B------:R-:W-:Y:S04]  /*1e9a0*/  @P5 STL [R1+0x83c], R93 ;  /* 0x00083c5d01005387 */ /* 0x000fe80000100800 */
[----:B------:R-:W2:Y:S04]  /*1e9b0*/  LDL.LU.64 R48, [R1+0x1250] ;  /* 0x0012500001307983 */ /* 0x000ea80000300a00 */
[----:B------:R0:W-:Y:S04]  /*1e9c0*/  STL [R1+0x7e4], R2 ;  /* 0x0007e40201007387 */ /* 0x0001e80000100800 */
[----:B0-----:R-:W2:Y:S04]  /*1e9d0*/  LDL.LU R2, [R1+0x1248] ;  /* 0x0012480001027983 */ /* 0x001ea80000300800 */
[----:B------:R-:W2:Y:S04]  /*1e9e0*/  LDL.LU R68, [R1+0x6bc] ;  /* 0x0006bc0001447983 */ /* 0x000ea80000300800 */
[----:B------:R-:W2:Y:S04]  /*1e9f0*/  LDL.LU.64 R46, [R1+0x1240] ;  /* 0x00124000012e7983 */ /* 0x000ea80000300a00 */
[----:B----4-:R-:W-:Y:S04]  /*1ea00*/  STL [R1+0x1108], R76 ;  /* 0x0011084c01007387 */ /* 0x010fe80000100800 */
[----:B------:R-:W4:Y:S04]  /*1ea10*/  LDL.LU.64 R44, [R1+0x1238] ;  /* 0x00123800012c7983 */ /* 0x000f280000300a00 */
[----:B---3--:R-:W-:Y:S04]  /*1ea20*/  STL [R1+0x110c], R77 ;  /* 0x00110c4d01007387 */ /* 0x008fe80000100800 */
[----:B------:R-:W3:Y:S04]  /*1ea30*/  LDL.LU R71, [R1+0x6b8] ;  /* 0x0006b80001477983 */ /* 0x000ee80000300800 */
[----:B------:R-:W3:Y:S01]  /*1ea40*/  LDL.LU.64 R42, [R1+0x1230] ;  /* 0x00123000012a7983 */ /* 0x000ee20000300a00 */
[----:B------:R-:W-:-:S03]  /*1ea50*/  ISETP.GT.AND P3, PT, R4, 0x2c, PT ;  /* 0x0000002c0400780c */ /* 0x000fc60003f64270 */
[----:B------:R-:W3:Y:S04]  /*1ea60*/  LDL.LU R78, [R1+0x7d4] ;  /* 0x0007d400014e7983 */ /* 0x000ee80000300800 */
[----:B------:R-:W3:Y:S04]  /*1ea70*/  LDL.LU R81, [R1+0x7d0] ;  /* 0x0007d00001517983 */ /* 0x000ee80000300800 */
[----:B------:R-:W3:Y:S04]  /*1ea80*/  LDL.LU R80, [R1+0x7cc] ;  /* 0x0007cc0001507983 */ /* 0x000ee80000300800 */
[----:B------:R-:W3:Y:S04]  /*1ea90*/  LDL.LU R92, [R1+0x7c8] ;  /* 0x0007c800015c7983 */ /* 0x000ee80000300800 */
[----:B--2---:R-:W2:Y:S04]  /*1eaa0*/  @P3 LDG.E.U16 R63, desc[UR16][R48.64] ;  /* 0x00000010303f3981 */ /* 0x004ea8000c1e1500 */
[----:B------:R-:W2:Y:S04]  /*1eab0*/  LDL.LU.64 R48, [R1+0x1228] ;  /* 0x0012280001307983 */ /* 0x000ea80000300a00 */
[----:B------:R-:W2:Y:S04]  /*1eac0*/  LDL.LU R91, [R1+0x774] ;  /* 0x00077400015b7983 */ /* 0x000ea80000300800 */
[----:B------:R-:W2:Y:S04]  /*1ead0*/  LDL.LU R90, [R1+0x770] ;  /* 0x00077000015a7983 */ /* 0x000ea80000300800 */
[----:B------:R-:W2:Y:S04]  /*1eae0*/  LDL.LU R3, [R1+0x76c] ;  /* 0x00076c0001037983 */ /* 0x000ea80000300800 */
[----:B------:R-:W2:Y:S04]  /*1eaf0*/  LDL.LU R93, [R1+0x768] ;  /* 0x00076800015d7983 */ /* 0x000ea80000300800 */
[----:B------:R-:W2:Y:S04]  /*1eb00*/  @P3 LDG.E.U16 R65, desc[UR16][R46.64] ;  /* 0x000000102e413981 */ /* 0x000ea8000c1e1500 */
[----:B------:R-:W2:Y:S04]  /*1eb10*/  LDL.LU.64 R46, [R1+0x1220] ;  /* 0x00122000012e7983 */ /* 0x000ea80000300a00 */
[----:B----4-:R-:W4:Y:S04]  /*1eb20*/  @P3 LDG.E.U16 R64, desc[UR16][R44.64] ;  /* 0x000000102c403981 */ /* 0x010f28000c1e1500 */
[----:B------:R-:W4:Y:S04]  /*1eb30*/  LDL.LU.64 R44, [R1+0x1218] ;  /* 0x00121800012c7983 */ /* 0x000f280000300a00 */
[----:B---3--:R-:W3:Y:S04]  /*1eb40*/  @P3 LDG.E.U16 R75, desc[UR16][R42.64] ;  /* 0x000000102a4b3981 */ /* 0x008ee8000c1e1500 */
[----:B------:R-:W3:Y:S01]  /*1eb50*/  LDL.LU.64 R42, [R1+0x1210] ;  /* 0x00121000012a7983 */ /* 0x000ee20000300a00 */
[----:B------:R-:W-:-:S13]  /*1eb60*/  ISETP.GT.AND P4, PT, R4, 0x34, PT ;  /* 0x000000340400780c */ /* 0x000fda0003f84270 */
[----:B--2---:R-:W2:Y:S04]  /*1eb70*/  @P4 LDG.E.U16 R72, desc[UR16][R48.64] ;  /* 0x0000001030484981 */ /* 0x004ea8000c1e1500 */
[----:B------:R-:W2:Y:S04]  /*1eb80*/  LDL.LU.64 R48, [R1+0x1208] ;  /* 0x0012080001307983 */ /* 0x000ea80000300a00 */
[----:B------:R-:W2:Y:S04]  /*1eb90*/  @P4 LDG.E.U16 R73, desc[UR16][R46.64] ;  /* 0x000000102e494981 */ /* 0x000ea8000c1e1500 */
[----:B------:R-:W2:Y:S04]  /*1eba0*/  LDL.LU.64 R46, [R1+0x1200] ;  /* 0x00120000012e7983 */ /* 0x000ea80000300a00 */
[----:B----4-:R-:W4:Y:S04]  /*1ebb0*/  @P4 LDG.E.U16 R70, desc[UR16][R44.64] ;  /* 0x000000102c464981 */ /* 0x010f28000c1e1500 */
[----:B------:R-:W4:Y:S04]  /*1ebc0*/  LDL.LU.64 R44, [R1+0x11f8] ;  /* 0x0011f800012c7983 */ /* 0x000f280000300a00 */
[----:B---3--:R-:W3:Y:S04]  /*1ebd0*/  @P4 LDG.E.U16 R67, desc[UR16][R42.64] ;  /* 0x000000102a434981 */ /* 0x008ee8000c1e1500 */
[----:B------:R-:W3:Y:S01]  /*1ebe0*/  LDL.LU.64 R42, [R1+0x11f0] ;  /* 0x0011f000012a7983 */ /* 0x000ee20000300a00 */
[----:B------:R-:W-:-:S13]  /*1ebf0*/  ISETP.GT.AND P5, PT, R4, 0x25, PT ;  /* 0x000000250400780c */ /* 0x000fda0003fa4270 */
[----:B------:R-:W3:Y:S04]  /*1ec00*/  @P5 LDG.E.U16 R78, desc[UR16][R40.64] ;  /* 0x00000010284e5981 */ /* 0x000ee8000c1e1500 */
[----:B--2---:R-:W-:Y:S04]  /*1ec10*/  STL [R1+0xfb8], R48 ;  /* 0x000fb83001007387 */ /* 0x004fe80000100800 */
[----:B------:R-:W-:Y:S04]  /*1ec20*/  STL [R1+0xfb4], R49 ;  /* 0x000fb43101007387 */ /* 0x000fe80000100800 */
[----:B------:R-:W2:Y:S04]  /*1ec30*/  @P5 LDG.E.U16 R81, desc[UR16][R38.64] ;  /* 0x0000001026515981 */ /* 0x000ea8000c1e1500 */
[----:B------:R-:W2:Y:S04]  /*1ec40*/  @P5 LDG.E.U16 R80, desc[UR16][R36.64] ;  /* 0x0000001024505981 */ /* 0x000ea8000c1e1500 */
[----:B------:R-:W2:Y:S04]  /*1ec50*/  @P5 LDG.E.U16 R92, desc[UR16][R34.64] ;  /* 0x00000010225c5981 */ /* 0x000ea8000c1e1500 */
[----:B------:R-:W-:Y:S04]  /*1ec60*/  STL [R1+0xfc0], R46 ;  /* 0x000fc02e01007387 */ /* 0x000fe80000100800 */
[----:B------:R-:W-:Y:S04]  /*1ec70*/  STL [R1+0xfbc], R47 ;  /* 0x000fbc2f01007387 */ /* 0x000fe80000100800 */
[----:B----4-:R-:W-:Y:S04]  /*1ec80*/  STL [R1+0xfc8], R44 ;  /* 0x000fc82c01007387 */ /* 0x010fe80000100800 */
[----:B------:R-:W-:Y:S04]  /*1ec90*/  STL [R1+0xfc4], R45 ;  /* 0x000fc42d01007387 */ /* 0x000fe80000100800 */
[----:B---3--:R-:W-:Y:S04]  /*1eca0*/  STL [R1+0xfd0], R42 ;  /* 0x000fd02a01007387 */ /* 0x008fe80000100800 */
[----:B------:R0:W-:Y:S04]  /*1ecb0*/  STL [R1+0xfcc], R43 ;  /* 0x000fcc2b01007387 */ /* 0x0001e80000100800 */
[----:B------:R-:W3:Y:S04]  /*1ecc0*/  LDL.LU.64 R40, [R1+0x11e8] ;  /* 0x0011e80001287983 */ /* 0x000ee80000300a00 */
[----:B------:R-:W4:Y:S04]  /*1ecd0*/  LDL.LU.64 R38, [R1+0x11e0] ;  /* 0x0011e00001267983 */ /* 0x000f280000300a00 */
[----:B------:R-:W2:Y:S04]  /*1ece0*/  LDL.LU.64 R36, [R1+0x11d8] ;  /* 0x0011d80001247983 */ /* 0x000ea80000300a00 */
[----:B------:R-:W2:Y:S01]  /*1ecf0*/  LDL.LU.64 R34, [R1+0x11d0] ;  /* 0x0011d00001227983 */ /* 0x000ea20000300a00 */
[----:B------:R-:W-:-:S13]  /*1ed00*/  ISETP.GT.AND P3, PT, R4, 0x2d, PT ;  /* 0x0000002d0400780c */ /* 0x000fda0003f64270 */
[----:B---3--:R-:W3:Y:S04]  /*1ed10*/  @P3 LDG.E.U16 R91, desc[UR16][R40.64] ;  /* 0x00000010285b3981 */ /* 0x008ee8000c1e1500 */
[----:B----4-:R-:W4:Y:S04]  /*1ed20*/  @P3 LDG.E.U16 R90, desc[UR16][R38.64] ;  /* 0x00000010265a3981 */ /* 0x010f28000c1e1500 */
[----:B--2---:R-:W2:Y:S04]  /*1ed30*/  @P3 LDG.E.U16 R3, desc[UR16][R36.64] ;  /* 0x0000001024033981 */ /* 0x004ea8000c1e1500 */
[----:B------:R-:W2:Y:S04]  /*1ed40*/  LDL.LU.64 R40, [R1+0x11c8] ;  /* 0x0011c80001287983 */ /* 0x000ea80000300a00 */
[----:B------:R-:W3:Y:S04]  /*1ed50*/  LDL.LU.64 R38, [R1+0x11c0] ;  /* 0x0011c00001267983 */ /* 0x000ee80000300a00 */
[----:B------:R-:W4:Y:S04]  /*1ed60*/  LDL.LU.64 R36, [R1+0x11b8] ;  /* 0x0011b80001247983 */ /* 0x000f280000300a00 */
[----:B------:R-:W4:Y:S04]  /*1ed70*/  @P3 LDG.E.U16 R93, desc[UR16][R34.64] ;  /* 0x00000010225d3981 */ /* 0x000f28000c1e1500 */
[----:B------:R-:W4:Y:S01]  /*1ed80*/  LDL.LU.64 R34, [R1+0x11b0] ;  /* 0x0011b00001227983 */ /* 0x000f220000300a00 */
[----:B------:R-:W-:-:S02]  /*1ed90*/  ISETP.GT.AND P2, PT, R4, 0x3c, PT ;  /* 0x0000003c0400780c */ /* 0x000fc40003f44270 */
[----:B------:R-:W-:Y:S02]  /*1eda0*/  ISETP.GT.AND P4, PT, R4, 0x35, PT ;  /* 0x000000350400780c */ /* 0x000fe40003f84270 */
[----:B------:R-:W-:Y:S02]  /*1edb0*/  PRMT R86, RZ, 0x7610, R86 ;  /* 0x00007610ff567816 */ /* 0x000fe40000000056 */
[----:B------:R-:W-:Y:S02]  /*1edc0*/  PRMT R87, RZ, 0x7610, R87 ;  /* 0x00007610ff577816 */ /* 0x000fe40000000057 */
[----:B------:R-:W-:Y:S02]  /*1edd0*/  PRMT R88, RZ, 0x7610, R88 ;  /* 0x00007610ff587816 */ /* 0x000fe40000000058 */
[----:B------:R-:W-:-:S03]  /*1ede0*/  PRMT R83, RZ, 0x7610, R83 ;  /* 0x00007610ff537816 */ /* 0x000fc60000000053 */
[----:B------:R-:W4:Y:S04]  /*1edf0*/  @P2 LDG.E.U16 R66, desc[UR16][R48.64] ;  /* 0x0000001030422981 */ /* 0x000f28000c1e1500 */
[----:B------:R-:W4:Y:S04]  /*1ee00*/  @P2 LDG.E.U16 R69, desc[UR16][R46.64] ;  /* 0x000000102e452981 */ /* 0x000f28000c1e1500 */
[----:B------:R-:W4:Y:S04]  /*1ee10*/  @P2 LDG.E.U16 R68, desc[UR16][R44.64] ;  /* 0x000000102c442981 */ /* 0x000f28000c1e1500 */
[----:B------:R0:W4:Y:S01]  /*1ee20*/  @P2 LDG.E.U16 R71, desc[UR16][R42.64] ;  /* 0x000000102a472981 */ /* 0x000122000c1e1500 */
[----:B------:R-:W-:-:S02]  /*1ee30*/  ISETP.GT.AND P2, PT, R4, 0x1f, PT ;  /* 0x0000001f0400780c */ /* 0x000fc40003f44270 */
[----:B0-----:R-:W-:-:S11]  /*1ee40*/  PRMT R43, RZ, 0x7610, R43 ;  /* 0x00007610ff2b7816 */ /* 0x001fd6000000002b */
[----:B------:R-:W4:Y:S04]  /*1ee50*/  @P2 LDG.E.U16 R43, desc[UR16][R18.64] ;  /* 0x00000010122b2981 */ /* 0x000f28000c1e1500 */
[----:B--2---:R-:W2:Y:S04]  /*1ee60*/  @P4 LDG.E.U16 R86, desc[UR16][R40.64] ;  /* 0x0000001028564981 */ /* 0x004ea8000c1e1500 */
[----:B---3--:R-:W3:Y:S04]  /*1ee70*/  @P4 LDG.E.U16 R87, desc[UR16][R38.64] ;  /* 0x0000001026574981 */ /* 0x008ee8000c1e1500 */
[----:B----4-:R-:W4:Y:S04]  /*1ee80*/  @P4 LDG.E.U16 R88, desc[UR16][R36.64] ;  /* 0x0000001024584981 */ /* 0x010f28000c1e1500 */
[----:B------:R-:W2:Y:S04]  /*1ee90*/  LDL.LU.64 R40, [R1+0x11a8] ;  /* 0x0011a80001287983 */ /* 0x000ea80000300a00 */
[----:B------:R-:W3:Y:S04]  /*1eea0*/  LDL.LU.64 R38, [R1+0x11a0] ;  /* 0x0011a00001267983 */ /* 0x000ee80000300a00 */
[----:B------:R-:W3:Y:S04]  /*1eeb0*/  LDL.LU.64 R36, [R1+0x1198] ;  /* 0x0011980001247983 */ /* 0x000ee80000300a00 */
[----:B------:R-:W3:Y:S04]  /*1eec0*/  @P4 LDG.E.U16 R83, desc[UR16][R34.64] ;  /* 0x0000001022534981 */ /* 0x000ee8000c1e1500 */
[----:B------:R-:W4:Y:S01]  /*1eed0*/  LDL.LU.64 R34, [R1+0x1190] ;  /* 0x0011900001227983 */ /* 0x000f220000300a00 */
[----:B------:R-:W-:-:S02]  /*1eee0*/  ISETP.GT.AND P3, PT, R4, 0x3d, PT ;  /* 0x0000003d0400780c */ /* 0x000fc40003f64270 */
[----:B------:R-:W-:Y:S02]  /*1eef0*/  ISETP.GT.AND P6, PT, R4, 0x1e, PT ;  /* 0x0000001e0400780c */ /* 0x000fe40003fc4270 */
[----:B------:R-:W-:Y:S02]  /*1ef00*/  PRMT R82, RZ, 0x7610, R82 ;  /* 0x00007610ff527816 */ /* 0x000fe40000000052 */
[----:B------:R-:W-:Y:S02]  /*1ef10*/  PRMT R44, RZ, 0x7610, R44 ;  /* 0x00007610ff2c7816 */ /* 0x000fe4000000002c */
[----:B------:R-:W-:Y:S02]  /*1ef20*/  PRMT R45, RZ, 0x7610, R45 ;  /* 0x00007610ff2d7816 */ /* 0x000fe4000000002d */
[----:B------:R-:W-:Y:S02]  /*1ef30*/  PRMT R46, RZ, 0x7610, R46 ;  /* 0x00007610ff2e7816 */ /* 0x000fe4000000002e */
[----:B------:R-:W-:Y:S01]  /*1ef40*/  PRMT R42, RZ, 0x7610, R42 ;  /* 0x00007610ff2a7816 */ /* 0x000fe2000000002a */
[----:B------:R-:W4:Y:S01]  /*1ef50*/  @P2 LDG.E.U16 R44, desc[UR16][R22.64] ;  /* 0x00000010162c2981 */ /* 0x000f22000c1e1500 */
[----:B------:R-:W-:-:S02]  /*1ef60*/  PRMT R77, RZ, 0x7610, R77 ;  /* 0x00007610ff4d7816 */ /* 0x000fc4000000004d */
[----:B------:R-:W-:Y:S01]  /*1ef70*/  PRMT R76, RZ, 0x7610, R76 ;  /* 0x00007610ff4c7816 */ /* 0x000fe2000000004c */
[----:B------:R-:W4:Y:S04]  /*1ef80*/  @P2 LDG.E.U16 R45, desc[UR16][R14.64] ;  /* 0x000000100e2d2981 */ /* 0x000f28000c1e1500 */
[----:B------:R-:W4:Y:S04]  /*1ef90*/  @P2 LDG.E.U16 R46, desc[UR16][R12.64] ;  /* 0x000000100c2e2981 */ /* 0x000f28000c1e1500 */
[----:B------:R-:W4:Y:S04]  /*1efa0*/  @P6 LDG.E.U16 R42, desc[UR16][R26.64] ;  /* 0x000000101a2a6981 */ /* 0x000f28000c1e1500 */
[----:B------:R-:W4:Y:S04]  /*1efb0*/  @P6 LDG.E.U16 R77, desc[UR16][R24.64] ;  /* 0x00000010184d6981 */ /* 0x000f28000c1e1500 */
[----:B------:R-:W4:Y:S04]  /*1efc0*/  @P6 LDG.E.U16 R76, desc[UR16][R20.64] ;  /* 0x00000010144c6981 */ /* 0x000f28000c1e1500 */
[----:B--2---:R0:W2:Y:S04]  /*1efd0*/  @P3 LDG.E.U16 R82, desc[UR16][R40.64] ;  /* 0x0000001028523981 */ /* 0x0040a8000c1e1500 */
[----:B------:R0:W-:Y:S04]  /*1efe0*/  STL [R1+0xfd8], R40 ;  /* 0x000fd82801007387 */ /* 0x0001e80000100800 */
[----:B------:R-:W-:Y:S04]  /*1eff0*/  STL [R1+0xfd4], R41 ;  /* 0x000fd42901007387 */ /* 0x000fe80000100800 */
[----:B---3--:R-:W-:Y:S01]  /*1f000*/  STL [R1+0xfe0], R38 ;  /* 0x000fe02601007387 */ /* 0x008fe20000100800 */
[----:B0-----:R-:W-:-:S03]  /*1f010*/  PRMT R40, RZ, 0x7610, R40 ;  /* 0x00007610ff287816 */ /* 0x001fc60000000028 */
[----:B------:R-:W-:Y:S04]  /*1f020*/  STL [R1+0xfdc], R39 ;  /* 0x000fdc2701007387 */ /* 0x000fe80000100800 */
[----:B------:R0:W-:Y:S04]  /*1f030*/  STL [R1+0xfe8], R36 ;  /* 0x000fe82401007387 */ /* 0x0001e80000100800 */
[----:B------:R-:W-:Y:S04]  /*1f040*/  STL [R1+0xfe4], R37 ;  /* 0x000fe42501007387 */ /* 0x000fe80000100800 */
[----:B----4-:R-:W-:Y:S04]  /*1f050*/  STL [R1+0xff0], R34 ;  /* 0x000ff02201007387 */ /* 0x010fe80000100800 */
[----:B------:R1:W-:Y:S04]  /*1f060*/  STL [R1+0xfec], R35 ;  /* 0x000fec2301007387 */ /* 0x0003e80000100800 */
[----:B------:R-:W3:Y:S04]  /*1f070*/  @P6 LDG.E.U16 R40, desc[UR16][R30.64] ;  /* 0x000000101e286981 */ /* 0x000ee8000c1e1500 */
[----:B------:R-:W4:Y:S04]  /*1f080*/  LDL.LU.64 R30, [R1+0x1188] ;  /* 0x00118800011e7983 */ /* 0x000f280000300a00 */
[----:B------:R-:W2:Y:S04]  /*1f090*/  LDL.LU.64 R26, [R1+0x1180] ;  /* 0x00118000011a7983 */ /* 0x000ea80000300a00 */
[----:B------:R-:W2:Y:S04]  /*1f0a0*/  LDL.LU.64 R24, [R1+0x1178] ;  /* 0x0011780001187983 */ /* 0x000ea80000300a00 */
[----:B------:R-:W2:Y:S04]  /*1f0b0*/  LDL.LU.64 R20, [R1+0x1170] ;  /* 0x0011700001147983 */ /* 0x000ea80000300a00 */
[----:B------:R-:W2:Y:S04]  /*1f0c0*/  LDL.LU.64 R18, [R1+0x1168] ;  /* 0x0011680001127983 */ /* 0x000ea80000300a00 */
[----:B------:R-:W-:Y:S04]  /*1f0d0*/  STL [R1+0xff4], R43 ;  /* 0x000ff42b01007387 */ /* 0x000fe80000100800 */
[----:B------:R-:W2:Y:S01]  /*1f0e0*/  LDL.LU.64 R22, [R1+0x1160] ;  /* 0x0011600001167983 */ /* 0x000ea20000300a00 */
[----:B------:R-:W-:-:S02]  /*1f0f0*/  ISETP.GT.AND P5, PT, R4, 0x26, PT ;  /* 0x000000260400780c */ /* 0x000fc40003fa4270 */
[----:B------:R-:W-:Y:S02]  /*1f100*/  PRMT R84, RZ, 0x7610, R84 ;  /* 0x00007610ff547816 */ /* 0x000fe40000000054 */
[----:B------:R-:W-:Y:S01]  /*1f110*/  PRMT R89, RZ, 0x7610, R89 ;  /* 0x00007610ff597816 */ /* 0x000fe20000000059 */
[----:B------:R-:W-:Y:S04]  /*1f120*/  STL [R1+0xff8], R44 ;  /* 0x000ff82c01007387 */ /* 0x000fe80000100800 */
[----:B------:R0:W3:Y:S04]  /*1f130*/  @P3 LDG.E.U16 R84, desc[UR16][R36.64] ;  /* 0x0000001024543981 */ /* 0x0000e8000c1e1500 */
[----:B------:R1:W3:Y:S04]  /*1f140*/  @P3 LDG.E.U16 R89, desc[UR16][R34.64] ;  /* 0x0000001022593981 */ /* 0x0002e8000c1e1500 */
[----:B------:R-:W3:Y:S01]  /*1f150*/  LDL.LU.64 R14, [R1+0x1158] ;  /* 0x00115800010e7983 */ /* 0x000ee20000300a00 */
[----:B0-----:R-:W-:-:S02]  /*1f160*/  PRMT R36, RZ, 0x7610, R36 ;  /* 0x00007610ff247816 */ /* 0x001fc40000000024 */
[----:B-1----:R-:W-:Y:S01]  /*1f170*/  PRMT R35, RZ, 0x7610, R35 ;  /* 0x00007610ff237816 */ /* 0x002fe20000000023 */
[----:B------:R-:W-:Y:S01]  /*1f180*/  STL [R1+0xffc], R45 ;  /* 0x000ffc2d01007387 */ /* 0x000fe20000100800 */
[----:B------:R-:W-:-:S03]  /*1f190*/  ISETP.GT.AND P4, PT, R4, 0x27, PT ;  /* 0x000000270400780c */ /* 0x000fc60003f84270 */
[----:B------:R-:W3:Y:S04]  /*1f1a0*/  LDL.LU.64 R12, [R1+0x1150] ;  /* 0x00115000010c7983 */ /* 0x000ee80000300a00 */
[----:B------:R-:W-:Y:S04]  /*1f1b0*/  STL [R1+0x1000], R46 ;  /* 0x0010002e01007387 */ /* 0x000fe80000100800 */
[----:B------:R-:W3:Y:S04]  /*1f1c0*/  @P5 LDG.E.U16 R36, desc[UR16][R10.64] ;  /* 0x000000100a245981 */ /* 0x000ee8000c1e1500 */
[----:B------:R-:W3:Y:S01]  /*1f1d0*/  @P5 LDG.E.U16 R35, desc[UR16][R8.64] ;  /* 0x0000001008235981 */ /* 0x000ee2000c1e1500 */
[----:B------:R-:W-:-:S03]  /*1f1e0*/  PRMT R34, RZ, 0x7610, R34 ;  /* 0x00007610ff227816 */ /* 0x000fc60000000022 */
[----:B------:R-:W3:Y:S04]  /*1f1f0*/  LDL.LU.64 R10, [R1+0x1148] ;  /* 0x00114800010a7983 */ /* 0x000ee80000300a00 */
[----:B------:R-:W3:Y:S01]  /*1f200*/  LDL.LU.64 R8, [R1+0x1140] ;  /* 0x0011400001087983 */ /* 0x000ee20000300a00 */
[----:B------:R-:W-:Y:S02]  /*1f210*/  PRMT R47, RZ, 0x7610, R47 ;  /* 0x00007610ff2f7816 */ /* 0x000fe4000000002f */
[----:B------:R-:W-:Y:S01]  /*1f220*/  PRMT R48, RZ, 0x7610, R48 ;  /* 0x00007610ff307816 */ /* 0x000fe20000000030 */
[----:B------:R-:W3:Y:S04]  /*1f230*/  @P5 LDG.E.U16 R34, desc[UR16][R6.64] ;  /* 0x0000001006225981 */ /* 0x000ee8000c1e1500 */
[----:B------:R-:W3:Y:S04]  /*1f240*/  @P4 LDG.E.U16 R47, desc[UR16][R28.64] ;  /* 0x000000101c2f4981 */ /* 0x000ee8000c1e1500 */
[----:B------:R-:W3:Y:S04]  /*1f250*/  @P4 LDG.E.U16 R48, desc[UR16][R32.64] ;  /* 0x0000001020304981 */ /* 0x000ee8000c1e1500 */
[----:B------:R-:W3:Y:S04]  /*1f260*/  LDL.LU.64 R6, [R1+0x1138] ;  /* 0x0011380001067983 */ /* 0x000ee80000300a00 */
[----:B------:R-:W-:Y:S01]  /*1f270*/  STL [R1+0xb74], R77 ;  /* 0x000b744d01007387 */ /* 0x000fe20000100800 */
[----:B--2---:R-:W-:-:S06]  /*1f280*/  PRMT R23, RZ, 0x7610, R23 ;  /* 0x00007610ff177816 */ /* 0x004fcc0000000017 */
[----:B------:R0:W2:Y:S04]  /*1f290*/  @P5 LDG.E.U16 R23, desc[UR16][R16.64] ;  /* 0x0000001010175981 */ /* 0x0000a8000c1e1500 */
[----:B------:R-:W0:Y:S01]  /*1f2a0*/  LDL.LU.64 R16, [R1+0x1130] ;  /* 0x0011300001107983 */ /* 0x000e220000300a00 */
[----:B------:R-:W-:Y:S02]  /*1f2b0*/  PRMT R85, RZ, 0x7610, R85 ;  /* 0x00007610ff557816 */ /* 0x000fe40000000055 */
[C---:B------:R-:W-:Y:S02]  /*1f2c0*/  ISETP.GT.AND P2, PT, R4.reuse, 0x2f, PT ;  /* 0x0000002f0400780c */ /* 0x040fe40003f44270 */
[----:B------:R-:W-:Y:S02]  /*1f2d0*/  PRMT R49, RZ, 0x7610, R49 ;  /* 0x00007610ff317816 */ /* 0x000fe40000000031 */
[----:B------:R-:W-:Y:S01]  /*1f2e0*/  PRMT R50, RZ, 0x7610, R50 ;  /* 0x00007610ff327816 */ /* 0x000fe20000000032 */
[----:B------:R-:W2:Y:S01]  /*1f2f0*/  @P3 LDG.E.U16 R85, desc[UR16][R38.64] ;  /* 0x0000001026553981 */ /* 0x000ea2000c1e1500 */
[----:B------:R-:W-:-:S02]  /*1f300*/  ISETP.GT.AND P3, PT, R4, 0x2e, PT ;  /* 0x0000002e0400780c */ /* 0x000fc40003f64270 */
[----:B------:R-:W-:Y:S01]  /*1f310*/  PRMT R51, RZ, 0x7610, R51 ;  /* 0x00007610ff337816 */ /* 0x000fe20000000033 */
[----:B----4-:R-:W4:Y:S01]  /*1f320*/  @P4 LDG.E.U16 R49, desc[UR16][R30.64] ;  /* 0x000000101e314981 */ /* 0x010f22000c1e1500 */
[----:B------:R-:W-:Y:S02]  /*1f330*/  PRMT R52, RZ, 0x7610, R52 ;  /* 0x00007610ff347816 */ /* 0x000fe40000000034 */
[----:B------:R-:W-:Y:S01]  /*1f340*/  PRMT R53, RZ, 0x7610, R53 ;  /* 0x00007610ff357816 */ /* 0x000fe20000000035 */
[----:B------:R-:W2:Y:S01]  /*1f350*/  @P4 LDG.E.U16 R50, desc[UR16][R26.64] ;  /* 0x000000101a324981 */ /* 0x000ea2000c1e1500 */
[----:B------:R-:W-:-:S03]  /*1f360*/  PRMT R5, RZ, 0x7610, R5 ;  /* 0x00007610ff057816 */ /* 0x000fc60000000005 */
[----:B---3--:R-:W3:Y:S04]  /*1f370*/  @P2 LDG.E.U16 R51, desc[UR16][R12.64] ;  /* 0x000000100c332981 */ /* 0x008ee8000c1e1500 */
[----:B------:R-:W3:Y:S04]  /*1f380*/  @P3 LDG.E.U16 R5, desc[UR16][R14.64] ;  /* 0x000000100e053981 */ /* 0x000ee8000c1e1500 */
[----:B------:R-:W3:Y:S04]  /*1f390*/  @P2 LDG.E.U16 R52, desc[UR16][R10.64] ;  /* 0x000000100a342981 */ /* 0x000ee8000c1e1500 */
[----:B------:R-:W3:Y:S01]  /*1f3a0*/  @P2 LDG.E.U16 R53, desc[UR16][R8.64] ;  /* 0x0000001008352981 */ /* 0x000ee2000c1e1500 */
[----:B------:R-:W-:-:S02]  /*1f3b0*/  PRMT R22, RZ, 0x7610, R22 ;  /* 0x00007610ff167816 */ /* 0x000fc40000000016 */
[----:B------:R-:W-:Y:S01]  /*1f3c0*/  PRMT R54, RZ, 0x7610, R54 ;  /* 0x00007610ff367816 */ /* 0x000fe20000000036 */
[----:B------:R-:W-:Y:S04]  /*1f3d0*/  STL [R1+0xb70], R76 ;  /* 0x000b704c01007387 */ /* 0x000fe80000100800 */
[----:B------:R-:W3:Y:S04]  /*1f3e0*/  LDL.LU.64 R28, [R1+0x1128] ;  /* 0x00112800011c7983 */ /* 0x000ee80000300a00 */
[----:B------:R-:W-:Y:S04]  /*1f3f0*/  STL [R1+0x1004], R47 ;  /* 0x0010042f01007387 */ /* 0x000fe80000100800 */
[----:B------:R-:W3:Y:S04]  /*1f400*/  @P3 LDG.E.U16 R22, desc[UR16][R24.64] ;  /* 0x0000001018163981 */ /* 0x000ee8000c1e1500 */
[----:B------:R-:W3:Y:S04]  /*1f410*/  LDL.LU.64 R32, [R1+0x1120] ;  /* 0x0011200001207983 */ /* 0x000ee80000300a00 */
[----:B------:R-:W-:Y:S04]  /*1f420*/  STL [R1+0x1008], R48 ;  /* 0x0010083001007387 */ /* 0x000fe80000100800 */
[----:B------:R-:W3:Y:S04]  /*1f430*/  LDL.LU.64 R30, [R1+0x1118] ;  /* 0x00111800011e7983 */ /* 0x000ee80000300a00 */
[----:B------:R-:W3:Y:S01]  /*1f440*/  @P2 LDG.E.U16 R54, desc[UR16][R6.64] ;  /* 0x0000001006362981 */ /* 0x000ee2000c1e1500 */
[----:B0-----:R-:W-:-:S02]  /*1f450*/  PRMT R17, RZ, 0x7610, R17 ;  /* 0x00007610ff117816 */ /* 0x001fc40000000011 */
[----:B------:R-:W-:-:S04]  /*1f460*/  PRMT R16, RZ, 0x7610, R16 ;  /* 0x00007610ff107816 */ /* 0x000fc80000000010 */
[----:B------:R-:W3:Y:S04]  /*1f470*/  @P3 LDG.E.U16 R17, desc[UR16][R20.64] ;  /* 0x0000001014113981 */ /* 0x000ee8000c1e1500 */
[----:B------:R-:W3:Y:S04]  /*1f480*/  @P3 LDG.E.U16 R16, desc[UR16][R18.64] ;  /* 0x0000001012103981 */ /* 0x000ee8000c1e1500 */
[----:B----4-:R-:W-:Y:S04]  /*1f490*/  STL [R1+0x100c], R49 ;  /* 0x00100c3101007387 */ /* 0x010fe80000100800 */
[----:B--2---:R-:W-:Y:S04]  /*1f4a0*/  STL [R1+0x1010], R50 ;  /* 0x0010103201007387 */ /* 0x004fe80000100800 */
[----:B------:R-:W-:Y:S04]  /*1f4b0*/  STL [R1+0xb5c], R36 ;  /* 0x000b5c2401007387 */ /* 0x000fe80000100800 */
[----:B------:R-:W-:Y:S04]  /*1f4c0*/  STL [R1+0xb58], R35 ;  /* 0x000b582301007387 */ /* 0x000fe80000100800 */
[----:B------:R0:W-:Y:S01]  /*1f4d0*/  STL [R1+0xb54], R34 ;  /* 0x000b542201007387 */ /* 0x0001e20000100800 */
[----:B------:R-:W-:-:S03]  /*1f4e0*/  ISETP.GT.AND P5, PT, R4, 0x36, PT ;  /* 0x000000360400780c */ /* 0x000fc60003fa4270 */
[----:B------:R-:W-:Y:S04]  /*1f4f0*/  STL [R1+0xb50], R23 ;  /* 0x000b501701007387 */ /* 0x000fe80000100800 */
[----:B---3--:R-:W-:Y:S04]  /*1f500*/  STL [R1+0x1014], R51 ;  /* 0x0010143301007387 */ /* 0x008fe80000100800 */
[----:B------:R1:W-:Y:S04]  /*1f510*/  STL [R1+0x1018], R52 ;  /* 0x0010183401007387 */ /* 0x0003e80000100800 */
[----:B------:R2:W-:Y:S04]  /*1f520*/  STL [R1+0x101c], R53 ;  /* 0x00101c3501007387 */ /* 0x0005e80000100800 */
[----:B0-----:R-:W3:Y:S04]  /*1f530*/  LDL.LU R34, [R1+0xe74] ;  /* 0x000e740001227983 */ /* 0x001ee80000300800 */
[----:B------:R0:W-:Y:S01]  /*1f540*/  STL [R1+0xb30], R5 ;  /* 0x000b300501007387 */ /* 0x0001e20000100800 */
[----:B-1----:R-:W-:-:S02]  /*1f550*/  PRMT R52, RZ, 0x7610, R52 ;  /* 0x00007610ff347816 */ /* 0x002fc40000000034 */
[----:B--2---:R-:W-:Y:S02]  /*1f560*/  PRMT R53, RZ, 0x7610, R53 ;  /* 0x00007610ff357816 */ /* 0x004fe40000000035 */
[----:B------:R-:W-:Y:S02]  /*1f570*/  PRMT R51, RZ, 0x7610, R51 ;  /* 0x00007610ff337816 */ /* 0x000fe40000000033 */
[----:B------:R-:W2:Y:S04]  /*1f580*/  @P5 LDG.E.U16 R52, desc[UR16][R32.64] ;  /* 0x0000001020345981 */ /* 0x000ea8000c1e1500 */
[----:B0-----:R-:W4:Y:S04]  /*1f590*/  LDL.LU R5, [R1+0xea4] ;  /* 0x000ea40001057983 */ /* 0x001f280000300800 */
[----:B------:R-:W2:Y:S04]  /*1f5a0*/  LDL.LU R7, [R1+0xe78] ;  /* 0x000e780001077983 */ /* 0x000ea80000300800 */
        /* <DEDUP_REMOVED lines=8> */
[----:B------:R0:W-:Y:S04]  /*1f630*/  STL [R1+0xb3c], R22 ;  /* 0x000b3c1601007387 */ /* 0x0001e80000100800 */
[----:B------:R-:W2:Y:S04]  /*1f640*/  @P5 LDG.E.U16 R53, desc[UR16][R28.64] ;  /* 0x000000101c355981 */ /* 0x000ea8000c1e1500 */
[----:B------:R-:W3:Y:S04]  /*1f650*/  @P5 LDG.E.U16 R51, desc[UR16][R30.64] ;  /* 0x000000101e335981 */ /* 0x000ee8000c1e1500 */
[----:B0-----:R-:W3:Y:S04]  /*1f660*/  LDL.LU R22, [R1+0xeb8] ;  /* 0x000eb80001167983 */ /* 0x001ee80000300800 */
[----:B------:R-:W3:Y:S04]  /*1f670*/  LDL.LU R25, [R1+0xe8c] ;  /* 0x000e8c0001197983 */ /* 0x000ee80000300800 */
[----:B------:R-:W3:Y:S04]  /*1f680*/  LDL.LU R24, [R1+0xebc] ;  /* 0x000ebc0001187983 */ /* 0x000ee80000300800 */
[----:B------:R-:W-:Y:S04]  /*1f690*/  STL [R1+0x1020], R54 ;  /* 0x0010203601007387 */ /* 0x000fe80000100800 */
[----:B------:R0:W-:Y:S04]  /*1f6a0*/  STL [R1+0xb38], R17 ;  /* 0x000b381101007387 */ /* 0x0001e80000100800 */
[----:B------:R1:W-:Y:S04]  /*1f6b0*/  STL [R1+0xb34], R16 ;  /* 0x000b341001007387 */ /* 0x0003e80000100800 */
[----:B------:R-:W4:Y:S04]  /*1f6c0*/  LDL.LU.64 R28, [R1+0x1110] ;  /* 0x00111000011c7983 */ /* 0x000f280000300a00 */
[----:B------:R-:W4:Y:S04]  /*1f6d0*/  LDL.LU R27, [R1+0xe90] ;  /* 0x000e9000011b7983 */ /* 0x000f280000300800 */
[----:B------:R-:W4:Y:S04]  /*1f6e0*/  LDL.LU R26, [R1+0xec0] ;  /* 0x000ec000011a7983 */ /* 0x000f280000300800 */
[----:B------:R-:W4:Y:S04]  /*1f6f0*/  LDL.LU R13, [R1+0xe94] ;  /* 0x000e9400010d7983 */ /* 0x000f280000300800 */
[----:B------:R-:W4:Y:S04]  /*1f700*/  LDL.LU R12, [R1+0xec4] ;  /* 0x000ec400010c7983 */ /* 0x000f280000300800 */
[----:B------:R-:W4:Y:S04]  /*1f710*/  LDL.LU R15, [R1+0xe98] ;  /* 0x000e9800010f7983 */ /* 0x000f280000300800 */
[----:B------:R-:W4:Y:S04]  /*1f720*/  LDL.LU R14, [R1+0xec8] ;  /* 0x000ec800010e7983 */ /* 0x000f280000300800 */
[----:B0-----:R-:W4:Y:S01]  /*1f730*/  LDL.LU R17, [R1+0xe9c] ;  /* 0x000e9c0001117983 */ /* 0x001f220000300800 */
[----:B------:R-:W0:Y:S03]  /*1f740*/  S2R R79, SR_TID.X ;  /* 0x00000000004f7919 */ /* 0x000e260000002100 */
[----:B-1----:R-:W4:Y:S04]  /*1f750*/  LDL.LU R16, [R1+0xecc] ;  /* 0x000ecc0001107983 */ /* 0x002f280000300800 */
[----:B------:R-:W4:Y:S04]  /*1f760*/  LDL.LU R19, [R1+0xea0] ;  /* 0x000ea00001137983 */ /* 0x000f280000300800 */
[----:B------:R-:W4:Y:S01]  /*1f770*/  LDL.LU R18, [R1+0xed0] ;  /* 0x000ed00001127983 */ /* 0x000f220000300800 */
[----:B------:R-:W-:-:S02]  /*1f780*/  PRMT R50, RZ, 0x7610, R50 ;  /* 0x00007610ff327816 */ /* 0x000fc40000000032 */
[----:B0-----:R-:W-:Y:S01]  /*1f790*/  LOP3.LUT R35, R79, 0x3f, RZ, 0xc0, !PT ;  /* 0x0000003f4f237812 */ /* 0x001fe200078ec0ff */
[----:B--2---:R-:W-:Y:S04]  /*1f7a0*/  STL [R1+0x1024], R53 ;  /* 0x0010243501007387 */ /* 0x004fe80000100800 */
[----:B------:R-:W-:Y:S04]  /*1f7b0*/  STL [R1+0x1030], R52 ;  /* 0x0010303401007387 */ /* 0x000fe80000100800 */
[----:B------:R-:W-:Y:S04]  /*1f7c0*/  STL [R1+0x102c], R32 ;  /* 0x00102c2001007387 */ /* 0x000fe80000100800 */
[----:B------:R-:W-:Y:S04]  /*1f7d0*/  STL [R1+0x1028], R33 ;  /* 0x0010282101007387 */ /* 0x000fe80000100800 */
[----:B---3--:R-:W-:Y:S04]  /*1f7e0*/  STL [R1+0x103c], R51 ;  /* 0x00103c3301007387 */ /* 0x008fe80000100800 */
[----:B------:R-:W-:Y:S04]  /*1f7f0*/  STL [R1+0x1038], R30 ;  /* 0x0010381e01007387 */ /* 0x000fe80000100800 */
[----:B------:R-:W-:Y:S01]  /*1f800*/  STL [R1+0x1034], R31 ;  /* 0x0010341f01007387 */ /* 0x000fe20000100800 */
[----:B------:R-:W-:-:S02]  /*1f810*/  ISETP.GT.AND P4, PT, R4, 0x37, PT ;  /* 0x000000370400780c */ /* 0x000fc40003f84270 */
[C---:B------:R-:W-:Y:S02]  /*1f820*/  ISETP.GT.AND P3, PT, R4.reuse, 0x3e, PT ;  /* 0x0000003e0400780c */ /* 0x040fe40003f64270 */
[----:B------:R-:W-:Y:S01]  /*1f830*/  ISETP.GT.AND P2, PT, R4, 0x3f, PT ;  /* 0x0000003f0400780c */ /* 0x000fe20003f44270 */
[----:B----4-:R-:W-:Y:S04]  /*1f840*/  STL [R1+0x1044], R28 ;  /* 0x0010441c01007387 */ /* 0x010fe80000100800 */
[----:B------:R0:W-:Y:S04]  /*1f850*/  STL [R1+0x1040], R29 ;  /* 0x0010401d01007387 */ /* 0x0001e80000100800 */
[----:B------:R1:W2:Y:S04]  /*1f860*/  @P5 LDG.E.U16 R50, desc[UR16][R28.64] ;  /* 0x000000101c325981 */ /* 0x0002a8000c1e1500 */
[----:B------:R-:W3:Y:S04]  /*1f870*/  LDL.LU R37, [R1+0x9c0] ;  /* 0x0009c00001257983 */ /* 0x000ee80000300800 */
        /* <DEDUP_REMOVED lines=10> */
[----:B------:R-:W4:Y:S04]  /*1f920*/  LDL.LU R39, [R1+0x8d8] ;  /* 0x0008d80001277983 */ /* 0x000f280000300800 */
[----:B------:R-:W4:Y:S04]  /*1f930*/  LDL.LU R38, [R1+0x884] ;  /* 0x0008840001267983 */ /* 0x000f280000300800 */
[----:B------:R-:W4:Y:S04]  /*1f940*/  LDL.LU R41, [R1+0x880] ;  /* 0x0008800001297983 */ /* 0x000f280000300800 */
[----:B------:R-:W4:Y:S04]  /*1f950*/  LDL.LU R79, [R1+0x87c] ;  /* 0x00087c00014f7983 */ /* 0x000f280000300800 */
[----:B------:R-:W4:Y:S01]  /*1f960*/  LDL.LU R77, [R1+0x878] ;  /* 0x00087800014d7983 */ /* 0x000f220000300800 */
[----:B------:R-:W-:-:S03]  /*1f970*/  ISETP.GE.AND P5, PT, R35, R4, PT ;  /* 0x000000042300720c */ /* 0x000fc60003fa6270 */
[----:B------:R-:W4:Y:S01]  /*1f980*/  LDL.LU R54, [R1+0x824] ;  /* 0x0008240001367983 */ /* 0x000f220000300800 */
[----:B------:R-:W-:-:S03]  /*1f990*/  IMAD.MOV.U32 R4, RZ, RZ, R5 ;  /* 0x000000ffff047224 */ /* 0x000fc600078e0005 */
[----:B------:R-:W4:Y:S01]  /*1f9a0*/  LDL.LU R47, [R1+0x820] ;  /* 0x00082000012f7983 */ /* 0x000f220000300800 */
[----:B------:R-:W-:-:S03]  /*1f9b0*/  IMAD.MOV.U32 R5, RZ, RZ, R34 ;  /* 0x000000ffff057224 */ /* 0x000fc600078e0022 */
[----:B------:R-:W4:Y:S04]  /*1f9c0*/  LDL.LU R45, [R1+0x81c] ;  /* 0x00081c00012d7983 */ /* 0x000f280000300800 */
[----:B------:R-:W4:Y:S04]  /*1f9d0*/  LDL.LU R44, [R1+0x818] ;  /* 0x00081800012c7983 */ /* 0x000f280000300800 */
[----:B------:R-:W4:Y:S04]  /*1f9e0*/  LDL.LU R43, [R1+0x7c4] ;  /* 0x0007c400012b7983 */ /* 0x000f280000300800 */
[----:B------:R-:W4:Y:S04]  /*1f9f0*/  LDL.LU R35, [R1+0x7c0] ;  /* 0x0007c00001237983 */ /* 0x000f280000300800 */
[----:B------:R-:W4:Y:S04]  /*1fa00*/  LDL.LU R34, [R1+0x7bc] ;  /* 0x0007bc0001227983 */ /* 0x000f280000300800 */
[----:B------:R-:W4:Y:S01]  /*1fa10*/  LDL.LU R76, [R1+0x7b8] ;  /* 0x0007b800014c7983 */ /* 0x000f220000300800 */
[----:B------:R-:W-:-:S02]  /*1fa20*/  PRMT R55, RZ, 0x7610, R55 ;  /* 0x00007610ff377816 */ /* 0x000fc40000000037 */
[----:B------:R-:W-:Y:S02]  /*1fa30*/  PRMT R56, RZ, 0x7610, R56 ;  /* 0x00007610ff387816 */ /* 0x000fe40000000038 */
[----:B------:R-:W-:Y:S02]  /*1fa40*/  PRMT R57, RZ, 0x7610, R57 ;  /* 0x00007610ff397816 */ /* 0x000fe40000000039 */
[----:B------:R-:W-:Y:S01]  /*1fa50*/  PRMT R58, RZ, 0x7610, R58 ;  /* 0x00007610ff3a7816 */ /* 0x000fe2000000003a */
[----:B------:R-:W4:Y:S01]  /*1fa60*/  @P4 LDG.E.U16 R55, desc[UR16][R18.64] ;  /* 0x0000001012374981 */ /* 0x000f22000c1e1500 */
[----:B------:R-:W-:Y:S02]  /*1fa70*/  PRMT R62, RZ, 0x7610, R62 ;  /* 0x00007610ff3e7816 */ /* 0x000fe4000000003e */
[----:B------:R-:W-:Y:S01]  /*1fa80*/  PRMT R49, RZ, 0x7610, R49 ;  /* 0x00007610ff317816 */ /* 0x000fe20000000031 */
[----:B------:R-:W4:Y:S01]  /*1fa90*/  @P4 LDG.E.U16 R56, desc[UR16][R16.64] ;  /* 0x0000001010384981 */ /* 0x000f22000c1e1500 */
[----:B------:R-:W-:-:S02]  /*1faa0*/  PRMT R48, RZ, 0x7610, R48 ;  /* 0x00007610ff307816 */ /* 0x000fc40000000030 */
[----:B------:R-:W-:Y:S01]  /*1fab0*/  PRMT R46, RZ, 0x7610, R46 ;  /* 0x00007610ff2e7816 */ /* 0x000fe2000000002e */
[----:B------:R-:W4:Y:S01]  /*1fac0*/  @P4 LDG.E.U16 R57, desc[UR16][R14.64] ;  /* 0x000000100e394981 */ /* 0x000f22000c1e1500 */
[----:B------:R-:W-:Y:S02]  /*1fad0*/  PRMT R59, RZ, 0x7610, R59 ;  /* 0x00007610ff3b7816 */ /* 0x000fe4000000003b */
[----:B------:R-:W-:Y:S01]  /*1fae0*/  PRMT R60, RZ, 0x7610, R60 ;  /* 0x00007610ff3c7816 */ /* 0x000fe2000000003c */
[----:B------:R-:W4:Y:S01]  /*1faf0*/  @P4 LDG.E.U16 R58, desc[UR16][R12.64] ;  /* 0x000000100c3a4981 */ /* 0x000f22000c1e1500 */
[----:B------:R-:W-:Y:S02]  /*1fb00*/  PRMT R61, RZ, 0x7610, R61 ;  /* 0x00007610ff3d7816 */ /* 0x000fe4000000003d */
[----:B------:R-:W-:Y:S01]  /*1fb10*/  PRMT R0, RZ, 0x7610, R0 ;  /* 0x00007610ff007816 */ /* 0x000fe20000000000 */
[----:B------:R-:W4:Y:S04]  /*1fb20*/  @P3 LDG.E.U16 R62, desc[UR16][R26.64] ;  /* 0x000000101a3e3981 */ /* 0x000f28000c1e1500 */
[----:B------:R-:W4:Y:S04]  /*1fb30*/  @P3 LDG.E.U16 R49, desc[UR16][R24.64] ;  /* 0x0000001018313981 */ /* 0x000f28000c1e1500 */
[----:B------:R-:W4:Y:S04]  /*1fb40*/  @P3 LDG.E.U16 R48, desc[UR16][R22.64] ;  /* 0x0000001016303981 */ /* 0x000f28000c1e1500 */
[----:B------:R-:W4:Y:S04]  /*1fb50*/  @P3 LDG.E.U16 R46, desc[UR16][R20.64] ;  /* 0x00000010142e3981 */ /* 0x000f28000c1e1500 */
[----:B------:R-:W4:Y:S04]  /*1fb60*/  @P2 LDG.E.U16 R59, desc[UR16][R10.64] ;  /* 0x000000100a3b2981 */ /* 0x000f28000c1e1500 */
[----:B------:R-:W4:Y:S04]  /*1fb70*/  @P2 LDG.E.U16 R60, desc[UR16][R8.64] ;  /* 0x00000010083c2981 */ /* 0x000f28000c1e1500 */
[----:B------:R-:W4:Y:S04]  /*1fb80*/  @P2 LDG.E.U16 R61, desc[UR16][R6.64] ;  /* 0x00000010063d2981 */ /* 0x000f28000c1e1500 */
[----:B------:R-:W4:Y:S01]  /*1fb90*/  @P2 LDG.E.U16 R0, desc[UR16][R4.64] ;  /* 0x0000001004002981 */ /* 0x000f22000c1e1500 */
[----:B------:R-:W-:Y:S06]  /*1fba0*/  BAR.SYNC.DEFER_BLOCKING 0x0 ;  /* 0x0000000000007b1d */ /* 0x000fec0000010000 */
[----:B---3--:R0:W-:Y:S04]  /*1fbb0*/  STS.U16 [R2+UR5+0x10000], R37 ;  /* 0x0100002502007988 */ /* 0x0081e80008000405 */
[----:B0-----:R-:W3:Y:S04]  /*1fbc0*/  LDL.LU R37, [R1+0x764] ;  /* 0x0007640001257983 */ /* 0x001ee80000300800 */
[----:B--2---:R0:W-:Y:S04]  /*1fbd0*/  STS.U16 [R2+UR5+0x18800], R36 ;  /* 0x0188002402007988 */ /* 0x0041e80008000405 */
[----:B----4-:R2:W-:Y:S04]  /*1fbe0*/  STS.U16 [R2+UR5+0x1c800], R39 ;  /* 0x01c8002702007988 */ /* 0x0105e80008000405 */
[----:B------:R4:W-:Y:S04]  /*1fbf0*/  STS.U16 [R2+UR5+0x10c00], R38 ;  /* 0x010c002602007988 */ /* 0x0009e80008000405 */
[----:B0-----:R-:W3:Y:S04]  /*1fc00*/  LDL.LU R36, [R1+0x760] ;  /* 0x0007600001247983 */ /* 0x001ee80000300800 */
[----:B--2---:R-:W2:Y:S04]  /*1fc10*/  LDL.LU R39, [R1+0x75c] ;  /* 0x00075c0001277983 */ /* 0x004ea80000300800 */
[----:B------:R0:W-:Y:S04]  /*1fc20*/  STS.U16 [R2+UR5+0x14c00], R41 ;  /* 0x014c002902007988 */ /* 0x0001e80008000405 */
[----:B----4-:R-:W4:Y:S04]  /*1fc30*/  LDL.LU R38, [R1+0x758] ;  /* 0x0007580001267983 */ /* 0x010f280000300800 */
[----:B------:R1:W-:Y:S04]  /*1fc40*/  STS.U16 [R2+UR5+0x18c00], R79 ;  /* 0x018c004f02007988 */ /* 0x0003e80008000405 */
[----:B0-----:R-:W4:Y:S04]  /*1fc50*/  LDL.LU R41, [R1+0x704] ;  /* 0x0007040001297983 */ /* 0x001f280000300800 */
[----:B-1----:R-:W4:Y:S04]  /*1fc60*/  LDL.LU R79, [R1+0x700] ;  /* 0x00070000014f7983 */ /* 0x002f280000300800 */
[----:B------:R0:W-:Y:S04]  /*1fc70*/  STS.U16 [R2+UR5+0x1cc00], R77 ;  /* 0x01cc004d02007988 */ /* 0x0001e80008000405 */
[----:B0-----:R-:W4:Y:S04]  /*1fc80*/  LDL.LU R77, [R1+0x6fc] ;  /* 0x0006fc00014d7983 */ /* 0x001f280000300800 */
[----:B------:R0:W-:Y:S04]  /*1fc90*/  STS.U16 [R2+UR5+0x1d400], R76 ;  /* 0x01d4004c02007988 */ /* 0x0001e80008000405 */
[----:B0-----:R-:W4:Y:S04]  /*1fca0*/  LDL.LU R76, [R1+0x6f8] ;  /* 0x0006f800014c7983 */ /* 0x001f280000300800 */
[----:B------:R0:W-:Y:S04]  /*1fcb0*/  STS.U16 [R2+UR5+0x14000], R29 ;  /* 0x0140001d02007988 */ /* 0x0001e80008000405 */
[----:B------:R1:W-:Y:S04]  /*1fcc0*/  STS.U16 [R2+UR5+0x1c000], R31 ;  /* 0x01c0001f02007988 */ /* 0x0003e80008000405 */
[----:B------:R1:W-:Y:S04]  /*1fcd0*/  STS.U16 [R2+UR5+0x10400], R30 ;  /* 0x0104001e02007988 */ /* 0x0003e80008000405 */
[----:B0-----:R-:W4:Y:S04]  /*1fce0*/  LDL.LU R29, [R1+0x9b0] ;  /* 0x0009b000011d7983 */ /* 0x001f280000300800 */
[----:B-1----:R-:W4:Y:S04]  /*1fcf0*/  LDL.LU R31, [R1+0x9a8] ;  /* 0x0009a800011f7983 */ /* 0x002f280000300800 */
[----:B------:R0:W-:Y:S04]  /*1fd00*/  STS.U16 [R2+UR5+0x14400], R51 ;  /* 0x0144003302007988 */ /* 0x0001e80008000405 */
[----:B------:R-:W4:Y:S04]  /*1fd10*/  LDL.LU R30, [R1+0x9a4] ;  /* 0x0009a400011e7983 */ /* 0x000f280000300800 */
[----:B------:R1:W-:Y:S04]  /*1fd20*/  STS.U16 [R2+UR5+0x18400], R33 ;  /* 0x0184002102007988 */ /* 0x0003e80008000405 */
[----:B0-----:R-:W4:Y:S04]  /*1fd30*/  LDL.LU R51, [R1+0x9a0] ;  /* 0x0009a00001337983 */ /* 0x001f280000300800 */
[----:B------:R0:W-:Y:S04]  /*1fd40*/  STS.U16 [R2+UR5+0x1c400], R32 ;  /* 0x01c4002002007988 */ /* 0x0001e80008000405 */
[----:B-1----:R-:W4:Y:S04]  /*1fd50*/  LDL.LU R33, [R1+0x93c] ;  /* 0x00093c0001217983 */ /* 0x002f280000300800 */
        /* <DEDUP_REMOVED lines=14> */
[----:B------:R-:W-:Y:S04]  /*1fe40*/  STS.U16 [R2+UR5+0x14800], R53 ;  /* 0x0148003502007988 */ /* 0x000fe80008000405 */
[----:B-1----:R-:W4:Y:S04]  /*1fe50*/  LDL.LU R35, [R1+0x874] ;  /* 0x0008740001237983 */ /* 0x002f280000300800 */
[----:B------:R-:W-:Y:S04]  /*1fe60*/  STS.U16 [R2+UR5+0x19400], R34 ;  /* 0x0194002202007988 */ /* 0x000fe80008000405 */
[----:B---3--:R-:W-:Y:S04]  /*1fe70*/  STS.U16 [R2+UR5+0x11800], R37 ;  /* 0x0118002502007988 */ /* 0x008fe80008000405 */
[----:B------:R-:W-:Y:S04]  /*1fe80*/  STS.U16 [R2+UR5+0x15800], R36 ;  /* 0x0158002402007988 */ /* 0x000fe80008000405 */
[----:B--2---:R-:W-:Y:S04]  /*1fe90*/  STS.U16 [R2+UR5+0x19800], R39 ;  /* 0x0198002702007988 */ /* 0x004fe80008000405 */
[----:B----4-:R-:W-:Y:S04]  /*1fea0*/  STS.U16 [R2+UR5+0x1d800], R38 ;  /* 0x01d8002602007988 */ /* 0x010fe80008000405 */
[----:B------:R0:W-:Y:S04]  /*1feb0*/  STS.U16 [R2+UR5+0x15c00], R79 ;  /* 0x015c004f02007988 */ /* 0x0001e80008000405 */
[----:B------:R1:W-:Y:S04]  /*1fec0*/  STS.U16 [R2+UR5+0x11c00], R41 ;  /* 0x011c002902007988 */ /* 0x0003e80008000405 */
[----:B0-----:R-:W2:Y:S04]  /*1fed0*/  LDL.LU R79, [R1+0x870] ;  /* 0x00087000014f7983 */ /* 0x001ea80000300800 */
[----:B------:R-:W3:Y:S04]  /*1fee0*/  LDL.LU R53, [R1+0x86c] ;  /* 0x00086c0001357983 */ /* 0x000ee80000300800 */
[----:B------:R-:W4:Y:S04]  /*1fef0*/  LDL.LU R34, [R1+0x868] ;  /* 0x0008680001227983 */ /* 0x000f280000300800 */
[----:B------:R-:W4:Y:S04]  /*1ff00*/  LDL.LU R37, [R1+0x814] ;  /* 0x0008140001257983 */ /* 0x000f280000300800 */
[----:B------:R-:W4:Y:S04]  /*1ff10*/  LDL.LU R36, [R1+0x810] ;  /* 0x0008100001247983 */ /* 0x000f280000300800 */
[----:B------:R-:W4:Y:S04]  /*1ff20*/  LDL.LU R39, [R1+0x80c] ;  /* 0x00080c0001277983 */ /* 0x000f280000300800 */
[----:B------:R-:W4:Y:S04]  /*1ff30*/  LDL.LU R38, [R1+0x808] ;  /* 0x0008080001267983 */ /* 0x000f280000300800 */
[----:B------:R0:W-:Y:S04]  /*1ff40*/  STS.U16 [R2+UR5+0x19c00], R77 ;  /* 0x019c004d02007988 */ /* 0x0001e80008000405 */
[----:B-1----:R-:W4:Y:S04]  /*1ff50*/  LDL.LU R41, [R1+0x7b4] ;  /* 0x0007b40001297983 */ /* 0x002f280000300800 */
[----:B0-----:R-:W4:Y:S04]  /*1ff60*/  LDL.LU R77, [R1+0x7b0] ;  /* 0x0007b000014d7983 */ /* 0x001f280000300800 */
[----:B------:R0:W-:Y:S04]  /*1ff70*/  STS.U16 [R2+UR5+0x1dc00], R76 ;  /* 0x01dc004c02007988 */ /* 0x0001e80008000405 */
[----:B0-----:R-:W4:Y:S04]  /*1ff80*/  LDL.LU R76, [R1+0x7ac] ;  /* 0x0007ac00014c7983 */ /* 0x001f280000300800 */
[----:B------:R0:W-:Y:S02]  /*1ff90*/  STS.U16 [R2+UR5+0x18000], R28 ;  /* 0x0180001c02007988 */ /* 0x0001e40008000405 */
[----:B0-----:R-:W-:-:S05]  /*1ffa0*/  LOP3.LUT R28, R2, 0x10, RZ, 0x3c, !PT ;  /* 0x00000010021c7812 */ /* 0x001fca00078e3cff */
        /* <DEDUP_REMOVED lines=18> */
[----:B0-----:R-:W4:Y:S04]  /*200d0*/  LDL.LU R35, [R1+0x6f4] ;  /* 0x0006f40001237983 */ /* 0x001f280000300800 */
[----:B--2---:R0:W-:Y:S04]  /*200e0*/  STS.U16 [R28+UR5+0x14c80], R79 ;  /* 0x014c804f1c007988 */ /* 0x0041e80008000405 */
[----:B---3--:R-:W-:Y:S04]  /*200f0*/  STS.U16 [R28+UR5+0x18c80], R53 ;  /* 0x018c80351c007988 */ /* 0x008fe80008000405 */
[----:B----4-:R-:W-:Y:S04]  /*20100*/  STS.U16 [R28+UR5+0x1cc80], R34 ;  /* 0x01cc80221c007988 */ /* 0x010fe80008000405 */
[----:B0-----:R-:W2:Y:S04]  /*20110*/  LDL.LU R79, [R1+0x6f0] ;  /* 0x0006f000014f7983 */ /* 0x001ea80000300800 */
[----:B------:R-:W-:Y:S04]  /*20120*/  STS.U16 [R28+UR5+0x11080], R37 ;  /* 0x011080251c007988 */ /* 0x000fe80008000405 */
[----:B------:R-:W-:Y:S04]  /*20130*/  STS.U16 [R28+UR5+0x15080], R36 ;  /* 0x015080241c007988 */ /* 0x000fe80008000405 */
[----:B------:R-:W-:Y:S04]  /*20140*/  STS.U16 [R28+UR5+0x19080], R39 ;  /* 0x019080271c007988 */ /* 0x000fe80008000405 */
[----:B------:R-:W-:Y:S04]  /*20150*/  STS.U16 [R28+UR5+0x1d080], R38 ;  /* 0x01d080261c007988 */ /* 0x000fe80008000405 */
[----:B------:R-:W-:Y:S04]  /*20160*/  STS.U16 [R28+UR5+0x11480], R41 ;  /* 0x011480291c007988 */ /* 0x000fe80008000405 */
[----:B------:R0:W-:Y:S04]  /*20170*/  STS.U16 [R28+UR5+0x15480], R77 ;  /* 0x0154804d1c007988 */ /* 0x0001e80008000405 */
[----:B0-----:R-:W3:Y:S04]  /*20180*/  LDL.LU R77, [R1+0x6ec] ;  /* 0x0006ec00014d7983 */ /* 0x001ee80000300800 */
        /* <DEDUP_REMOVED lines=13> */
[----:B0-----:R-:W4:Y:S04]  /*20260*/  LDL.LU R76, [R1+0x8b8] ;  /* 0x0008b800014c7983 */ /* 0x001f280000300800 */
[----:B------:R-:W4:Y:S04]  /*20270*/  LDL.LU R53, [R1+0x864] ;  /* 0x0008640001357983 */ /* 0x000f280000300800 */
        /* <DEDUP_REMOVED lines=10> */
[----:B-1----:R-:W4:Y:S01]  /*20320*/  LDL.LU R43, [R1+0x800] ;  /* 0x00080000012b7983 */ /* 0x002f220000300800 */
[----:B------:R-:W-:-:S03]  /*20330*/  LOP3.LUT R29, R2, 0x20, RZ, 0x3c, !PT ;  /* 0x00000020021d7812 */ /* 0x000fc600078e3cff */
[----:B0-----:R-:W4:Y:S04]  /*20340*/  LDL.LU R35, [R1+0x7fc] ;  /* 0x0007fc0001237983 */ /* 0x001f280000300800 */
[----:B--2---:R0:W-:Y:S04]  /*20350*/  STS.U16 [R28+UR5+0x15c80], R79 ;  /* 0x015c804f1c007988 */ /* 0x0041e80008000405 */
[----:B0-----:R-:W2:Y:S04]  /*20360*/  LDL.LU R79, [R1+0x7f8] ;  /* 0x0007f800014f7983 */ /* 0x001ea80000300800 */
[----:B---3--:R0:W-:Y:S04]  /*20370*/  STS.U16 [R28+UR5+0x19c80], R77 ;  /* 0x019c804d1c007988 */ /* 0x0081e80008000405 */
[----:B----4-:R1:W-:Y:S04]  /*20380*/  STS.U16 [R28+UR5+0x1dc80], R31 ;  /* 0x01dc801f1c007988 */ /* 0x0103e80008000405 */
[----:B------:R-:W-:Y:S04]  /*20390*/  STS.U16 [R29+UR5+0x10100], R30 ;  /* 0x0101001e1d007988 */ /* 0x000fe80008000405 */
[----:B------:R-:W-:Y:S04]  /*203a0*/  STS.U16 [R29+UR5+0x14100], R51 ;  /* 0x014100331d007988 */ /* 0x000fe80008000405 */
[----:B------:R-:W-:Y:S04]  /*203b0*/  STS.U16 [R29+UR5+0x18100], R33 ;  /* 0x018100211d007988 */ /* 0x000fe80008000405 */
[----:B------:R-:W-:Y:S04]  /*203c0*/  STS.U16 [R29+UR5+0x1c100], R32 ;  /* 0x01c100201d007988 */ /* 0x000fe80008000405 */
[----:B0-----:R-:W3:Y:S04]  /*203d0*/  LDL.LU R77, [R1+0x7a4] ;  /* 0x0007a400014d7983 */ /* 0x001ee80000300800 */
[----:B------:R-:W-:Y:S04]  /*203e0*/  STS.U16 [R29+UR5+0x10500], R52 ;  /* 0x010500341d007988 */ /* 0x000fe80008000405 */
        /* <DEDUP_REMOVED lines=14> */
[----:B0-----:R-:W4:Y:S04]  /*204d0*/  LDL.LU R76, [R1+0x6e4] ;  /* 0x0006e400014c7983 */ /* 0x001f280000300800 */
[----:B------:R-:W-:Y:S04]  /*204e0*/  STS.U16 [R29+UR5+0x10d00], R53 ;  /* 0x010d00351d007988 */ /* 0x000fe80008000405 */
[----:B------:R-:W-:Y:S04]  /*204f0*/  STS.U16 [R29+UR5+0x14d00], R54 ;  /* 0x014d00361d007988 */ /* 0x000fe80008000405 */
[----:B------:R-:W-:Y:S04]  /*20500*/  STS.U16 [R29+UR5+0x18d00], R47 ;  /* 0x018d002f1d007988 */ /* 0x000fe80008000405 */
[----:B------:R-:W-:Y:S04]  /*20510*/  STS.U16 [R29+UR5+0x1cd00], R45 ;  /* 0x01cd002d1d007988 */ /* 0x000fe80008000405 */
[----:B------:R-:W-:Y:S04]  /*20520*/  STS.U16 [R29+UR5+0x11100], R44 ;  /* 0x0111002c1d007988 */ /* 0x000fe80008000405 */
[----:B------:R-:W-:Y:S04]  /*20530*/  STS.U16 [R29+UR5+0x15100], R43 ;  /* 0x0151002b1d007988 */ /* 0x000fe80008000405 */
[----:B------:R-:W-:Y:S04]  /*20540*/  STS.U16 [R29+UR5+0x19100], R35 ;  /* 0x019100231d007988 */ /* 0x000fe80008000405 */
[----:B--2---:R0:W-:Y:S04]  /*20550*/  STS.U16 [R29+UR5+0x1d100], R79 ;  /* 0x01d1004f1d007988 */ /* 0x0041e80008000405 */
[----:B0-----:R-:W2:Y:S04]  /*20560*/  LDL.LU R79, [R1+0x6e0] ;  /* 0x0006e000014f7983 */ /* 0x001ea80000300800 */
        /* <DEDUP_REMOVED lines=11> */
[----:B---3--:R0:W-:Y:S04]  /*20620*/  STS.U16 [R29+UR5+0x11500], R77 ;  /* 0x0115004d1d007988 */ /* 0x0081e80008000405 */
[----:B------:R-:W3:Y:S04]  /*20630*/  LDL.LU R35, [R1+0x8b0] ;  /* 0x0008b00001237983 */ /* 0x000ee80000300800 */
[----:B----4-:R-:W-:Y:S04]  /*20640*/  STS.U16 [R29+UR5+0x15500], R31 ;  /* 0x0155001f1d007988 */ /* 0x010fe80008000405 */
[----:B0-----:R-:W4:Y:S04]  /*20650*/  LDL.LU R77, [R1+0x8ac] ;  /* 0x0008ac00014d7983 */ /* 0x001f280000300800 */
[----:B------:R0:W-:Y:S04]  /*20660*/  STS.U16 [R29+UR5+0x19500], R34 ;  /* 0x019500221d007988 */ /* 0x0001e80008000405 */
        /* <DEDUP_REMOVED lines=12> */
[----:B0-----:R-:W4:Y:S01]  /*20730*/  LDL.LU R76, [R1+0x7f0] ;  /* 0x0007f000014c7983 */ /* 0x001f220000300800 */
[----:B------:R-:W-:-:S03]  /*20740*/  LOP3.LUT R28, R2, 0x30, RZ, 0x3c, !PT ;  /* 0x00000030021c7812 */ /* 0x000fc600078e3cff */
[----:B--2---:R0:W-:Y:S04]  /*20750*/  STS.U16 [R29+UR5+0x15d00], R79 ;  /* 0x015d004f1d007988 */ /* 0x0041e80008000405 */
[----:B------:R-:W-:Y:S04]  /*20760*/  STS.U16 [R29+UR5+0x19d00], R30 ;  /* 0x019d001e1d007988 */ /* 0x000fe80008000405 */
[----:B------:R-:W-:Y:S04]  /*20770*/  STS.U16 [R29+UR5+0x1dd00], R51 ;  /* 0x01dd00331d007988 */ /* 0x000fe80008000405 */
[----:B0-----:R-:W2:Y:S04]  /*20780*/  LDL.LU R79, [R1+0x7ec] ;  /* 0x0007ec00014f7983 */ /* 0x001ea80000300800 */
        /* <DEDUP_REMOVED lines=9> */
[----:B---3--:R-:W-:Y:S04]  /*20820*/  STS.U16 [R28+UR5+0x14980], R35 ;  /* 0x014980231c007988 */ /* 0x008fe80008000405 */
[----:B----4-:R0:W-:Y:S04]  /*20830*/  STS.U16 [R28+UR5+0x18980], R77 ;  /* 0x0189804d1c007988 */ /* 0x0101e80008000405 */
[----:B0-----:R-:W3:Y:S04]  /*20840*/  LDL.LU R77, [R1+0x7e8] ;  /* 0x0007e800014d7983 */ /* 0x001ee80000300800 */
[----:B------:R-:W4:Y:S04]  /*20850*/  LDL.LU R32, [R1+0x794] ;  /* 0x0007940001207983 */ /* 0x000f280000300800 */
[----:B------:R-:W-:Y:S04]  /*20860*/  STS.U16 [R28+UR5+0x1c980], R34 ;  /* 0x01c980221c007988 */ /* 0x000fe80008000405 */
        /* <DEDUP_REMOVED lines=11> */
[----:B------:R0:W-:Y:S04]  /*20920*/  STS.U16 [R28+UR5+0x15180], R76 ;  /* 0x0151804c1c007988 */ /* 0x0001e80008000405 */
[----:B0-----:R-:W4:Y:S04]  /*20930*/  LDL.LU R76, [R1+0x728] ;  /* 0x00072800014c7983 */ /* 0x001f280000300800 */
[----:B------:R-:W4:Y:S04]  /*20940*/  LDL.LU R29, [R1+0x6d4] ;  /* 0x0006d400011d7983 */ /* 0x000f280000300800 */
        /* <DEDUP_REMOVED lines=15> */
[----:B----4-:R1:W-:Y:S04]  /*20a40*/  STS.U16 [R28+UR5+0x11580], R32 ;  /* 0x011580201c007988 */ /* 0x0103e80008000405 */
[----:B------:R3:W-:Y:S04]  /*20a50*/  STS.U16 [R28+UR5+0x15580], R52 ;  /* 0x015580341c007988 */ /* 0x0007e80008000405 */
[----:B0-----:R-:W4:Y:S04]  /*20a60*/  LDL.LU R77, [R1+0x110c] ;  /* 0x00110c00014d7983 */ /* 0x001f280000300800 */
[----:B-1----:R-:W4:Y:S04]  /*20a70*/  LDL.LU R32, [R1+0x89c] ;  /* 0x00089c0001207983 */ /* 0x002f280000300800 */
[----:B------:R0:W-:Y:S04]  /*20a80*/  STS.U16 [R28+UR5+0x19580], R53 ;  /* 0x019580351c007988 */ /* 0x0001e80008000405 */
[----:B---3--:R-:W3:Y:S04]  /*20a90*/  LDL.LU R52, [R1+0x898] ;  /* 0x0008980001347983 */ /* 0x008ee80000300800 */
[----:B------:R1:W-:Y:S04]  /*20aa0*/  STS.U16 [R28+UR5+0x1d580], R54 ;  /* 0x01d580361c007988 */ /* 0x0003e80008000405 */
[----:B0-----:R-:W3:Y:S04]  /*20ab0*/  LDL.LU R53, [R1+0x844] ;  /* 0x0008440001357983 */ /* 0x001ee80000300800 */
[----:B------:R0:W-:Y:S04]  /*20ac0*/  STS.U16 [R28+UR5+0x11980], R47 ;  /* 0x0119802f1c007988 */ /* 0x0001e80008000405 */
[----:B-1----:R-:W3:Y:S04]  /*20ad0*/  LDL.LU R54, [R1+0x840] ;  /* 0x0008400001367983 */ /* 0x002ee80000300800 */
[----:B------:R1:W-:Y:S04]  /*20ae0*/  STS.U16 [R28+UR5+0x15980], R45 ;  /* 0x0159802d1c007988 */ /* 0x0003e80008000405 */
[----:B0-----:R-:W3:Y:S04]  /*20af0*/  LDL.LU R47, [R1+0x83c] ;  /* 0x00083c00012f7983 */ /* 0x001ee80000300800 */
[----:B------:R0:W-:Y:S04]  /*20b00*/  STS.U16 [R28+UR5+0x19980], R44 ;  /* 0x0199802c1c007988 */ /* 0x0001e80008000405 */
[----:B-1----:R-:W3:Y:S04]  /*20b10*/  LDL.LU R45, [R1+0x838] ;  /* 0x00083800012d7983 */ /* 0x002ee80000300800 */
[----:B0-----:R-:W3:Y:S04]  /*20b20*/  LDL.LU R44, [R1+0x7e4] ;  /* 0x0007e400012c7983 */ /* 0x001ee80000300800 */
[----:B------:R0:W-:Y:S04]  /*20b30*/  STS.U16 [R28+UR5+0x1d980], R76 ;  /* 0x01d9804c1c007988 */ /* 0x0001e80008000405 */
[----:B0-----:R-:W3:Y:S04]  /*20b40*/  LDL.LU R76, [R1+0x1108] ;  /* 0x00110800014c7983 */ /* 0x001ee80000300800 */
[----:B------:R0:W-:Y:S02]  /*20b50*/  STS.U16 [R28+UR5+0x11d80], R29 ;  /* 0x011d801d1c007988 */ /* 0x0001e40008000405 */
[----:B0-----:R-:W-:-:S02]  /*20b60*/  LOP3.LUT R29, R2, 0x40, RZ, 0x3c, !PT ;  /* 0x00000040021d7812 */ /* 0x001fc400078e3cff */
[----:B--2---:R0:W-:Y:S04]  /*20b70*/  STS.U16 [R28+UR5+0x15d80], R79 ;  /* 0x015d804f1c007988 */ /* 0x0041e80008000405 */
[----:B------:R-:W-:Y:S04]  /*20b80*/  STS.U16 [R28+UR5+0x19d80], R31 ;  /* 0x019d801f1c007988 */ /* 0x000fe80008000405 */
[----:B------:R-:W-:Y:S04]  /*20b90*/  STS.U16 [R28+UR5+0x1dd80], R30 ;  /* 0x01dd801e1c007988 */ /* 0x000fe80008000405 */
[----:B------:R-:W-:Y:S04]  /*20ba0*/  STS.U16 [R29+UR5+0x10200], R51 ;  /* 0x010200331d007988 */ /* 0x000fe80008000405 */
[----:B------:R-:W-:Y:S04]  /*20bb0*/  STS.U16 [R29+UR5+0x14200], R33 ;  /* 0x014200211d007988 */ /* 0x000fe80008000405 */
[----:B------:R1:W-:Y:S04]  /*20bc0*/  STS.U16 [R29+UR5+0x18200], R43 ;  /* 0x0182002b1d007988 */ /* 0x0003e80008000405 */
[----:B------:R2:W-:Y:S04]  /*20bd0*/  STS.U16 [R29+UR5+0x1c200], R35 ;  /* 0x01c200231d007988 */ /* 0x0005e80008000405 */
[----:B------:R0:W-:Y:S04]  /*20be0*/  STS.U16 [R29+UR5+0x10600], R34 ;  /* 0x010600221d007988 */ /* 0x0001e80008000405 */
[----:B------:R0:W-:Y:S04]  /*20bf0*/  STS.U16 [R29+UR5+0x14600], R37 ;  /* 0x014600251d007988 */ /* 0x0001e80008000405 */
[----:B------:R0:W-:Y:S04]  /*20c00*/  STS.U16 [R29+UR5+0x18600], R36 ;  /* 0x018600241d007988 */ /* 0x0001e80008000405 */
[----:B------:R1:W-:Y:S04]  /*20c10*/  STS.U16 [R29+UR5+0x1c600], R39 ;  /* 0x01c600271d007988 */ /* 0x0003e80008000405 */
[----:B------:R1:W-:Y:S04]  /*20c20*/  STS.U16 [R29+UR5+0x10a00], R38 ;  /* 0x010a00261d007988 */ /* 0x0003e80008000405 */
[----:B0-----:R-:W3:Y:S04]  /*20c30*/  LDL.LU R79, [R1+0x1104] ;  /* 0x00110400014f7983 */ /* 0x001ee80000300800 */
[----:B------:R0:W-:Y:S04]  /*20c40*/  STS.U16 [R29+UR5+0x14a00], R41 ;  /* 0x014a00291d007988 */ /* 0x0001e80008000405 */
[----:B-1----:R-:W3:Y:S04]  /*20c50*/  LDL.LU R43, [R1+0x96c] ;  /* 0x00096c00012b7983 */ /* 0x002ee80000300800 */
[----:B--2---:R-:W2:Y:S04]  /*20c60*/  LDL.LU R35, [R1+0x968] ;  /* 0x0009680001237983 */ /* 0x004ea80000300800 */
[----:B------:R-:W2:Y:S04]  /*20c70*/  LDL.LU R34, [R1+0x964] ;  /* 0x0009640001227983 */ /* 0x000ea80000300800 */
[----:B----4-:R-:W-:Y:S04]  /*20c80*/  STS.U16 [R29+UR5+0x18a00], R32 ;  /* 0x018a00201d007988 */ /* 0x010fe80008000405 */
[----:B------:R-:W4:Y:S04]  /*20c90*/  LDL.LU R37, [R1+0x960] ;  /* 0x0009600001257983 */ /* 0x000f280000300800 */
[----:B---3--:R-:W-:Y:S04]  /*20ca0*/  STS.U16 [R29+UR5+0x1ca00], R52 ;  /* 0x01ca00341d007988 */ /* 0x008fe80008000405 */
[----:B------:R-:W3:Y:S04]  /*20cb0*/  LDL.LU R36, [R1+0x8fc] ;  /* 0x0008fc0001247983 */ /* 0x000ee80000300800 */
[----:B------:R-:W-:Y:S04]  /*20cc0*/  STS.U16 [R29+UR5+0x10e00], R53 ;  /* 0x010e00351d007988 */ /* 0x000fe80008000405 */
[----:B------:R-:W3:Y:S04]  /*20cd0*/  LDL.LU R39, [R1+0x8f8] ;  /* 0x0008f80001277983 */ /* 0x000ee80000300800 */
[----:B------:R-:W-:Y:S04]  /*20ce0*/  STS.U16 [R29+UR5+0x14e00], R54 ;  /* 0x014e00361d007988 */ /* 0x000fe80008000405 */
[----:B------:R-:W3:Y:S04]  /*20cf0*/  LDL.LU R38, [R1+0x8f4] ;  /* 0x0008f40001267983 */ /* 0x000ee80000300800 */
[----:B------:R-:W-:Y:S04]  /*20d00*/  STS.U16 [R29+UR5+0x18e00], R47 ;  /* 0x018e002f1d007988 */ /* 0x000fe80008000405 */
[----:B0-----:R-:W3:Y:S04]  /*20d10*/  LDL.LU R41, [R1+0x8f0] ;  /* 0x0008f00001297983 */ /* 0x001ee80000300800 */
[----:B------:R-:W-:Y:S04]  /*20d20*/  STS.U16 [R29+UR5+0x1ce00], R45 ;  /* 0x01ce002d1d007988 */ /* 0x000fe80008000405 */
[----:B------:R-:W-:Y:S04]  /*20d30*/  STS.U16 [R29+UR5+0x11200], R44 ;  /* 0x0112002c1d007988 */ /* 0x000fe80008000405 */
[----:B------:R0:W-:Y:S04]  /*20d40*/  STS.U16 [R29+UR5+0x15200], R76 ;  /* 0x0152004c1d007988 */ /* 0x0001e80008000405 */
[----:B------:R1:W-:Y:S04]  /*20d50*/  STS.U16 [R29+UR5+0x19200], R77 ;  /* 0x0192004d1d007988 */ /* 0x0003e80008000405 */
[----:B------:R1:W-:Y:S04]  /*20d60*/  STS.U16 [R29+UR5+0x1d200], R74 ;  /* 0x01d2004a1d007988 */ /* 0x0003e80008000405 */
[----:B0-----:R-:W3:Y:S04]  /*20d70*/  LDL.LU R76, [R1+0x1100] ;  /* 0x00110000014c7983 */ /* 0x001ee80000300800 */
[----:B-1----:R-:W3:Y:S04]  /*20d80*/  LDL.LU R77, [R1+0x10fc] ;  /* 0x0010fc00014d7983 */ /* 0x002ee80000300800 */
[----:B------:R-:W3:Y:S04]  /*20d90*/  LDL.LU R74, [R1+0x10f8] ;  /* 0x0010f800014a7983 */ /* 0x000ee80000300800 */
        /* <DEDUP_REMOVED lines=13> */
[----:B0-----:R-:W3:Y:S01]  /*20e70*/  LDL.LU R70, [R1+0x10dc] ;  /* 0x0010dc0001467983 */ /* 0x001ee20000300800 */
[----:B------:R-:W-:-:S03]  /*20e80*/  LOP3.LUT R28, R2, 0x50, RZ, 0x3c, !PT ;  /* 0x00000050021c7812 */ /* 0x000fc600078e3cff */
[----:B------:R0:W-:Y:S04]  /*20e90*/  STS.U16 [R29+UR5+0x1da00], R67 ;  /* 0x01da00431d007988 */ /* 0x0001e80008000405 */
[----:B------:R1:W-:Y:S04]  /*20ea0*/  STS.U16 [R29+UR5+0x11e00], R66 ;  /* 0x011e00421d007988 */ /* 0x0003e80008000405 */
[----:B------:R0:W-:Y:S04]  /*20eb0*/  STS.U16 [R29+UR5+0x15e00], R69 ;  /* 0x015e00451d007988 */ /* 0x0001e80008000405 */
[----:B------:R1:W-:Y:S04]  /*20ec0*/  STS.U16 [R29+UR5+0x19e00], R68 ;  /* 0x019e00441d007988 */ /* 0x0003e80008000405 */
[----:B------:R1:W-:Y:S04]  /*20ed0*/  STS.U16 [R29+UR5+0x1de00], R71 ;  /* 0x01de00471d007988 */ /* 0x0003e80008000405 */
[----:B0-----:R-:W3:Y:S04]  /*20ee0*/  LDL.LU R67, [R1+0x10d8] ;  /* 0x0010d80001437983 */ /* 0x001ee80000300800 */
[----:B-1----:R-:W3:Y:S04]  /*20ef0*/  LDL.LU R66, [R1+0x10d4] ;  /* 0x0010d40001427983 */ /* 0x002ee80000300800 */
[----:B------:R-:W3:Y:S04]  /*20f00*/  LDL.LU R69, [R1+0x10d0] ;  /* 0x0010d00001457983 */ /* 0x000ee80000300800 */
[----:B------:R-:W3:Y:S04]  /*20f10*/  LDL.LU R68, [R1+0x10cc] ;  /* 0x0010cc0001447983 */ /* 0x000ee80000300800 */
[----:B------:R-:W3:Y:S04]  /*20f20*/  LDL.LU R71, [R1+0x10c8] ;  /* 0x0010c80001477983 */ /* 0x000ee80000300800 */
[----:B------:R-:W-:Y:S04]  /*20f30*/  STS.U16 [R28+UR5+0x10280], R43 ;  /* 0x0102802b1c007988 */ /* 0x000fe80008000405 */
[----:B--2---:R-:W-:Y:S04]  /*20f40*/  STS.U16 [R28+UR5+0x14280], R35 ;  /* 0x014280231c007988 */ /* 0x004fe80008000405 */
[----:B------:R-:W-:Y:S04]  /*20f50*/  STS.U16 [R28+UR5+0x18280], R34 ;  /* 0x018280221c007988 */ /* 0x000fe80008000405 */
[----:B----4-:R-:W-:Y:S04]  /*20f60*/  STS.U16 [R28+UR5+0x1c280], R37 ;  /* 0x01c280251c007988 */ /* 0x010fe80008000405 */
[----:B---3--:R-:W-:Y:S04]  /*20f70*/  STS.U16 [R28+UR5+0x10680], R36 ;  /* 0x010680241c007988 */ /* 0x008fe80008000405 */
[----:B------:R-:W-:Y:S04]  /*20f80*/  STS.U16 [R28+UR5+0x14680], R39 ;  /* 0x014680271c007988 */ /* 0x000fe80008000405 */
[----:B------:R-:W-:Y:S04]  /*20f90*/  STS.U16 [R28+UR5+0x18680], R38 ;  /* 0x018680261c007988 */ /* 0x000fe80008000405 */
[----:B------:R-:W-:Y:S04]  /*20fa0*/  STS.U16 [R28+UR5+0x1c680], R41 ;  /* 0x01c680291c007988 */ /* 0x000fe80008000405 */
[----:B------:R0:W-:Y:S04]  /*20fb0*/  STS.U16 [R28+UR5+0x10a80], R70 ;  /* 0x010a80461c007988 */ /* 0x0001e80008000405 */
[----:B------:R1:W-:Y:S04]  /*20fc0*/  STS.U16 [R28+UR5+0x14a80], R73 ;  /* 0x014a80491c007988 */ /* 0x0003e80008000405 */
[----:B------:R2:W-:Y:S04]  /*20fd0*/  STS.U16 [R28+UR5+0x18a80], R72 ;  /* 0x018a80481c007988 */ /* 0x0005e80008000405 */
[----:B0-----:R-:W3:Y:S04]  /*20fe0*/  LDL.LU R70, [R1+0x10c4] ;  /* 0x0010c40001467983 */ /* 0x001ee80000300800 */
        /* <DEDUP_REMOVED lines=33> */
[----:B0-----:R-:W2:Y:S01]  /*21200*/  LDL.LU R88, [R1+0x107c] ;  /* 0x00107c0001587983 */ /* 0x001ea20000300800 */
[----:B------:R-:W-:-:S03]  /*21210*/  LOP3.LUT R47, R2, 0x60, RZ, 0x3c, !PT ;  /* 0x00000060022f7812 */ /* 0x000fc600078e3cff */
        /* <DEDUP_REMOVED lines=8> */
[----:B0-----:R-:W3:Y:S04]  /*212a0*/  LDL.LU R84, [R1+0x106c] ;  /* 0x00106c0001547983 */ /* 0x001ee80000300800 */
[----:B-1----:R-:W3:Y:S04]  /*212b0*/  LDL.LU R89, [R1+0x1068] ;  /* 0x0010680001597983 */ /* 0x002ee80000300800 */
[----:B------:R-:W3:Y:S04]  /*212c0*/  LDL R37, [R1+0x9d0] ;  /* 0x0009d00001257983 */ /* 0x000ee80000100800 */
[----:B------:R-:W3:Y:S04]  /*212d0*/  LDL R36, [R1+0x9d4] ;  /* 0x0009d40001247983 */ /* 0x000ee80000100800 */
[----:B------:R-:W3:Y:S04]  /*212e0*/  LDL R35, [R1+0x9f0] ;  /* 0x0009f00001237983 */ /* 0x000ee80000100800 */
[----:B------:R-:W3:Y:S04]  /*212f0*/  LDL R34, [R1+0x9f4] ;  /* 0x0009f40001227983 */ /* 0x000ee80000100800 */
[----:B--2---:R0:W-:Y:S04]  /*21300*/  STS.U16 [R47+UR5+0x10300], R88 ;  /* 0x010300582f007988 */ /* 0x0041e80008000405 */
[----:B------:R1:W-:Y:S04]  /*21310*/  STS.U16 [R47+UR5+0x14300], R87 ;  /* 0x014300572f007988 */ /* 0x0003e80008000405 */
[----:B0-----:R-:W2:Y:S04]  /*21320*/  LDL.LU R88, [R1+0x1064] ;  /* 0x0010640001587983 */ /* 0x001ea80000300800 */
[----:B------:R-:W2:Y:S04]  /*21330*/  LDL R32, [R1+0xa14] ;  /* 0x000a140001207983 */ /* 0x000ea80000100800 */
[----:B-1----:R-:W4:Y:S04]  /*21340*/  LDL.LU R87, [R1+0x1060] ;  /* 0x0010600001577983 */ /* 0x002f280000300800 */
[----:B------:R-:W4:Y:S04]  /*21350*/  LDL R33, [R1+0xa10] ;  /* 0x000a100001217983 */ /* 0x000f280000100800 */
[----:B------:R0:W-:Y:S04]  /*21360*/  STS.U16 [R47+UR5+0x18300], R86 ;  /* 0x018300562f007988 */ /* 0x0001e80008000405 */
[----:B------:R1:W-:Y:S04]  /*21370*/  STS.U16 [R47+UR5+0x1c300], R93 ;  /* 0x01c3005d2f007988 */ /* 0x0003e80008000405 */
[----:B------:R1:W-:Y:S04]  /*21380*/  STS.U16 [R47+UR5+0x10700], R3 ;  /* 0x010700032f007988 */ /* 0x0003e80008000405 */
[----:B0-----:R-:W4:Y:S04]  /*21390*/  LDL.LU R86, [R1+0x105c] ;  /* 0x00105c0001567983 */ /* 0x001f280000300800 */
[----:B-1----:R-:W4:Y:S04]  /*213a0*/  LDL.LU R93, [R1+0x1058] ;  /* 0x00105800015d7983 */ /* 0x002f280000300800 */
[----:B------:R-:W4:Y:S04]  /*213b0*/  LDL.LU R3, [R1+0x1054] ;  /* 0x0010540001037983 */ /* 0x000f280000300800 */
[----:B------:R-:W4:Y:S04]  /*213c0*/  LDL R30, [R1+0xa34] ;  /* 0x000a3400011e7983 */ /* 0x000f280000100800 */
[----:B------:R0:W-:Y:S04]  /*213d0*/  STS.U16 [R47+UR5+0x14700], R90 ;  /* 0x0147005a2f007988 */ /* 0x0001e80008000405 */
[----:B------:R1:W-:Y:S04]  /*213e0*/  STS.U16 [R47+UR5+0x18700], R91 ;  /* 0x0187005b2f007988 */ /* 0x0003e80008000405 */
[----:B0-----:R-:W4:Y:S04]  /*213f0*/  LDL.LU R90, [R1+0x1050] ;  /* 0x00105000015a7983 */ /* 0x001f280000300800 */
[----:B------:R-:W4:Y:S04]  /*21400*/  LDL R31, [R1+0xa30] ;  /* 0x000a3000011f7983 */ /* 0x000f280000100800 */
[----:B-1----:R-:W4:Y:S04]  /*21410*/  LDL.LU R91, [R1+0x104c] ;  /* 0x00104c00015b7983 */ /* 0x002f280000300800 */
[----:B------:R0:W-:Y:S04]  /*21420*/  STS.U16 [R47+UR5+0x1c700], R92 ;  /* 0x01c7005c2f007988 */ /* 0x0001e80008000405 */
[----:B0-----:R-:W4:Y:S04]  /*21430*/  LDL.LU R92, [R1+0x1048] ;  /* 0x00104800015c7983 */ /* 0x001f280000300800 */
[----:B------:R-:W4:Y:S04]  /*21440*/  LDL R29, [R1+0xa5c] ;  /* 0x000a5c00011d7983 */ /* 0x000f280000100800 */
[----:B------:R-:W4:Y:S01]  /*21450*/  LDL R28, [R1+0xa60] ;  /* 0x000a6000011c7983 */ /* 0x000f220000100800 */
[----:B------:R-:W-:-:S02]  /*21460*/  PRMT R64, RZ, 0x7610, R64 ;  /* 0x00007610ff407816 */ /* 0x000fc40000000040 */
[----:B------:R-:W-:Y:S01]  /*21470*/  PRMT R65, RZ, 0x7610, R65 ;  /* 0x00007610ff417816 */ /* 0x000fe20000000041 */
[----:B------:R-:W4:Y:S04]  /*21480*/  LDL R43, [R1+0xa28] ;  /* 0x000a2800012b7983 */ /* 0x000f280000100800 */
[----:B---3--:R2:W3:Y:S01]  /*21490*/  @!P5 LDG.E.U16 R64, desc[UR16][R34.64] ;  /* 0x000000102240d981 */ /* 0x0084e2000c1e1500 */
[----:B------:R-:W-:Y:S02]  /*214a0*/  PRMT R66, RZ, 0x7610, R66 ;  /* 0x00007610ff427816 */ /* 0x000fe40000000042 */
[----:B------:R-:W-:Y:S01]  /*214b0*/  PRMT R76, RZ, 0x7610, R76 ;  /* 0x00007610ff4c7816 */ /* 0x000fe2000000004c */
[----:B--2---:R-:W-:Y:S02]  /*214c0*/  @!P5 IMAD.MOV.U32 R34, RZ, RZ, R32 ;  /* 0x000000ffff22d224 */ /* 0x004fe400078e0020 */
[----:B------:R-:W2:Y:S01]  /*214d0*/  LDL R32, [R1+0xa80] ;  /* 0x000a800001207983 */ /* 0x000ea20000100800 */
[----:B----4-:R-:W-:-:S03]  /*214e0*/  @!P5 IMAD.MOV.U32 R35, RZ, RZ, R33 ;  /* 0x000000ffff23d224 */ /* 0x010fc600078e0021 */
[----:B------:R-:W2:Y:S04]  /*214f0*/  LDL R33, [R1+0xa7c] ;  /* 0x000a7c0001217983 */ /* 0x000ea80000100800 */
[----:B------:R0:W4:Y:S02]  /*21500*/  @!P5 LDG.E.U16 R65, desc[UR16][R34.64] ;  /* 0x000000102241d981 */ /* 0x000124000c1e1500 */
[----:B0-----:R-:W-:Y:S02]  /*21510*/  @!P5 IMAD.MOV.U32 R34, RZ, RZ, R30 ;  /* 0x000000ffff22d224 */ /* 0x001fe400078e001e */
[----:B------:R-:W3:Y:S01]  /*21520*/  LDL R30, [R1+0xaa0] ;  /* 0x000aa000011e7983 */ /* 0x000ee20000100800 */
[----:B------:R-:W-:-:S03]  /*21530*/  @!P5 IMAD.MOV.U32 R35, RZ, RZ, R31 ;  /* 0x000000ffff23d224 */ /* 0x000fc600078e001f */
[----:B------:R-:W3:Y:S04]  /*21540*/  LDL R31, [R1+0xa9c] ;  /* 0x000a9c00011f7983 */ /* 0x000ee80000100800 */
[----:B------:R-:W4:Y:S04]  /*21550*/  @!P5 LDG.E.U16 R66, desc[UR16][R34.64] ;  /* 0x000000102242d981 */ /* 0x000f28000c1e1500 */
[----:B------:R-:W4:Y:S04]  /*21560*/  LDL R35, [R1+0x9d8] ;  /* 0x0009d80001237983 */ /* 0x000f280000100800 */
[----:B------:R-:W4:Y:S04]  /*21570*/  LDL R34, [R1+0x9dc] ;  /* 0x0009dc0001227983 */ /* 0x000f280000100800 */
[----:B------:R-:W4:Y:S04]  /*21580*/  @!P5 LDG.E.U16 R76, desc[UR16][R28.64] ;  /* 0x000000101c4cd981 */ /* 0x000f28000c1e1500 */
[----:B------:R-:W4:Y:S04]  /*21590*/  LDL R29, [R1+0x9f8] ;  /* 0x0009f800011d7983 */ /* 0x000f280000100800 */
[----:B------:R-:W4:Y:S01]  /*215a0*/  LDL R28, [R1+0x9fc] ;  /* 0x0009fc00011c7983 */ /* 0x000f220000100800 */
[----:B------:R-:W-:-:S02]  /*215b0*/  PRMT R67, RZ, 0x7610, R67 ;  /* 0x00007610ff437816 */ /* 0x000fc40000000043 */
[----:B------:R-:W-:Y:S02]  /*215c0*/  PRMT R68, RZ, 0x7610, R68 ;  /* 0x00007610ff447816 */ /* 0x000fe40000000044 */
[----:B------:R-:W-:Y:S02]  /*215d0*/  PRMT R70, RZ, 0x7610, R70 ;  /* 0x00007610ff467816 */ /* 0x000fe40000000046 */
[----:B--2---:R-:W2:Y:S04]  /*215e0*/  @!P5 LDG.E.U16 R67, desc[UR16][R32.64] ;  /* 0x000000102043d981 */ /* 0x004ea8000c1e1500 */
[----:B------:R-:W2:Y:S04]  /*215f0*/  LDL R33, [R1+0xa18] ;  /* 0x000a180001217983 */ /* 0x000ea80000100800 */
[----:B------:R-:W2:Y:S04]  /*21600*/  LDL R32, [R1+0xa1c] ;  /* 0x000a1c0001207983 */ /* 0x000ea80000100800 */
[----:B---3--:R-:W3:Y:S04]  /*21610*/  @!P5 LDG.E.U16 R68, desc[UR16][R30.64] ;  /* 0x000000101e44d981 */ /* 0x008ee8000c1e1500 */
[----:B------:R-:W3:Y:S04]  /*21620*/  LDL R31, [R1+0xa38] ;  /* 0x000a3800011f7983 */ /* 0x000ee80000100800 */
[----:B------:R-:W3:Y:S04]  /*21630*/  LDL R30, [R1+0xa3c] ;  /* 0x000a3c00011e7983 */ /* 0x000ee80000100800 */
[----:B----4-:R0:W4:Y:S02]  /*21640*/  @!P5 LDG.E.U16 R70, desc[UR16][R34.64] ;  /* 0x000000102246d981 */ /* 0x010124000c1e1500 */
[----:B0-----:R-:W-:-:S02]  /*21650*/  @!P5 IMAD.MOV.U32 R35, RZ, RZ, R29 ;  /* 0x000000ffff23d224 */ /* 0x001fc400078e001d */
[----:B------:R-:W4:Y:S01]  /*21660*/  LDL R29, [R1+0xa64] ;  /* 0x000a6400011d7983 */ /* 0x000f220000100800 */
[----:B------:R-:W-:-:S03]  /*21670*/  @!P5 IMAD.MOV.U32 R34, RZ, RZ, R28 ;  /* 0x000000ffff22d224 */ /* 0x000fc600078e001c */
[----:B------:R-:W4:Y:S01]  /*21680*/  LDL R28, [R1+0xa68] ;  /* 0x000a6800011c7983 */ /* 0x000f220000100800 */
[----:B------:R-:W-:Y:S02]  /*21690*/  PRMT R71, RZ, 0x7610, R71 ;  /* 0x00007610ff477816 */ /* 0x000fe40000000047 */
[----:B------:R-:W-:Y:S02]  /*216a0*/  PRMT R72, RZ, 0x7610, R72 ;  /* 0x00007610ff487816 */ /* 0x000fe40000000048 */
[----:B------:R-:W-:Y:S02]  /*216b0*/  PRMT R63, RZ, 0x7610, R63 ;  /* 0x00007610ff3f7816 */ /* 0x000fe4000000003f */
[----:B------:R2:W4:Y:S01]  /*216c0*/  @!P5 LDG.E.U16 R71, desc[UR16][R34.64] ;  /* 0x000000102247d981 */ /* 0x000522000c1e1500 */
[----:B------:R-:W-:Y:S02]  /*216d0*/  PRMT R73, RZ, 0x7610, R73 ;  /* 0x00007610ff497816 */ /* 0x000fe40000000049 */
[----:B------:R-:W-:Y:S01]  /*216e0*/  PRMT R84, RZ, 0x7610, R84 ;  /* 0x00007610ff547816 */ /* 0x000fe20000000054 */
[----:B------:R-:W4:Y:S04]  /*216f0*/  @!P5 LDG.E.U16 R63, desc[UR16][R36.64] ;  /* 0x00000010243fd981 */ /* 0x000f28000c1e1500 */
[----:B------:R-:W4:Y:S04]  /*21700*/  LDL R37, [R1+0xabc] ;  /* 0x000abc0001257983 */ /* 0x000f280000100800 */
[----:B------:R-:W4:Y:S01]  /*21710*/  LDL R36, [R1+0xac0] ;  /* 0x000ac00001247983 */ /* 0x000f220000100800 */
[----:B--2---:R-:W-:-:S03]  /*21720*/  @!P5 IMAD.MOV.U32 R35, RZ, RZ, R33 ;  /* 0x000000ffff23d224 */ /* 0x004fc600078e0021 */
[----:B------:R-:W2:Y:S01]  /*21730*/  LDL R33, [R1+0xa84] ;  /* 0x000a840001217983 */ /* 0x000ea20000100800 */
[----:B------:R-:W-:-:S03]  /*21740*/  @!P5 IMAD.MOV.U32 R34, RZ, RZ, R32 ;  /* 0x000000ffff22d224 */ /* 0x000fc600078e0020 */
[----:B------:R-:W2:Y:S04]  /*21750*/  LDL R32, [R1+0xa88] ;  /* 0x000a880001207983 */ /* 0x000ea80000100800 */
[----:B------:R-:W2:Y:S04]  /*21760*/  @!P5 LDG.E.U16 R72, desc[UR16][R34.64] ;  /* 0x000000102248d981 */ /* 0x000ea8000c1e1500 */
[----:B------:R-:W2:Y:S04]  /*21770*/  LDL R35, [R1+0xac4] ;  /* 0x000ac40001237983 */ /* 0x000ea80000100800 */
[----:B------:R-:W2:Y:S04]  /*21780*/  LDL R34, [R1+0xac8] ;  /* 0x000ac80001227983 */ /* 0x000ea80000100800 */
[----:B---3--:R-:W3:Y:S04]  /*21790*/  @!P5 LDG.E.U16 R73, desc[UR16][R30.64] ;  /* 0x000000101e49d981 */ /* 0x008ee8000c1e1500 */
[----:B------:R-:W3:Y:S04]  /*217a0*/  LDL R31, [R1+0x9e0] ;  /* 0x0009e000011f7983 */ /* 0x000ee80000100800 */
[----:B------:R-:W3:Y:S04]  /*217b0*/  LDL R30, [R1+0x9e4] ;  /* 0x0009e400011e7983 */ /* 0x000ee80000100800 */
[----:B----4-:R-:W4:Y:S04]  /*217c0*/  @!P5 LDG.E.U16 R84, desc[UR16][R28.64] ;  /* 0x000000101c54d981 */ /* 0x010f28000c1e1500 */
[----:B------:R-:W4:Y:S04]  /*217d0*/  LDL R29, [R1+0xa00] ;  /* 0x000a0000011d7983 */ /* 0x000f280000100800 */
[----:B------:R-:W4:Y:S01]  /*217e0*/  LDL R28, [R1+0xa04] ;  /* 0x000a0400011c7983 */ /* 0x000f220000100800 */
[----:B------:R-:W-:-:S02]  /*217f0*/  PRMT R77, RZ, 0x7610, R77 ;  /* 0x00007610ff4d7816 */ /* 0x000fc4000000004d */
[----:B------:R-:W-:Y:S02]  /*21800*/  PRMT R69, RZ, 0x7610, R69 ;  /* 0x00007610ff457816 */ /* 0x000fe40000000045 */
[----:B------:R-:W-:-:S04]  /*21810*/  PRMT R78, RZ, 0x7610, R78 ;  /* 0x00007610ff4e7816 */ /* 0x000fc8000000004e */
[----:B------:R-:W4:Y:S01]  /*21820*/  @!P5 LDG.E.U16 R69, desc[UR16][R36.64] ;  /* 0x000000102445d981 */ /* 0x000f22000c1e1500 */
[----:B------:R-:W-:-:S03]  /*21830*/  PRMT R74, RZ, 0x7610, R74 ;  /* 0x00007610ff4a7816 */ /* 0x000fc6000000004a */
[----:B------:R-:W4:Y:S04]  /*21840*/  LDL R37, [R1+0xaa4] ;  /* 0x000aa40001257983 */ /* 0x000f280000100800 */
[----:B------:R-:W4:Y:S04]  /*21850*/  LDL R36, [R1+0xaa8] ;  /* 0x000aa80001247983 */ /* 0x000f280000100800 */
[----:B--2---:R-:W2:Y:S04]  /*21860*/  @!P5 LDG.E.U16 R74, desc[UR16][R32.64] ;  /* 0x00000010204ad981 */ /* 0x004ea8000c1e1500 */
[----:B------:R-:W2:Y:S04]  /*21870*/  LDL R33, [R1+0xa20] ;  /* 0x000a200001217983 */ /* 0x000ea80000100800 */
[----:B------:R-:W2:Y:S04]  /*21880*/  LDL R32, [R1+0xa24] ;  /* 0x000a240001207983 */ /* 0x000ea80000100800 */
[----:B------:R3:W2:Y:S02]  /*21890*/  @!P5 LDG.E.U16 R77, desc[UR16][R34.64] ;  /* 0x00000010224dd981 */ /* 0x0006a4000c1e1500 */
[----:B---3--:R-:W-:-:S02]  /*218a0*/  @!P5 IMAD.MOV.U32 R35, RZ, RZ, R31 ;  /* 0x000000ffff23d224 */ /* 0x008fc400078e001f */
[----:B------:R-:W3:Y:S01]  /*218b0*/  LDL R31, [R1+0xa40] ;  /* 0x000a4000011f7983 */ /* 0x000ee20000100800 */
[----:B------:R-:W-:-:S03]  /*218c0*/  @!P5 IMAD.MOV.U32 R34, RZ, RZ, R30 ;  /* 0x000000ffff22d224 */ /* 0x000fc600078e001e */
[----:B------:R-:W3:Y:S04]  /*218d0*/  LDL R30, [R1+0xa44] ;  /* 0x000a4400011e7983 */ /* 0x000ee80000100800 */
[----:B------:R4:W3:Y:S02]  /*218e0*/  @!P5 LDG.E.U16 R78, desc[UR16][R34.64] ;  /* 0x00000010224ed981 */ /* 0x0008e4000c1e1500 */
[----:B----4-:R-:W-:Y:S02]  /*218f0*/  @!P5 IMAD.MOV.U32 R35, RZ, RZ, R29 ;  /* 0x000000ffff23d224 */ /* 0x010fe400078e001d */
[----:B------:R-:W4:Y:S01]  /*21900*/  LDL R29, [R1+0xa6c] ;  /* 0x000a6c00011d7983 */ /* 0x000f220000100800 */
[----:B------:R-:W-:-:S03]  /*21910*/  @!P5 IMAD.MOV.U32 R34, RZ, RZ, R28 ;  /* 0x000000ffff22d224 */ /* 0x000fc600078e001c */
[----:B------:R-:W4:Y:S01]  /*21920*/  LDL R28, [R1+0xa70] ;  /* 0x000a7000011c7983 */ /* 0x000f220000100800 */
[----:B------:R-:W-:Y:S02]  /*21930*/  PRMT R79, RZ, 0x7610, R79 ;  /* 0x00007610ff4f7816 */ /* 0x000fe4000000004f */
[----:B------:R-:W-:-:S04]  /*21940*/  PRMT R75, RZ, 0x7610, R75 ;  /* 0x00007610ff4b7816 */ /* 0x000fc8000000004b */
[----:B------:R-:W4:Y:S01]  /*21950*/  @!P5 LDG.E.U16 R79, desc[UR16][R34.64] ;  /* 0x00000010224fd981 */ /* 0x000f22000c1e1500 */
[----:B------:R-:W-:-:S03]  /*21960*/  PRMT R90, RZ, 0x7610, R90 ;  /* 0x00007610ff5a7816 */ /* 0x000fc6000000005a */
[----:B------:R-:W4:Y:S04]  /*21970*/  LDL R35, [R1+0xaac] ;  /* 0x000aac0001237983 */ /* 0x000f280000100800 */
[----:B------:R-:W4:Y:S04]  /*21980*/  LDL R34, [R1+0xab0] ;  /* 0x000ab00001227983 */ /* 0x000f280000100800 */
[----:B------:R-:W4:Y:S01]  /*21990*/  @!P5 LDG.E.U16 R75, desc[UR16][R36.64] ;  /* 0x00000010244bd981 */ /* 0x000f22000c1e1500 */
[----:B------:R-:W-:-:S03]  /*219a0*/  PRMT R80, RZ, 0x7610, R80 ;  /* 0x00007610ff507816 */ /* 0x000fc60000000050 */
[----:B------:R-:W4:Y:S04]  /*219b0*/  LDL R37, [R1+0xa8c] ;  /* 0x000a8c0001257983 */ /* 0x000f280000100800 */
[----:B------:R-:W4:Y:S04]  /*219c0*/  LDL R36, [R1+0xa90] ;  /* 0x000a900001247983 */ /* 0x000f280000100800 */
[----:B--2---:R-:W2:Y:S04]  /*219d0*/  @!P5 LDG.E.U16 R80, desc[UR16][R32.64] ;  /* 0x000000102050d981 */ /* 0x004ea8000c1e1500 */
[----:B------:R-:W2:Y:S04]  /*219e0*/  LDL R33, [R1+0xacc] ;  /* 0x000acc0001217983 */ /* 0x000ea80000100800 */
[----:B------:R-:W2:Y:S01]  /*219f0*/  LDL R32, [R1+0xad0] ;  /* 0x000ad00001207983 */ /* 0x000ea20000100800 */
[----:B---3--:R-:W-:-:S03]  /*21a00*/  @!P5 IMAD.MOV.U32 R39, RZ, RZ, R31 ;  /* 0x000000ffff27d224 */ /* 0x008fc600078e001f */
[----:B------:R-:W3:Y:S01]  /*21a10*/  LDL R31, [R1+0x9e8] ;  /* 0x0009e800011f7983 */ /* 0x000ee20000100800 */
[----:B------:R-:W-:-:S03]  /*21a20*/  @!P5 IMAD.MOV.U32 R38, RZ, RZ, R30 ;  /* 0x000000ffff26d224 */ /* 0x000fc600078e001e */
[----:B------:R-:W3:Y:S04]  /*21a30*/  LDL R30, [R1+0x9ec] ;  /* 0x0009ec00011e7983 */ /* 0x000ee80000100800 */
[----:B----4-:R-:W4:Y:S04]  /*21a40*/  @!P5 LDG.E.U16 R90, desc[UR16][R28.64] ;  /* 0x000000101c5ad981 */ /* 0x010f28000c1e1500 */
[----:B------:R-:W4:Y:S04]  /*21a50*/  LDL R29, [R1+0xa08] ;  /* 0x000a0800011d7983 */ /* 0x000f280000100800 */
[----:B------:R-:W4:Y:S01]  /*21a60*/  LDL R28, [R1+0xa0c] ;  /* 0x000a0c00011c7983 */ /* 0x000f220000100800 */
[----:B------:R-:W-:-:S02]  /*21a70*/  PRMT R83, RZ, 0x7610, R83 ;  /* 0x00007610ff537816 */ /* 0x000fc40000000053 */
[----:B------:R-:W-:-:S04]  /*21a80*/  PRMT R82, RZ, 0x7610, R82 ;  /* 0x00007610ff527816 */ /* 0x000fc80000000052 */
[----:B------:R-:W4:Y:S01]  /*21a90*/  @!P5 LDG.E.U16 R83, desc[UR16][R34.64] ;  /* 0x000000102253d981 */ /* 0x000f22000c1e1500 */
[----:B------:R-:W-:Y:S02]  /*21aa0*/  PRMT R89, RZ, 0x7610, R89 ;  /* 0x00007610ff597816 */ /* 0x000fe40000000059 */
[----:B------:R-:W-:Y:S01]  /*21ab0*/  PRMT R88, RZ, 0x7610, R88 ;  /* 0x00007610ff587816 */ /* 0x000fe20000000058 */
[----:B------:R-:W4:Y:S04]  /*21ac0*/  LDL R35, [R1+0xa54] ;  /* 0x000a540001237983 */ /* 0x000f280000100800 */
[----:B------:R-:W4:Y:S04]  /*21ad0*/  LDL R34, [R1+0xa58] ;  /* 0x000a580001227983 */ /* 0x000f280000100800 */
[----:B------:R-:W4:Y:S01]  /*21ae0*/  @!P5 LDG.E.U16 R82, desc[UR16][R36.64] ;  /* 0x000000102452d981 */ /* 0x000f22000c1e1500 */
[----:B------:R-:W-:-:S03]  /*21af0*/  PRMT R85, RZ, 0x7610, R85 ;  /* 0x00007610ff557816 */ /* 0x000fc60000000055 */
[----:B------:R-:W4:Y:S04]  /*21b00*/  LDL R37, [R1+0xa2c] ;  /* 0x000a2c0001257983 */ /* 0x000f280000100800 */
[----:B--2---:R-:W2:Y:S04]  /*21b10*/  @!P5 LDG.E.U16 R85, desc[UR16][R32.64] ;  /* 0x000000102055d981 */ /* 0x004ea8000c1e1500 */
        /* <DEDUP_REMOVED lines=9> */
[----:B------:R-:W-:Y:S01]  /*21bb0*/  PRMT R87, RZ, 0x7610, R87 ;  /* 0x00007610ff577816 */ /* 0x000fe20000000057 */
[----:B------:R-:W4:Y:S04]  /*21bc0*/  LDL.LU R36, [R1+0xb9c] ;  /* 0x000b9c0001247983 */ /* 0x000f280000300800 */
[----:B------:R-:W4:Y:S01]  /*21bd0*/  @!P5 LDG.E.U16 R81, desc[UR16][R38.64] ;  /* 0x000000102651d981 */ /* 0x000f22000c1e1500 */
[----:B------:R-:W-:-:S03]  /*21be0*/  PRMT R86, RZ, 0x7610, R86 ;  /* 0x00007610ff567816 */ /* 0x000fc60000000056 */
[----:B------:R-:W4:Y:S01]  /*21bf0*/  @!P5 LDG.E.U16 R87, desc[UR16][R34.64] ;  /* 0x000000102257d981 */ /* 0x000f22000c1e1500 */
[----:B------:R-:W-:-:S03]  /*21c00*/  @!P5 IMAD.MOV.U32 R45, RZ, RZ, R43 ;  /* 0x000000ffff2dd224 */ /* 0x000fc600078e002b */
[----:B------:R-:W4:Y:S04]  /*21c10*/  LDL.LU R39, [R1+0xb98] ;  /* 0x000b980001277983 */ /* 0x000f280000300800 */
[----:B------:R-:W4:Y:S01]  /*21c20*/  LDL.LU R38, [R1+0xb94] ;  /* 0x000b940001267983 */ /* 0x000f220000300800 */
[----:B------:R-:W-:-:S03]  /*21c30*/  @!P5 IMAD.MOV.U32 R44, RZ, RZ, R37 ;  /* 0x000000ffff2cd224 */ /* 0x000fc600078e0025 */
[----:B------:R-:W4:Y:S04]  /*21c40*/  LDL.LU R41, [R1+0xb90] ;  /* 0x000b900001297983 */ /* 0x000f280000300800 */
[----:B------:R-:W4:Y:S04]  /*21c50*/  LDL R35, [R1+0xad4] ;  /* 0x000ad40001237983 */ /* 0x000f280000100800 */
[----:B------:R-:W4:Y:S01]  /*21c60*/  LDL R34, [R1+0xad8] ;  /* 0x000ad80001227983 */ /* 0x000f220000100800 */
[----:B------:R-:W-:Y:S02]  /*21c70*/  PRMT R92, RZ, 0x7610, R92 ;  /* 0x00007610ff5c7816 */ /* 0x000fe4000000005c */
[----:B------:R-:W-:Y:S01]  /*21c80*/  PRMT R93, RZ, 0x7610, R93 ;  /* 0x00007610ff5d7816 */ /* 0x000fe2000000005d */
[----:B------:R4:W4:Y:S05]  /*21c90*/  @!P5 LDG.E.U16 R86, desc[UR16][R44.64] ;  /* 0x000000102c56d981 */ /* 0x00092a000c1e1500 */
[----:B--2---:R-:W2:Y:S04]  /*21ca0*/  @!P5 LDG.E.U16 R93, desc[UR16][R32.64] ;  /* 0x00000010205dd981 */ /* 0x004ea8000c1e1500 */
[----:B---3--:R-:W3:Y:S01]  /*21cb0*/  @!P5 LDG.E.U16 R92, desc[UR16][R30.64] ;  /* 0x000000101e5cd981 */ /* 0x008ee2000c1e1500 */
[----:B----4-:R-:W-:-:S03]  /*21cc0*/  @!P5 IMAD.MOV.U32 R44, RZ, RZ, R28 ;  /* 0x000000ffff2cd224 */ /* 0x010fc600078e001c */
[----:B------:R-:W4:Y:S01]  /*21cd0*/  LDL.LU R28, [R1+0xb74] ;  /* 0x000b7400011c7983 */ /* 0x000f220000300800 */
[----:B------:R-:W-:-:S03]  /*21ce0*/  @!P5 IMAD.MOV.U32 R45, RZ, RZ, R29 ;  /* 0x000000ffff2dd224 */ /* 0x000fc600078e001d */
[----:B------:R-:W2:Y:S04]  /*21cf0*/  LDL.LU R29, [R1+0xb70] ;  /* 0x000b7000011d7983 */ /* 0x000ea80000300800 */
[----:B------:R-:W3:Y:S04]  /*21d00*/  LDL.LU R51, [R1+0xb5c] ;  /* 0x000b5c0001337983 */ /* 0x000ee80000300800 */
[----:B------:R-:W3:Y:S04]  /*21d10*/  LDL.LU R30, [R1+0xb58] ;  /* 0x000b5800011e7983 */ /* 0x000ee80000300800 */
[----:B------:R-:W3:Y:S04]  /*21d20*/  LDL.LU R31, [R1+0xb54] ;  /* 0x000b5400011f7983 */ /* 0x000ee80000300800 */
[----:B------:R-:W3:Y:S04]  /*21d30*/  LDL.LU R52, [R1+0xb50] ;  /* 0x000b500001347983 */ /* 0x000ee80000300800 */
[----:B------:R-:W3:Y:S04]  /*21d40*/  LDL.LU R32, [R1+0xb3c] ;  /* 0x000b3c0001207983 */ /* 0x000ee80000300800 */
[----:B------:R-:W3:Y:S04]  /*21d50*/  LDL.LU R33, [R1+0xb38] ;  /* 0x000b380001217983 */ /* 0x000ee80000300800 */
[----:B------:R-:W3:Y:S01]  /*21d60*/  LDL.LU R53, [R1+0xb34] ;  /* 0x000b340001357983 */ /* 0x000ee20000300800 */
[----:B------:R-:W-:-:S02]  /*21d70*/  PRMT R91, RZ, 0x7610, R91 ;  /* 0x00007610ff5b7816 */ /* 0x000fc4000000005b */
[----:B------:R-:W-:Y:S01]  /*21d80*/  PRMT R3, RZ, 0x7610, R3 ;  /* 0x00007610ff037816 */ /* 0x000fe20000000003 */
[----:B------:R-:W3:Y:S04]  /*21d90*/  LDL.LU R54, [R1+0xb30] ;  /* 0x000b300001367983 */ /* 0x000ee80000300800 */
[----:B------:R-:W3:Y:S04]  /*21da0*/  @!P5 LDG.E.U16 R91, desc[UR16][R44.64] ;  /* 0x000000102c5bd981 */ /* 0x000ee8000c1e1500 */
[----:B------:R-:W3:Y:S04]  /*21db0*/  @!P5 LDG.E.U16 R3, desc[UR16][R34.64] ;  /* 0x000000102203d981 */ /* 0x000ee8000c1e1500 */
[----:B------:R-:W3:Y:S04]  /*21dc0*/  LDL.LU R45, [R1+0xbbc] ;  /* 0x000bbc00012d7983 */ /* 0x000ee80000300800 */
[----:B------:R-:W3:Y:S04]  /*21dd0*/  LDL.LU R44, [R1+0xbb8] ;  /* 0x000bb800012c7983 */ /* 0x000ee80000300800 */
[----:B------:R-:W3:Y:S04]  /*21de0*/  LDL.LU R43, [R1+0xbb4] ;  /* 0x000bb400012b7983 */ /* 0x000ee80000300800 */
[----:B------:R-:W3:Y:S04]  /*21df0*/  LDL.LU R34, [R1+0xbb0] ;  /* 0x000bb00001227983 */ /* 0x000ee80000300800 */
[----:B------:R0:W-:Y:S04]  /*21e00*/  STS.U16 [R47+UR5+0x10b00], R36 ;  /* 0x010b00242f007988 */ /* 0x0001e80008000405 */
[----:B------:R-:W3:Y:S04]  /*21e10*/  LDL.LU R35, [R1+0xbac] ;  /* 0x000bac0001237983 */ /* 0x000ee80000300800 */
[----:B------:R-:W-:Y:S04]  /*21e20*/  STS.U16 [R47+UR5+0x14b00], R39 ;  /* 0x014b00272f007988 */ /* 0x000fe80008000405 */
[----:B0-----:R-:W3:Y:S04]  /*21e30*/  LDL.LU R36, [R1+0xba8] ;  /* 0x000ba80001247983 */ /* 0x001ee80000300800 */
[----:B------:R0:W-:Y:S04]  /*21e40*/  STS.U16 [R47+UR5+0x18b00], R38 ;  /* 0x018b00262f007988 */ /* 0x0001e80008000405 */
[----:B------:R-:W3:Y:S04]  /*21e50*/  LDL.LU R37, [R1+0xba4] ;  /* 0x000ba40001257983 */ /* 0x000ee80000300800 */
[----:B------:R-:W-:Y:S04]  /*21e60*/  STS.U16 [R47+UR5+0x1cb00], R41 ;  /* 0x01cb00292f007988 */ /* 0x000fe80008000405 */
[----:B0-----:R-:W3:Y:S04]  /*21e70*/  LDL.LU R38, [R1+0xba0] ;  /* 0x000ba00001267983 */ /* 0x001ee80000300800 */
[----:B------:R0:W-:Y:S04]  /*21e80*/  STS.U16 [R47+UR5+0x10f00], R40 ;  /* 0x010f00282f007988 */ /* 0x0001e80008000405 */
[----:B------:R-:W3:Y:S04]  /*21e90*/  LDL.LU R39, [R1+0xb8c] ;  /* 0x000b8c0001277983 */ /* 0x000ee80000300800 */
[----:B------:R1:W-:Y:S04]  /*21ea0*/  STS.U16 [R47+UR5+0x14f00], R42 ;  /* 0x014f002a2f007988 */ /* 0x0003e80008000405 */
[----:B0-----:R-:W3:Y:S04]  /*21eb0*/  LDL.LU R40, [R1+0xb88] ;  /* 0x000b880001287983 */ /* 0x001ee80000300800 */
[----:B------:R-:W3:Y:S04]  /*21ec0*/  LDL.LU R41, [R1+0xb84] ;  /* 0x000b840001297983 */ /* 0x000ee80000300800 */
[----:B-1----:R-:W3:Y:S04]  /*21ed0*/  LDL.LU R42, [R1+0xb80] ;  /* 0x000b8000012a7983 */ /* 0x002ee80000300800 */
[----:B----4-:R0:W-:Y:S04]  /*21ee0*/  STS.U16 [R47+UR5+0x18f00], R28 ;  /* 0x018f001c2f007988 */ /* 0x0101e80008000405 */
[----:B--2---:R1:W-:Y:S04]  /*21ef0*/  STS.U16 [R47+UR5+0x1cf00], R29 ;  /* 0x01cf001d2f007988 */ /* 0x0043e80008000405 */
[----:B---3--:R2:W-:Y:S04]  /*21f00*/  STS.U16 [R47+UR5+0x11300], R51 ;  /* 0x011300332f007988 */ /* 0x0085e80008000405 */
[----:B0-----:R0:W5:Y:S04]  /*21f10*/  LDL.LU R28, [R1+0x1044] ;  /* 0x00104400011c7983 */ /* 0x0011680000300800 */
[----:B-1----:R0:W5:Y:S04]  /*21f20*/  LDL.LU R29, [R1+0x1040] ;  /* 0x00104000011d7983 */ /* 0x0021680000300800 */
[----:B--2---:R-:W2:Y:S04]  /*21f30*/  LDL.LU R51, [R1+0x103c] ;  /* 0x00103c0001337983 */ /* 0x004ea80000300800 */
[----:B------:R1:W-:Y:S04]  /*21f40*/  STS.U16 [R47+UR5+0x15300], R30 ;  /* 0x0153001e2f007988 */ /* 0x0003e80008000405 */
[----:B------:R3:W-:Y:S04]  /*21f50*/  STS.U16 [R47+UR5+0x19300], R31 ;  /* 0x0193001f2f007988 */ /* 0x0007e80008000405 */
[----:B------:R4:W-:Y:S04]  /*21f60*/  STS.U16 [R47+UR5+0x1d300], R52 ;  /* 0x01d300342f007988 */ /* 0x0009e80008000405 */
[----:B-1----:R0:W5:Y:S04]  /*21f70*/  LDL.LU R30, [R1+0x1038] ;  /* 0x00103800011e7983 */ /* 0x0021680000300800 */
[----:B---3--:R0:W5:Y:S04]  /*21f80*/  LDL.LU R31, [R1+0x1034] ;  /* 0x00103400011f7983 */ /* 0x0081680000300800 */
[----:B----4-:R-:W3:Y:S04]  /*21f90*/  LDL.LU R52, [R1+0x1030] ;  /* 0x0010300001347983 */ /* 0x010ee80000300800 */
[----:B------:R1:W-:Y:S04]  /*21fa0*/  STS.U16 [R47+UR5+0x11700], R32 ;  /* 0x011700202f007988 */ /* 0x0003e80008000405 */
[----:B------:R4:W-:Y:S04]  /*21fb0*/  STS.U16 [R47+UR5+0x15700], R33 ;  /* 0x015700212f007988 */ /* 0x0009e80008000405 */
[----:B------:R0:W-:Y:S04]  /*21fc0*/  STS.U16 [R47+UR5+0x19700], R53 ;  /* 0x019700352f007988 */ /* 0x0001e80008000405 */
[----:B-1----:R1:W5:Y:S04]  /*21fd0*/  LDL.LU R32, [R1+0x102c] ;  /* 0x00102c0001207983 */ /* 0x0023680000300800 */
[----:B----4-:R1:W5:Y:S04]  /*21fe0*/  LDL.LU R33, [R1+0x1028] ;  /* 0x0010280001217983 */ /* 0x0103680000300800 */
[----:B0-----:R-:W4:Y:S04]  /*21ff0*/  LDL.LU R53, [R1+0x1024] ;  /* 0x0010240001357983 */ /* 0x001f280000300800 */
[----:B------:R0:W-:Y:S04]  /*22000*/  STS.U16 [R47+UR5+0x1d700], R54 ;  /* 0x01d700362f007988 */ /* 0x0001e80008000405 */
[----:B0-----:R-:W2:Y:S04]  /*22010*/  LDL.LU R54, [R1+0x1020] ;  /* 0x0010200001367983 */ /* 0x001ea80000300800 */
[----:B----4-:R0:W-:Y:S04]  /*22020*/  STS.U16 [R47+UR5+0x11b00], R53 ;  /* 0x011b00352f007988 */ /* 0x0101e80008000405 */
[----:B---3--:R3:W-:Y:S04]  /*22030*/  STS.U16 [R47+UR5+0x15b00], R52 ;  /* 0x015b00342f007988 */ /* 0x0087e80008000405 */
[----:B--2---:R2:W-:Y:S04]  /*22040*/  STS.U16 [R47+UR5+0x19b00], R51 ;  /* 0x019b00332f007988 */ /* 0x0045e80008000405 */
[----:B0-----:R-:W4:Y:S04]  /*22050*/  LDL.LU R53, [R1+0x101c] ;  /* 0x00101c0001357983 */ /* 0x001f280000300800 */
[----:B------:R0:W-:Y:S04]  /*22060*/  STS.U16 [R47+UR5+0x1db00], R50 ;  /* 0x01db00322f007988 */ /* 0x0001e80008000405 */
[----:B---3--:R-:W3:Y:S04]  /*22070*/  LDL.LU R52, [R1+0x1018] ;  /* 0x0010180001347983 */ /* 0x008ee80000300800 */
[----:B------:R1:W-:Y:S04]  /*22080*/  STS.U16 [R47+UR5+0x11f00], R62 ;  /* 0x011f003e2f007988 */ /* 0x0003e80008000405 */
[----:B--2---:R-:W2:Y:S04]  /*22090*/  LDL.LU R51, [R1+0x1014] ;  /* 0x0010140001337983 */ /* 0x004ea80000300800 */
[----:B0-----:R-:W2:Y:S01]  /*220a0*/  LDL.LU R50, [R1+0x1010] ;  /* 0x0010100001327983 */ /* 0x001ea20000300800 */
[----:B-1----:R-:W-:-:S03]  /*220b0*/  LOP3.LUT R62, R2, 0x70, RZ, 0x3c, !PT ;  /* 0x00000070023e7812 */ /* 0x002fc600078e3cff */
[----:B------:R0:W-:Y:S04]  /*220c0*/  STS.U16 [R47+UR5+0x15f00], R49 ;  /* 0x015f00312f007988 */ /* 0x0001e80008000405 */
[----:B------:R1:W-:Y:S04]  /*220d0*/  STS.U16 [R47+UR5+0x19f00], R48 ;  /* 0x019f00302f007988 */ /* 0x0003e80008000405 */
[----:B------:R1:W-:Y:S04]  /*220e0*/  STS.U16 [R47+UR5+0x1df00], R46 ;  /* 0x01df002e2f007988 */ /* 0x0003e80008000405 */
[----:B0-----:R-:W2:Y:S04]  /*220f0*/  LDL.LU R49, [R1+0x100c] ;  /* 0x00100c0001317983 */ /* 0x001ea80000300800 */
[----:B-1----:R-:W2:Y:S04]  /*22100*/  LDL.LU R48, [R1+0x1008] ;  /* 0x0010080001307983 */ /* 0x002ea80000300800 */
[----:B------:R-:W2:Y:S04]  /*22110*/  LDL.LU R47, [R1+0x1004] ;  /* 0x00100400012f7983 */ /* 0x000ea80000300800 */
        /* <DEDUP_REMOVED lines=10> */
[----:B0-----:R0:W5:Y:S04]  /*221c0*/  LDL.LU R34, [R1+0xff0] ;  /* 0x000ff00001227983 */ /* 0x0011680000300800 */
[----:B-1----:R0:W5:Y:S04]  /*221d0*/  LDL.LU R35, [R1+0xfec] ;  /* 0x000fec0001237983 */ /* 0x0021680000300800 */
[----:B------:R0:W5:Y:S04]  /*221e0*/  LDL.LU R36, [R1+0xfe8] ;  /* 0x000fe80001247983 */ /* 0x0001680000300800 */
[----:B------:R1:W-:Y:S04]  /*221f0*/  STS.U16 [R62+UR5+0x18780], R37 ;  /* 0x018780253e007988 */ /* 0x0003e80008000405 */
[----:B------:R0:W-:Y:S04]  /*22200*/  STS.U16 [R62+UR5+0x1c780], R38 ;  /* 0x01c780263e007988 */ /* 0x0001e80008000405 */
[----:B------:R0:W-:Y:S04]  /*22210*/  STS.U16 [R62+UR5+0x10b80], R39 ;  /* 0x010b80273e007988 */ /* 0x0001e80008000405 */
[----:B-1----:R1:W5:Y:S04]  /*22220*/  LDL.LU R37, [R1+0xfe4] ;  /* 0x000fe40001257983 */ /* 0x0023680000300800 */
[----:B0-----:R1:W5:Y:S04]  /*22230*/  LDL.LU R38, [R1+0xfe0] ;  /* 0x000fe00001267983 */ /* 0x0013680000300800 */
[----:B------:R1:W5:Y:S04]  /*22240*/  LDL.LU R39, [R1+0xfdc] ;  /* 0x000fdc0001277983 */ /* 0x0003680000300800 */
[----:B------:R0:W-:Y:S04]  /*22250*/  STS.U16 [R62+UR5+0x14b80], R40 ;  /* 0x014b80283e007988 */ /* 0x0001e80008000405 */
[----:B------:R1:W-:Y:S04]  /*22260*/  STS.U16 [R62+UR5+0x18b80], R41 ;  /* 0x018b80293e007988 */ /* 0x0003e80008000405 */
[----:B------:R1:W-:Y:S04]  /*22270*/  STS.U16 [R62+UR5+0x1cb80], R42 ;  /* 0x01cb802a3e007988 */ /* 0x0003e80008000405 */
[----:B0-----:R0:W5:Y:S04]  /*22280*/  LDL.LU R40, [R1+0xfd8] ;  /* 0x000fd80001287983 */ /* 0x0011680000300800 */
[----:B-1----:R0:W5:Y:S04]  /*22290*/  LDL.LU R41, [R1+0xfd4] ;  /* 0x000fd40001297983 */ /* 0x0021680000300800 */
[----:B------:R0:W5:Y:S04]  /*222a0*/  LDL.LU R42, [R1+0xfd0] ;  /* 0x000fd000012a7983 */ /* 0x0001680000300800 */
[----:B--2---:R1:W-:Y:S04]  /*222b0*/  STS.U16 [R62+UR5+0x10f80], R43 ;  /* 0x010f802b3e007988 */ /* 0x0043e80008000405 */
[----:B------:R2:W-:Y:S04]  /*222c0*/  STS.U16 [R62+UR5+0x14f80], R44 ;  /* 0x014f802c3e007988 */ /* 0x0005e80008000405 */
[----:B------:R0:W-:Y:S04]  /*222d0*/  STS.U16 [R62+UR5+0x18f80], R45 ;  /* 0x018f802d3e007988 */ /* 0x0001e80008000405 */
[----:B-1----:R1:W5:Y:S04]  /*222e0*/  LDL.LU R43, [R1+0xfcc] ;  /* 0x000fcc00012b7983 */ /* 0x0023680000300800 */
[----:B--2---:R1:W5:Y:S04]  /*222f0*/  LDL.LU R44, [R1+0xfc8] ;  /* 0x000fc800012c7983 */ /* 0x0043680000300800 */
[----:B0-----:R1:W5:Y:S04]  /*22300*/  LDL.LU R45, [R1+0xfc4] ;  /* 0x000fc400012d7983 */ /* 0x0013680000300800 */
[----:B------:R0:W-:Y:S04]  /*22310*/  STS.U16 [R62+UR5+0x1cf80], R46 ;  /* 0x01cf802e3e007988 */ /* 0x0001e80008000405 */
[----:B------:R2:W-:Y:S04]  /*22320*/  STS.U16 [R62+UR5+0x11380], R47 ;  /* 0x0113802f3e007988 */ /* 0x0005e80008000405 */
[----:B------:R1:W-:Y:S04]  /*22330*/  STS.U16 [R62+UR5+0x15380], R48 ;  /* 0x015380303e007988 */ /* 0x0003e80008000405 */
[----:B0-----:R0:W5:Y:S04]  /*22340*/  LDL.LU R46, [R1+0xfc0] ;  /* 0x000fc000012e7983 */ /* 0x0011680000300800 */
[----:B--2---:R0:W5:Y:S04]  /*22350*/  LDL.LU R47, [R1+0xfbc] ;  /* 0x000fbc00012f7983 */ /* 0x0041680000300800 */
[----:B-1----:R0:W5:Y:S04]  /*22360*/  LDL.LU R48, [R1+0xfb8] ;  /* 0x000fb80001307983 */ /* 0x0021680000300800 */
[----:B------:R1:W-:Y:S04]  /*22370*/  STS.U16 [R62+UR5+0x19380], R49 ;  /* 0x019380313e007988 */ /* 0x0003e80008000405 */
[----:B------:R2:W-:Y:S04]  /*22380*/  STS.U16 [R62+UR5+0x1d380], R50 ;  /* 0x01d380323e007988 */ /* 0x0005e80008000405 */
[----:B------:R0:W-:Y:S04]  /*22390*/  STS.U16 [R62+UR5+0x11780], R51 ;  /* 0x011780333e007988 */ /* 0x0001e80008000405 */
[----:B-1----:R1:W5:Y:S04]  /*223a0*/  LDL.LU R49, [R1+0xfb4] ;  /* 0x000fb40001317983 */ /* 0x0023680000300800 */
[----:B--2---:R1:W5:Y:S04]  /*223b0*/  LDL.LU R50, [R1+0xfb0] ;  /* 0x000fb00001327983 */ /* 0x0043680000300800 */
[----:B0-----:R1:W5:Y:S04]  /*223c0*/  LDL.LU R51, [R1+0xfac] ;  /* 0x000fac0001337983 */ /* 0x0013680000300800 */
[----:B---3--:R0:W-:Y:S04]  /*223d0*/  STS.U16 [R62+UR5+0x15780], R52 ;  /* 0x015780343e007988 */ /* 0x0081e80008000405 */
[----:B----4-:R2:W-:Y:S04]  /*223e0*/  STS.U16 [R62+UR5+0x19780], R53 ;  /* 0x019780353e007988 */ /* 0x0105e80008000405 */
[----:B------:R3:W-:Y:S04]  /*223f0*/  STS.U16 [R62+UR5+0x1d780], R54 ;  /* 0x01d780363e007988 */ /* 0x0007e80008000405 */
[----:B0-----:R1:W5:Y:S04]  /*22400*/  LDL.LU R52, [R1+0xfa8] ;  /* 0x000fa80001347983 */ /* 0x0013680000300800 */
[----:B--2---:R1:W5:Y:S04]  /*22410*/  LDL.LU R53, [R1+0xfa4] ;  /* 0x000fa40001357983 */ /* 0x0043680000300800 */
[----:B---3--:R1:W5:Y:S04]  /*22420*/  LDL.LU R54, [R1+0xfa0] ;  /* 0x000fa00001367983 */ /* 0x0083680000300800 */
[----:B------:R0:W-:Y:S04]  /*22430*/  STS.U16 [R62+UR5+0x11b80], R55 ;  /* 0x011b80373e007988 */ /* 0x0001e80008000405 */
[----:B------:R2:W-:Y:S04]  /*22440*/  STS.U16 [R62+UR5+0x15b80], R56 ;  /* 0x015b80383e007988 */ /* 0x0005e80008000405 */
        /* <DEDUP_REMOVED lines=12> */
[----:B0-----:R1:W5:Y:S04]  /*22510*/  LDL.LU R61, [R1+0xf84] ;  /* 0x000f8400013d7983 */ /* 0x0013680000300800 */
[----:B--2---:R1:W5:Y:S04]  /*22520*/  LDL.LU R62, [R1+0xf80] ;  /* 0x000f8000013e7983 */ /* 0x0043680000300800 */
[----:B------:R-:W2:Y:S04]  /*22530*/  LDL.LU R0, [R1+0xf7c] ;  /* 0x000f7c0001007983 */ /* 0x000ea80000300800 */
[----:B--2---:R0:W-:Y:S04]  /*22540*/  STS.U16 [R0+UR5+0x23000], R76 ;  /* 0x0230004c00007988 */ /* 0x0041e80008000405 */
[----:B------:R2:W-:Y:S01]  /*22550*/  STS.U16 [R0+UR5+0x22000], R63 ;  /* 0x0220003f00007988 */ /* 0x0005e20008000405 */
[----:B0-----:R-:W-:-:S03]  /*22560*/  LOP3.LUT R76, R0, 0x20, RZ, 0x3c, !PT ;  /* 0x00000020004c7812 */ /* 0x001fc600078e3cff */
[----:B------:R0:W-:Y:S04]  /*22570*/  STS.U16 [R0+UR5+0x22400], R64 ;  /* 0x0224004000007988 */ /* 0x0001e80008000405 */
[----:B--2---:R1:W5:Y:S04]  /*22580*/  LDL.LU R63, [R1+0xf78] ;  /* 0x000f7800013f7983 */ /* 0x0043680000300800 */
[----:B------:R2:W-:Y:S04]  /*22590*/  STS.U16 [R0+UR5+0x22800], R65 ;  /* 0x0228004100007988 */ /* 0x0005e80008000405 */
[----:B0-----:R1:W5:Y:S04]  /*225a0*/  LDL.LU R64, [R1+0xf74] ;  /* 0x000f740001407983 */ /* 0x0013680000300800 */
[----:B------:R0:W-:Y:S04]  /*225b0*/  STS.U16 [R0+UR5+0x22c00], R66 ;  /* 0x022c004200007988 */ /* 0x0001e80008000405 */
[----:B------:R3:W-:Y:S04]  /*225c0*/  STS.U16 [R0+UR5+0x23400], R67 ;  /* 0x0234004300007988 */ /* 0x0007e80008000405 */
[----:B------:R4:W-:Y:S04]  /*225d0*/  STS.U16 [R0+UR5+0x23800], R68 ;  /* 0x0238004400007988 */ /* 0x0009e80008000405 */
[----:B------:R0:W-:Y:S04]  /*225e0*/  STS.U16 [R0+UR5+0x23c00], R69 ;  /* 0x023c004500007988 */ /* 0x0001e80008000405 */
[----:B--2---:R1:W5:Y:S04]  /*225f0*/  LDL.LU R65, [R1+0xf70] ;  /* 0x000f700001417983 */ /* 0x0043680000300800 */
[----:B------:R2:W-:Y:S04]  /*22600*/  STS.U16 [R76+UR5+0x22100], R70 ;  /* 0x022100464c007988 */ /* 0x0005e80008000405 */
[----:B0-----:R1:W5:Y:S04]  /*22610*/  LDL.LU R66, [R1+0xf6c] ;  /* 0x000f6c0001427983 */ /* 0x0013680000300800 */
[----:B------:R0:W-:Y:S04]  /*22620*/  STS.U16 [R76+UR5+0x22500], R71 ;  /* 0x022500474c007988 */ /* 0x0001e80008000405 */
[----:B---3--:R1:W5:Y:S04]  /*22630*/  LDL.LU R67, [R1+0xf68] ;  /* 0x000f680001437983 */ /* 0x0083680000300800 */
[----:B------:R-:W-:Y:S04]  /*22640*/  STS.U16 [R76+UR5+0x22900], R72 ;  /* 0x022900484c007988 */ /* 0x000fe80008000405 */
[----:B----4-:R1:W5:Y:S04]  /*22650*/  LDL.LU R68, [R1+0xf64] ;  /* 0x000f640001447983 */ /* 0x0103680000300800 */
[----:B------:R-:W-:Y:S04]  /*22660*/  STS.U16 [R76+UR5+0x22d00], R73 ;  /* 0x022d00494c007988 */ /* 0x000fe80008000405 */
[----:B------:R1:W5:Y:S04]  /*22670*/  LDL.LU R69, [R1+0xf60] ;  /* 0x000f600001457983 */ /* 0x0003680000300800 */
[----:B------:R3:W-:Y:S04]  /*22680*/  STS.U16 [R76+UR5+0x23100], R84 ;  /* 0x023100544c007988 */ /* 0x0007e80008000405 */
[----:B--2---:R1:W5:Y:S04]  /*22690*/  LDL.LU R70, [R1+0xf5c] ;  /* 0x000f5c0001467983 */ /* 0x0043680000300800 */
[----:B0-----:R1:W5:Y:S01]  /*226a0*/  LDL.LU R71, [R1+0xf58] ;  /* 0x000f580001477983 */ /* 0x0013620000300800 */
[----:B---3--:R-:W-:-:S03]  /*226b0*/  LOP3.LUT R84, R0, 0x40, RZ, 0x3c, !PT ;  /* 0x0000004000547812 */ /* 0x008fc600078e3cff */
[----:B------:R1:W5:Y:S04]  /*226c0*/  LDL.LU R72, [R1+0xf54] ;  /* 0x000f540001487983 */ /* 0x0003680000300800 */
[----:B------:R0:W-:Y:S04]  /*226d0*/  STS.U16 [R76+UR5+0x23500], R74 ;  /* 0x0235004a4c007988 */ /* 0x0001e80008000405 */
[----:B------:R1:W5:Y:S04]  /*226e0*/  LDL.LU R73, [R1+0xf50] ;  /* 0x000f500001497983 */ /* 0x0003680000300800 */
[----:B------:R2:W-:Y:S04]  /*226f0*/  STS.U16 [R76+UR5+0x23900], R75 ;  /* 0x0239004b4c007988 */ /* 0x0005e80008000405 */
[----:B0-----:R1:W5:Y:S04]  /*22700*/  LDL.LU R74, [R1+0xf4c] ;  /* 0x000f4c00014a7983 */ /* 0x0013680000300800 */
[----:B------:R0:W-:Y:S04]  /*22710*/  STS.U16 [R76+UR5+0x23d00], R77 ;  /* 0x023d004d4c007988 */ /* 0x0001e80008000405 */
[----:B--2---:R1:W5:Y:S04]  /*22720*/  LDL.LU R75, [R1+0xf48] ;  /* 0x000f4800014b7983 */ /* 0x0043680000300800 */
[----:B------:R2:W-:Y:S04]  /*22730*/  STS.U16 [R84+UR5+0x22200], R78 ;  /* 0x0222004e54007988 */ /* 0x0005e80008000405 */
[----:B0-----:R1:W5:Y:S04]  /*22740*/  LDL.LU R76, [R1+0xf44] ;  /* 0x000f4400014c7983 */ /* 0x0013680000300800 */
[----:B------:R0:W-:Y:S04]  /*22750*/  STS.U16 [R84+UR5+0x22600], R79 ;  /* 0x0226004f54007988 */ /* 0x0001e80008000405 */
[----:B------:R1:W5:Y:S04]  /*22760*/  LDL.LU R77, [R1+0xf40] ;  /* 0x000f4000014d7983 */ /* 0x0003680000300800 */
[----:B------:R3:W-:Y:S04]  /*22770*/  STS.U16 [R84+UR5+0x22a00], R80 ;  /* 0x022a005054007988 */ /* 0x0007e80008000405 */
[----:B--2---:R1:W5:Y:S04]  /*22780*/  LDL.LU R78, [R1+0xf3c] ;  /* 0x000f3c00014e7983 */ /* 0x0043680000300800 */
[----:B------:R2:W-:Y:S04]  /*22790*/  STS.U16 [R84+UR5+0x22e00], R81 ;  /* 0x022e005154007988 */ /* 0x0005e80008000405 */
[----:B0-----:R1:W5:Y:S04]  /*227a0*/  LDL.LU R79, [R1+0xf38] ;  /* 0x000f3800014f7983 */ /* 0x0013680000300800 */
[----:B------:R0:W-:Y:S04]  /*227b0*/  STS.U16 [R84+UR5+0x23200], R90 ;  /* 0x0232005a54007988 */ /* 0x0001e80008000405 */
[----:B---3--:R1:W5:Y:S04]  /*227c0*/  LDL.LU R80, [R1+0xf34] ;  /* 0x000f340001507983 */ /* 0x0083680000300800 */
[----:B--2---:R1:W5:Y:S01]  /*227d0*/  LDL.LU R81, [R1+0xf30] ;  /* 0x000f300001517983 */ /* 0x0043620000300800 */
[----:B0-----:R-:W-:-:S03]  /*227e0*/  LOP3.LUT R90, R0, 0x60, RZ, 0x3c, !PT ;  /* 0x00000060005a7812 */ /* 0x001fc600078e3cff */
[----:B------:R0:W-:Y:S04]  /*227f0*/  STS.U16 [R84+UR5+0x23600], R82 ;  /* 0x0236005254007988 */ /* 0x0001e80008000405 */
[----:B------:R2:W-:Y:S04]  /*22800*/  STS.U16 [R84+UR5+0x23a00], R83 ;  /* 0x023a005354007988 */ /* 0x0005e80008000405 */
[----:B------:R3:W-:Y:S04]  /*22810*/  STS.U16 [R84+UR5+0x23e00], R85 ;  /* 0x023e005554007988 */ /* 0x0007e80008000405 */
[----:B0-----:R1:W5:Y:S04]  /*22820*/  LDL.LU R82, [R1+0xf2c] ;  /* 0x000f2c0001527983 */ /* 0x0013680000300800 */
[----:B--2---:R1:W5:Y:S04]  /*22830*/  LDL.LU R83, [R1+0xf28] ;  /* 0x000f280001537983 */ /* 0x0043680000300800 */
[----:B---3--:R1:W5:Y:S04]  /*22840*/  LDL.LU R84, [R1+0xf24] ;  /* 0x000f240001547983 */ /* 0x0083680000300800 */
[----:B------:R1:W5:Y:S04]  /*22850*/  LDL.LU R85, [R1+0xf20] ;  /* 0x000f200001557983 */ /* 0x0003680000300800 */
        /* <DEDUP_REMOVED lines=13> */
[----:B------:R2:W-:Y:S01]  /*22930*/  STS.U16 [R90+UR5+0x23f00], R3 ;  /* 0x023f00035a007988 */ /* 0x0005e20008000405 */
[----:B------:R3:W-:Y:S06]  /*22940*/  MEMBAR.ALL.CTA ;  /* 0x0000000000007992 */ /* 0x0007ec0000008000 */
[----:B---3--:R-:W3:Y:S04]  /*22950*/  FENCE.VIEW.ASYNC.S ;  /* 0x00000000000073c6 */ /* 0x008ee80000000000 */
[----:B0-----:R1:W5:Y:S04]  /*22960*/  LDL.LU R91, [R1+0xf04] ;  /* 0x000f0400015b7983 */ /* 0x0013680000300800 */
[----:B--2---:R1:W5:Y:S04]  /*22970*/  LDL.LU R90, [R1+0xf00] ;  /* 0x000f0000015a7983 */ /* 0x0043680000300800 */
[----:B------:R1:W5:Y:S01]  /*22980*/  LDL.LU R3, [R1+0xefc] ;  /* 0x000efc0001037983 */ /* 0x0003620000300800 */
[----:B------:R-:W-:-:S04]  /*22990*/  ULEA UR8, UR11, UR5, 0x3 ;  /* 0x000000050b087291 */ /* 0x000fc8000f8e18ff */
[----:B------:R-:W-:Y:S01]  /*229a0*/  UIADD3 UR8, UPT, UPT, UR8, 0x24000, URZ ;  /* 0x0002400008087890 */ /* 0x000fe2000fffe0ff */
[----:B---3--:R-:W-:Y:S06]  /*229b0*/  BAR.SYNC.DEFER_BLOCKING 0x0 ;  /* 0x0000000000007b1d */ /* 0x008fec0000010000 */
[----:B------:R-:W-:Y:S05]  /*229c0*/  @P0 BRA `(.L_x_9) ;  /* 0x0000000000dc0947 */ /* 0x000fea0003800000 */
[----:B------:R-:W-:Y:S02]  /*229d0*/  UIADD3 UR4, UPT, UPT, UR6, 0x40, URZ ;  /* 0x0000004006047890 */ /* 0x000fe4000fffe0ff */
[----:B------:R-:W-:Y:S02]  /*229e0*/  UIADD3 UR10, UPT, UPT, UR6, 0x40, URZ ;  /* 0x00000040060a7890 */ /* 0x000fe4000fffe0ff */
[----:B------:R-:W-:Y:S01]  /*229f0*/  UIADD3 UR15, UPT, UPT, UR6, 0x40, URZ ;  /* 0x00000040060f7890 */ /* 0x000fe2000fffe0ff */
[----:B------:R-:W-:Y:S01]  /*22a00*/  UMOV UR64, 0x0 ;  /* 0x0000000000407882 */ /* 0x000fe20000000000 */
[----:B------:R-:W-:Y:S01]  /*22a10*/  UMOV UR65, 0x8108010 ;  /* 0x0810801000417882 */ /* 0x000fe20000000000 */
[----:B------:R-:W-:Y:S01]  /*22a20*/  UMOV UR66, UR14 ;  /* 0x0000000e00427c82 */ /* 0x000fe20008000000 */
[----:B------:R-:W-:Y:S01]  /*22a30*/  UMOV UR67, 0x40004040 ;  /* 0x4000404000437882 */ /* 0x000fe20000000000 */
[----:B------:R-:W-:Y:S01]  /*22a40*/  UMOV UR76, 0x0 ;  /* 0x00000000004c7882 */ /* 0x000fe20000000000 */
[----:B------:R-:W-:Y:S01]  /*22a50*/  UMOV UR77, 0x8108010 ;  /* 0x08108010004d7882 */ /* 0x000fe20000000000 */
[----:B------:R-:W-:-:S02]  /*22a60*/  UIADD3 UR72, UPT, UPT, UR6, 0x40, URZ ;  /* 0x0000004006487890 */ /* 0x000fc4000fffe0ff */
[----:B------:R-:W-:Y:S01]  /*22a70*/  UTCHMMA gdesc[UR66], gdesc[UR52], tmem[UR6], tmem[UR64], idesc[UR65], UPT ;  /* 0x00ff4034420075ea */ /* 0x000fe2000b800006 */
[----:B------:R-:W-:Y:S01]  /*22a80*/  UMOV UR68, 0x0 ;  /* 0x0000000000447882 */ /* 0x000fe20000000000 */
[----:B------:R-:W-:Y:S01]  /*22a90*/  UMOV UR69, 0x8108010 ;  /* 0x0810801000457882 */ /* 0x000fe20000000000 */
[----:B------:R-:W-:Y:S02]  /*22aa0*/  UIADD3 UR73, UPT, UPT, UR6, 0x80, URZ ;  /* 0x0000008006497890 */ /* 0x000fe4000fffe0ff */
[----:B------:R0:W-:Y:S01]  /*22ab0*/  UTCHMMA gdesc[UR12], gdesc[UR18], tmem[UR6], tmem[UR76], idesc[UR77], UPT ;  /* 0x00ff4c120c0075ea */ /* 0x0001e2000b800006 */
[----:B------:R-:W-:Y:S01]  /*22ac0*/  UMOV UR70, 0x0 ;  /* 0x0000000000467882 */ /* 0x000fe20000000000 */
[----:B------:R-:W-:Y:S01]  /*22ad0*/  UMOV UR71, 0x8108010 ;  /* 0x0810801000477882 */ /* 0x000fe20000000000 */
[----:B------:R-:W-:Y:S02]  /*22ae0*/  UIADD3 UR74, UPT, UPT, UR6, 0x80, URZ ;  /* 0x00000080064a7890 */ /* 0x000fe4000fffe0ff */
[----:B------:R-:W-:Y:S01]  /*22af0*/  UTCHMMA gdesc[UR20], gdesc[UR22], tmem[UR6], tmem[UR68], idesc[UR69], UPT ;  /* 0x00ff4416140075ea */ /* 0x000fe2000b800006 */
[----:B------:R-:W-:Y:S01]  /*22b00*/  UMOV UR54, 0x0 ;  /* 0x0000000000367882 */ /* 0x000fe20000000000 */
[----:B------:R-:W-:Y:S01]  /*22b10*/  UMOV UR55, 0x8108010 ;  /* 0x0810801000377882 */ /* 0x000fe20000000000 */
[----:B------:R-:W-:-:S02]  /*22b20*/  UIADD3 UR75, UPT, UPT, UR6, 0x80, URZ ;  /* 0x00000080064b7890 */ /* 0x000fc4000fffe0ff */
[----:B------:R-:W-:Y:S01]  /*22b30*/  UTCHMMA gdesc[UR24], gdesc[UR26], tmem[UR6], tmem[UR70], idesc[UR71], UPT ;  /* 0x00ff461a180075ea */ /* 0x000fe2000b800006 */
[----:B------:R-:W-:Y:S01]  /*22b40*/  UMOV UR56, 0x0 ;  /* 0x0000000000387882 */ /* 0x000fe20000000000 */
[----:B------:R-:W-:Y:S01]  /*22b50*/  UMOV UR57, 0x8108010 ;  /* 0x0810801000397882 */ /* 0x000fe20000000000 */
[----:B0-----:R-:W-:Y:S01]  /*22b60*/  UIADD3 UR76, UPT, UPT, UR6, 0x80, URZ ;  /* 0x00000080064c7890 */ /* 0x001fe2000fffe0ff */
[----:B------:R0:W-:Y:S01]  /*22b70*/  UTCHMMA gdesc[UR28], gdesc[UR52], tmem[UR4], tmem[UR54], idesc[UR55], UPT ;  /* 0x00ff36341c0075ea */ /* 0x0001e2000b800004 */
[----:B------:R-:W-:Y:S01]  /*22b80*/  UMOV UR58, 0x0 ;  /* 0x00000000003a7882 */ /* 0x000fe20000000000 */
[----:B------:R-:W-:Y:S01]  /*22b90*/  UMOV UR59, 0x8108010 ;  /* 0x08108010003b7882 */ /* 0x000fe20000000000 */
[----:B------:R-:W-:Y:S01]  /*22ba0*/  UIADD3 UR77, UPT, UPT, UR6, 0xc0, URZ ;  /* 0x000000c0064d7890 */ /* 0x000fe2000fffe0ff */
[----:B------:R2:W-:Y:S01]  /*22bb0*/  UTCHMMA gdesc[UR30], gdesc[UR18], tmem[UR10], tmem[UR56], idesc[UR57], UPT ;  /* 0x00ff38121e0075ea */ /* 0x0005e2000b80000a */
[----:B------:R-:W-:Y:S01]  /*22bc0*/  UMOV UR60, 0x0 ;  /* 0x00000000003c7882 */ /* 0x000fe20000000000 */
[----:B------:R-:W-:Y:S01]  /*22bd0*/  UMOV UR61, 0x8108010 ;  /* 0x08108010003d7882 */ /* 0x000fe20000000000 */
[----:B------:R3:W-:Y:S01]  /*22be0*/  UTCHMMA gdesc[UR32], gdesc[UR22], tmem[UR15], tmem[UR58], idesc[UR59], UPT ;  /* 0x00ff3a16200075ea */ /* 0x0007e2000b80000f */
[----:B------:R-:W-:Y:S01]  /*22bf0*/  UMOV UR62, 0x0 ;  /* 0x00000000003e7882 */ /* 0x000fe20000000000 */
[----:B------:R-:W-:Y:S01]  /*22c00*/  UMOV UR63, 0x8108010 ;  /* 0x08108010003f7882 */ /* 0x000fe20000000000 */
[----:B0-----:R-:W-:Y:S01]  /*22c10*/  UIADD3 UR4, UPT, UPT, UR6, 0xc0, URZ ;  /* 0x000000c006047890 */ /* 0x001fe2000fffe0ff */
[----:B------:R0:W-:Y:S01]  /*22c20*/  UTCHMMA gdesc[UR34], gdesc[UR26], tmem[UR72], tmem[UR60], idesc[UR61], UPT ;  /* 0x00ff3c1a220075ea */ /* 0x0001e2000b800048 */
[----:B------:R-:W-:Y:S01]  /*22c30*/  UMOV UR66, 0x0 ;  /* 0x0000000000427882 */ /* 0x000fe20000000000 */
[----:B------:R-:W-:Y:S01]  /*22c40*/  UMOV UR67, 0x8108010 ;  /* 0x0810801000437882 */ /* 0x000fe20000000000 */
[----:B--2---:R-:W-:Y:S01]  /*22c50*/  UIADD3 UR10, UPT, UPT, UR6, 0xc0, URZ ;  /* 0x000000c0060a7890 */ /* 0x004fe2000fffe0ff */
[----:B------:R2:W-:Y:S01]  /*22c60*/  UTCHMMA gdesc[UR36], gdesc[UR52], tmem[UR73], tmem[UR62], idesc[UR63], UPT ;  /* 0x00ff3e34240075ea */ /* 0x0005e2000b800049 */
[----:B------:R2:W-:Y:S01]  /*22c70*/  UTCHMMA gdesc[UR38], gdesc[UR18], tmem[UR74], tmem[UR64], idesc[UR65], UPT ;  /* 0x00ff4012260075ea */ /* 0x0005e2000b80004a */
[----:B---3--:R-:W-:Y:S01]  /*22c80*/  UIADD3 UR15, UPT, UPT, UR6, 0xc0, URZ ;  /* 0x000000c0060f7890 */ /* 0x008fe2000fffe0ff */
[----:B------:R2:W-:Y:S01]  /*22c90*/  UTCHMMA gdesc[UR40], gdesc[UR22], tmem[UR75], tmem[UR66], idesc[UR67], UPT ;  /* 0x00ff4216280075ea */ /* 0x0005e2000b80004b */
[----:B------:R2:W-:Y:S01]  /*22ca0*/  UTCHMMA gdesc[UR42], gdesc[UR26], tmem[UR76], tmem[UR68], idesc[UR69], UPT ;  /* 0x00ff441a2a0075ea */ /* 0x0005e2000b80004c */
[----:B------:R2:W-:Y:S01]  /*22cb0*/  UTCHMMA gdesc[UR44], gdesc[UR52], tmem[UR77], tmem[UR70], idesc[UR71], UPT ;  /* 0x00ff46342c0075ea */ /* 0x0005e2000b80004d */
[----:B0-----:R-:W-:Y:S01]  /*22cc0*/  UMOV UR60, UR8 ;  /* 0x00000008003c7c82 */ /* 0x001fe20008000000 */
[----:B------:R-:W-:Y:S01]  /*22cd0*/  UMOV UR61, URZ ;  /* 0x000000ff003d7c82 */ /* 0x000fe20008000000 */
[----:B------:R2:W-:Y:S01]  /*22ce0*/  UTCHMMA gdesc[UR46], gdesc[UR18], tmem[UR4], tmem[UR54], idesc[UR55], UPT ;  /* 0x00ff36122e0075ea */ /* 0x0005e2000b800004 */
[----:B------:R-:W-:Y:S01]  /*22cf0*/  UMOV UR60, UR60 ;  /* 0x0000003c003c7c82 */ /* 0x000fe20008000000 */
[----:B------:R2:W-:Y:S01]  /*22d00*/  UTCHMMA gdesc[UR48], gdesc[UR22], tmem[UR10], tmem[UR56], idesc[UR57], UPT ;  /* 0x00ff3816300075ea */ /* 0x0005e2000b80000a */
[----:B------:R2:W-:Y:S01]  /*22d10*/  UTCHMMA gdesc[UR50], gdesc[UR26], tmem[UR15], tmem[UR58], idesc[UR59], UPT ;  /* 0x00ff3a1a320075ea */ /* 0x0005e2000b80000f */
[----:B------:R2:W-:Y:S01]  /*22d20*/  UTCBAR [UR60], URZ ;  /* 0x000000ff3c0073e9 */ /* 0x0005e200080000ff */
[----:B------:R-:W-:Y:S01]  /*22d30*/  NOP ;  /* 0x0000000000007918 */ /* 0x000fe20000000000 */
.L_x_9:
[----:B------:R0:W-:Y:S04]  /*22d40*/  STL [R1+0xefc], R0 ;  /* 0x000efc0001007387 */ /* 0x0001e80000100800 */
[----:B0-----:R-:W3:Y:S01]  /*22d50*/  LDL R0, [R1+0xeec] ;  /* 0x000eec0001007983 */ /* 0x001ee20000100800 */
[----:B------:R-:W-:-:S04]  /*22d60*/  UIADD3 UR11, UPT, UPT, UR11, 0x1, URZ ;  /* 0x000000010b0b7890 */ /* 0x000fc8000fffe0ff */
[----:B------:R-:W-:-:S04]  /*22d70*/  UISETP.GT.AND UP1, UPT, UR11, 0x1, UPT ;  /* 0x000000010b00788c */ /* 0x000fc8000bf24270 */
[----:B--2---:R-:W-:Y:S02]  /*22d80*/  USEL UR4, URZ, 0x1, !UP1 ;  /* 0x00000001ff047887 */ /* 0x004fe4000c800000 */
[----:B------:R-:W-:Y:S02]  /*22d90*/  USEL UR11, UR11, URZ, !UP1 ;  /* 0x000000ff0b0b7287 */ /* 0x000fe4000c800000 */
[----:B------:R-:W-:Y:S01]  /*22da0*/  ULOP3.LUT UR10, UR9, UR4, URZ, 0x3c, !UPT ;  /* 0x00000004090a7292 */ /* 0x000fe2000f8e3cff */
[----:B---3-5:R-:W-:Y:S02]  /*22db0*/  ISETP.NE.U32.AND P2, PT, R93, R0, PT ;  /* 0x000000005d00720c */ /* 0x028fe40003f45070 */
[----:B------:R0:W5:Y:S01]  /*22dc0*/  LDL.LU R0, [R1+0xefc] ;  /* 0x000efc0001007983 */ /* 0x0001620000300800 */
[----:B------:R-:W-:-:S03]  /*22dd0*/  UMOV UR4, UR9 ;  /* 0x0000000900047c82 */ /* 0x000fc60008000000 */
[----:B------:R-:W-:-:S07]  /*22de0*/  UMOV UR9, UR10 ;  /* 0x0000000a00097c82 */ /* 0x000fce0008000000 */
[----:B0-----:R-:W-:Y:S05]  /*22df0*/  @P2 BRA `(.L_x_10) ;  /* 0xfffffea800e82947 */ /* 0x001fea000383ffff */
.L_x_7:
[----:B------:R-:W0:Y:S02]  /*22e00*/  LDCU UR9, c[0x0][0x3a0] ;  /* 0x00007400ff0977ac */ /* 0x000e240008000800 */
[----:B0-----:R-:W-:-:S04]  /*22e10*/  UIADD3 UR9, UPT, UPT, UR9, 0x3f, URZ ;  /* 0x0000003f09097890 */ /* 0x001fc8000fffe0ff */
[----:B------:R-:W-:-:S09]  /*22e20*/  UISETP.GE.AND UP1, UPT, UR9, 0x40, UPT ;  /* 0x000000400900788c */ /* 0x000fd2000bf26270 */
[----:B------:R-:W-:Y:S05]  /*22e30*/  BRA.U !UP1, `(.L_x_11) ;  /* 0x0000000109107547 */ /* 0x000fea000b800000 */
[----:B------:R-:W-:-:S06]  /*22e40*/  USHF.L.U32 UR4, UR4, 0x1f, URZ ;  /* 0x0000001f04047899 */ /* 0x000fcc00080006ff */
[----:B-----5:R-:W-:-:S04]  /*22e50*/  IMAD.U32 R0, RZ, RZ, UR4 ;  /* 0x00000004ff007e24 */ /* 0x020fc8000f8e00ff */
[----:B------:R-:W0:Y:S02]  /*22e60*/  SYNCS.PHASECHK.TRANS64.TRYWAIT P0, [UR8], R0 ;  /* 0x00000000ff0075a7 */ /* 0x000e240008001108 */
[----:B0-----:R-:W-:Y:S05]  /*22e70*/  @!P0 BRA `(.L_x_12) ;  /* 0x0000007800548947 */ /* 0x001fea0003800000 */
.L_x_11:
[----:B------:R-:W-:Y:S06]  /*22e80*/  BAR.SYNC.DEFER_BLOCKING 0x0 ;  /* 0x0000000000007b1d */ /* 0x000fec0000010000 */
[----:B------:R-:W0:Y:S01]  /*22e90*/  LDCU.128 UR8, c[0x0][0x390] ;  /* 0x00007200ff0877ac */ /* 0x000e220008000c00 */
[----:B------:R-:W-:Y:S01]  /*22ea0*/  STL [R1+0xf1c], R82 ;  /* 0x000f1c5201007387 */ /* 0x000fe20000100800 */
[----:B------:R-:W2:Y:S03]  /*22eb0*/  LDCU.64 UR32, c[0x0][0x398] ;  /* 0x00007300ff2077ac */ /* 0x000ea60008000a00 */
[----:B-----5:R-:W-:Y:S01]  /*22ec0*/  STL [R1+0xf18], R78 ;  /* 0x000f184e01007387 */ /* 0x020fe20000100800 */
[----:B------:R-:W3:Y:S03]  /*22ed0*/  LDCU.64 UR12, c[0x0][0x398] ;  /* 0x00007300ff0c77ac */ /* 0x000ee60008000a00 */
[----:B------:R-:W-:Y:S01]  /*22ee0*/  STL [R1+0xf14], R77 ;  /* 0x000f144d01007387 */ /* 0x000fe20000100800 */
[----:B------:R-:W4:Y:S03]  /*22ef0*/  LDCU.64 UR14, c[0x0][0x398] ;  /* 0x00007300ff0e77ac */ /* 0x000f260008000a00 */
[----:B------:R-:W-:Y:S01]  /*22f00*/  STL [R1+0xf10], R74 ;  /* 0x000f104a01007387 */ /* 0x000fe20000100800 */
[----:B------:R-:W1:Y:S03]  /*22f10*/  LDCU.64 UR30, c[0x0][0x398] ;  /* 0x00007300ff1e77ac */ /* 0x000e660008000a00 */
[----:B------:R-:W-:Y:S01]  /*22f20*/  STL [R1+0xf0c], R73 ;  /* 0x000f0c4901007387 */ /* 0x000fe20000100800 */
[----:B------:R-:W0:Y:S01]  /*22f30*/  @!P1 SYNCS.CCTL.IV [UR5+0x24000] ;  /* 0x02400000ff0099b1 */ /* 0x000e220008000005 */
[----:B------:R-:W0:Y:S02]  /*22f40*/  LDCU.64 UR28, c[0x0][0x398] ;  /* 0x00007300ff1c77ac */ /* 0x000e240008000a00 */
[----:B------:R-:W-:Y:S01]  /*22f50*/  STL [R1+0xf08], R69 ;  /* 0x000f084501007387 */ /* 0x000fe20000100800 */
[----:B------:R-:W0:Y:S03]  /*22f60*/  LDCU.64 UR26, c[0x0][0x398] ;  /* 0x00007300ff1a77ac */ /* 0x000e260008000a00 */
[----:B------:R-:W-:Y:S01]  /*22f70*/  STL [R1+0xf58], R88 ;  /* 0x000f585801007387 */ /* 0x000fe20000100800 */
[----:B------:R-:W0:Y:S03]  /*22f80*/  LDCU.64 UR24, c[0x0][0x398] ;  /* 0x00007300ff1877ac */ /* 0x000e260008000a00 */
[----:B------:R-:W-:Y:S01]  /*22f90*/  STL.64 [R1+0xf50], R86 ;  /* 0x000f505601007387 */ /* 0x000fe20000100a00 */
[----:B------:R-:W0:Y:S03]  /*22fa0*/  LDCU.64 UR22, c[0x0][0x398] ;  /* 0x00007300ff1677ac */ /* 0x000e260008000a00 */
[----:B------:R-:W-:Y:S01]  /*22fb0*/  STL.64 [R1+0xf48], R84 ;  /* 0x000f485401007387 */ /* 0x000fe20000100a00 */
[----:B------:R-:W0:Y:S03]  /*22fc0*/  LDCU.64 UR20, c[0x0][0x398] ;  /* 0x00007300ff1477ac */ /* 0x000e260008000a00 */
[----:B------:R-:W-:Y:S01]  /*22fd0*/  STL [R1+0xf40], R83 ;  /* 0x000f405301007387 */ /* 0x000fe20000100800 */
[----:B------:R-:W0:Y:S03]  /*22fe0*/  LDCU.64 UR18, c[0x0][0x398] ;  /* 0x00007300ff1277ac */ /* 0x000e260008000a00 */
[----:B------:R-:W-:Y:S01]  /*22ff0*/  STL.64 [R1+0xf38], R80 ;  /* 0x000f385001007387 */ /* 0x000fe20000100a00 */
[----:B------:R-:W0:Y:S03]  /*23000*/  LDCU UR35, c[0x0][0x398] ;  /* 0x00007300ff2377ac */ /* 0x000e260008000800 */
[----:B------:R-:W-:Y:S01]  /*23010*/  STL [R1+0xf34], R79 ;  /* 0x000f344f01007387 */ /* 0x000fe20000100800 */
[----:B------:R-:W0:Y:S03]  /*23020*/  LDCU UR55, c[0x0][0x398] ;  /* 0x00007300ff3777ac */ /* 0x000e260008000800 */
[----:B------:R-:W-:Y:S01]  /*23030*/  STL [R1+0xf30], R76 ;  /* 0x000f304c01007387 */ /* 0x000fe20000100800 */
[----:B------:R-:W1:Y:S03]  /*23040*/  LDCU UR42, c[0x0][0x398] ;  /* 0x00007300ff2a77ac */ /* 0x000e660008000800 */
[----:B------:R-:W-:Y:S01]  /*23050*/  STL [R1+0xf2c], R75 ;  /* 0x000f2c4b01007387 */ /* 0x000fe20000100800 */
[----:B------:R-:W1:Y:S03]  /*23060*/  LDCU UR57, c[0x0][0x398] ;  /* 0x00007300ff3977ac */ /* 0x000e660008000800 */
[----:B------:R-:W-:Y:S01]  /*23070*/  STL [R1+0xf28], R72 ;  /* 0x000f284801007387 */ /* 0x000fe20000100800 */
[----:B------:R-:W1:Y:S03]  /*23080*/  LDCU UR53, c[0x0][0x398] ;  /* 0x00007300ff3577ac */ /* 0x000e660008000800 */
[----:B------:R-:W-:Y:S01]  /*23090*/  STL [R1+0xf24], R70 ;  /* 0x000f244601007387 */ /* 0x000fe20000100800 */
[----:B------:R-:W1:Y:S03]  /*230a0*/  LDCU UR39, c[0x0][0x398] ;  /* 0x00007300ff2777ac */ /* 0x000e660008000800 */
[----:B------:R2:W-:Y:S01]  /*230b0*/  STL [R1+0xf20], R68 ;  /* 0x000f204401007387 */ /* 0x0005e20000100800 */
[----:B------:R-:W1:Y:S01]  /*230c0*/  LDCU UR41, c[0x0][0x398] ;  /* 0x00007300ff2977ac */ /* 0x000e620008000800 */
[----:B0-----:R-:W-:Y:S06]  /*230d0*/  BAR.SYNC.DEFER_BLOCKING 0x0 ;  /* 0x0000000000007b1d */ /* 0x001fec0000010000 */
[----:B------:R-:W0:Y:S01]  /*230e0*/  LDCU UR51, c[0x0][0x398] ;  /* 0x00007300ff3377ac */ /* 0x000e220008000800 */
[----:B--2---:R-:W2:Y:S01]  /*230f0*/  LDTM.x64 R28, tmem[UR7] ;  /* 0x00000007001c79ee */ /* 0x004ea20008340000 */
[----:B------:R-:W0:Y:S01]  /*23100*/  LDCU UR38, c[0x0][0x398] ;  /* 0x00007300ff2677ac */ /* 0x000e220008000800 */
[----:B------:R-:W0:Y:S01]  /*23110*/  LDCU UR54, c[0x0][0x398] ;  /* 0x00007300ff3677ac */ /* 0x000e220008000800 */
[----:B------:R-:W0:Y:S01]  /*23120*/  LDCU UR75, c[0x0][0x398] ;  /* 0x00007300ff4b77ac */ /* 0x000e220008000800 */
[----:B------:R-:W0:Y:S01]  /*23130*/  LDCU UR76, c[0x0][0x398] ;  /* 0x00007300ff4c77ac */ /* 0x000e220008000800 */
[----:B------:R-:W0:Y:S01]  /*23140*/  @!P1 SYNCS.CCTL.IV [UR5+0x24008] ;  /* 0x02400800ff0099b1 */ /* 0x000e220008000005 */
[----:B------:R-:W0:Y:S01]  /*23150*/  LDCU.64 UR4, c[0x0][0x398] ;  /* 0x00007300ff0477ac */ /* 0x000e220008000a00 */
[----:B------:R-:W0:Y:S01]  /*23160*/  LDCU UR74, c[0x0][0x398] ;  /* 0x00007300ff4a77ac */ /* 0x000e220008000800 */
[----:B--2---:R-:W-:Y:S01]  /*23170*/  STL.64 [R1+0x230], R40 ;  /* 0x0002302801007387 */ /* 0x004fe20000100a00 */
[----:B------:R-:W-:Y:S01]  /*23180*/  IMAD.MOV.U32 R27, RZ, RZ, R33 ;  /* 0x000000ffff1b7224 */ /* 0x000fe200078e0021 */
[----:B------:R-:W2:Y:S01]  /*23190*/  LDCU UR70, c[0x0][0x398] ;  /* 0x00007300ff4677ac */ /* 0x000ea20008000800 */
[----:B------:R-:W-:Y:S01]  /*231a0*/  IMAD.MOV.U32 R26, RZ, RZ, R32 ;  /* 0x000000ffff1a7224 */ /* 0x000fe200078e0020 */
[----:B------:R-:W-:Y:S01]  /*231b0*/  STL.64 [R1+0x238], R42 ;  /* 0x0002382a01007387 */ /* 0x000fe20000100a00 */
[----:B------:R-:W-:Y:S01]  /*231c0*/  IMAD.MOV.U32 R25, RZ, RZ, R31 ;  /* 0x000000ffff197224 */ /* 0x000fe200078e001f */
[----:B------:R-:W0:Y:S01]  /*231d0*/  LDCU UR67, c[0x0][0x398] ;  /* 0x00007300ff4377ac */ /* 0x000e220008000800 */
        /* <DEDUP_REMOVED lines=19> */
[----:B------:R-:W0:Y:S02]  /*23310*/  LDCU UR66, c[0x0][0x398] ;  /* 0x00007300ff4277ac */ /* 0x000e240008000800 */
[----:B------:R-:W-:Y:S01]  /*23320*/  STL.64 [R1+0x268], R54 ;  /* 0x0002683601007387 */ /* 0x000fe20000100a00 */
[----:B------:R-:W0:Y:S03]  /*23330*/  LDCU UR68, c[0x0][0x398] ;  /* 0x00007300ff4477ac */ /* 0x000e260008000800 */
        /* <DEDUP_REMOVED lines=34> */
[----:B------:R1:W-:Y:S01]  /*23560*/  STL [R1+0x2f8], R90 ;  /* 0x0002f85a01007387 */ /* 0x0003e20000100800 */
[----:B------:R-:W0:Y:S03]  /*23570*/  LDCU UR59, c[0x0][0x398] ;  /* 0x00007300ff3b77ac */ /* 0x000e260008000800 */
[----:B------:R-:W-:Y:S01]  /*23580*/  STL [R1+0xefc], R92 ;  /* 0x000efc5c01007387 */ /* 0x000fe20000100800 */
[----:B------:R-:W0:Y:S01]  /*23590*/  LDCU UR40, c[0x0][0x398] ;  /* 0x00007300ff2877ac */ /* 0x000e220008000800 */
[----:B-1----:R-:W1:Y:S01]  /*235a0*/  LDTM.x64 R28, tmem[UR7+0x40] ;  /* 0x00004007001c79ee */ /* 0x002e620008340000 */
[----:B------:R-:W0:Y:S01]  /*235b0*/  LDCU UR56, c[0x0][0x398] ;  /* 0x00007300ff3877ac */ /* 0x000e220008000800 */
[----:B------:R-:W0:Y:S01]  /*235c0*/  LDCU UR60, c[0x0][0x398] ;  /* 0x00007300ff3c77ac */ /* 0x000e220008000800 */
[----:B------:R-:W0:Y:S01]  /*235d0*/  LDCU UR62, c[0x0][0x39c] ;  /* 0x00007380ff3e77ac */ /* 0x000e220008000800 */
[----:B------:R-:W0:Y:S01]  /*235e0*/  LDCU UR58, c[0x0][0x398] ;  /* 0x00007300ff3a77ac */ /* 0x000e220008000800 */
[----:B-1----:R-:W-:Y:S01]  /*235f0*/  STL [R1+0x104], R29 ;  /* 0x0001041d01007387 */ /* 0x002fe20000100800 */
[----:B------:R-:W-:-:S02]  /*23600*/  IMAD.MOV.U32 R21, RZ, RZ, R39 ;  /* 0x000000ffff157224 */ /* 0x000fc400078e0027 */
[----:B------:R-:W-:Y:S01]  /*23610*/  IMAD.MOV.U32 R19, RZ, RZ, R38 ;  /* 0x000000ffff137224 */ /* 0x000fe200078e0026 */
[----:B------:R-:W-:Y:S01]  /*23620*/  STL [R1+0x10c], R31 ;  /* 0x00010c1f01007387 */ /* 0x000fe20000100800 */
[----:B------:R-:W-:Y:S02]  /*23630*/  IMAD.MOV.U32 R17, RZ, RZ, R37 ;  /* 0x000000ffff117224 */ /* 0x000fe400078e0025 */
[----:B------:R-:W-:Y:S01]  /*23640*/  IMAD.MOV.U32 R15, RZ, RZ, R36 ;  /* 0x000000ffff0f7224 */ /* 0x000fe200078e0024 */
[----:B------:R-:W-:Y:S01]  /*23650*/  STL.64 [R1+0x130], R40 ;  /* 0x0001302801007387 */ /* 0x000fe20000100a00 */
[----:B------:R-:W-:Y:S02]  /*23660*/  IMAD.MOV.U32 R13, RZ, RZ, R35 ;  /* 0x000000ffff0d7224 */ /* 0x000fe400078e0023 */
[----:B------:R-:W-:Y:S01]  /*23670*/  IMAD.MOV.U32 R11, RZ, RZ, R34 ;  /* 0x000000ffff0b7224 */ /* 0x000fe200078e0022 */
[----:B------:R-:W-:Y:S01]  /*23680*/  STL.64 [R1+0x138], R42 ;  /* 0x0001382a01007387 */ /* 0x000fe20000100a00 */
[----:B------:R-:W-:-:S02]  /*23690*/  IMAD.MOV.U32 R8, RZ, RZ, R32 ;  /* 0x000000ffff087224 */ /* 0x000fc400078e0020 */
[----:B------:R-:W-:Y:S01]  /*236a0*/  IMAD.MOV.U32 R6, RZ, RZ, R30 ;  /* 0x000000ffff067224 */ /* 0x000fe200078e001e */
[----:B------:R-:W-:Y:S01]  /*236b0*/  STL.64 [R1+0x140], R44 ;  /* 0x0001402c01007387 */ /* 0x000fe20000100a00 */
[----:B------:R-:W-:Y:S02]  /*236c0*/  IMAD.MOV.U32 R4, RZ, RZ, R28 ;  /* 0x000000ffff047224 */ /* 0x000fe400078e001c */
[----:B------:R-:W-:Y:S01]  /*236d0*/  IMAD.MOV.U32 R0, RZ, RZ, R33 ;  /* 0x000000ffff007224 */ /* 0x000fe200078e0021 */
        /* <DEDUP_REMOVED lines=23> */
[----:B------:R1:W-:Y:S04]  /*23850*/  STL [R1+0x1f8], R90 ;  /* 0x0001f85a01007387 */ /* 0x0003e80000100800 */
[----:B------:R0:W-:Y:S01]  /*23860*/  STL [R1+0xf00], R93 ;  /* 0x000f005d01007387 */ /* 0x0001e20000100800 */
[----:B-1----:R-:W1:Y:S03]  /*23870*/  LDTM.x64 R28, tmem[UR7+0x80] ;  /* 0x00008007001c79ee */ /* 0x002e660008340000 */
[----:B0-----:R-:W2:Y:S04]  /*23880*/  LDL.LU R93, [R1+0x9cc] ;  /* 0x0009cc00015d7983 */ /* 0x001ea80000300800 */
[----:B-1----:R-:W-:Y:S01]  /*23890*/  STL [R1+0x4], R29 ;  /* 0x0000041d01007387 */ /* 0x002fe20000100800 */
[----:B------:R-:W-:-:S02]  /*238a0*/  IMAD.MOV.U32 R9, RZ, RZ, R32 ;  /* 0x000000ffff097224 */ /* 0x000fc400078e0020 */
[----:B------:R-:W-:Y:S01]  /*238b0*/  IMAD.MOV.U32 R7, RZ, RZ, R30 ;  /* 0x000000ffff077224 */ /* 0x000fe200078e001e */
[----:B------:R-:W-:Y:S01]  /*238c0*/  STL [R1+0xc], R31 ;  /* 0x00000c1f01007387 */ /* 0x000fe20000100800 */
[----:B------:R-:W-:-:S03]  /*238d0*/  IMAD.MOV.U32 R5, RZ, RZ, R28 ;  /* 0x000000ffff057224 */ /* 0x000fc600078e001c */
[----:B------:R-:W-:Y:S04]  /*238e0*/  STL [R1+0x14], R33 ;  /* 0x0000142101007387 */ /* 0x000fe80000100800 */
[----:B------:R-:W-:Y:S04]  /*238f0*/  STL.64 [R1+0x18], R34 ;  /* 0x0000182201007387 */ /* 0x000fe80000100a00 */
[----:B------:R-:W-:Y:S04]  /*23900*/  STL.64 [R1+0x20], R36 ;  /* 0x0000202401007387 */ /* 0x000fe80000100a00 */
[----:B------:R-:W-:Y:S04]  /*23910*/  STL [R1+0x2c], R39 ;  /* 0x00002c2701007387 */ /* 0x000fe80000100800 */
        /* <DEDUP_REMOVED lines=19> */
[----:B------:R-:W-:Y:S01]  /*23a50*/  STL.64 [R1+0xc8], R78 ;  /* 0x0000c84e01007387 */ /* 0x000fe20000100a00 */
[----:B0-----:R-:W-:-:S03]  /*23a60*/  IMAD.MOV.U32 R73, RZ, RZ, R38 ;  /* 0x000000ffff497224 */ /* 0x001fc600078e0026 */
[----:B------:R-:W-:Y:S04]  /*23a70*/  STL.64 [R1+0xd0], R80 ;  /* 0x0000d05001007387 */ /* 0x000fe80000100a00 */
[----:B------:R-:W-:Y:S04]  /*23a80*/  STL.64 [R1+0xd8], R82 ;  /* 0x0000d85201007387 */ /* 0x000fe80000100a00 */
[----:B------:R-:W-:Y:S04]  /*23a90*/  STL.64 [R1+0xe0], R84 ;  /* 0x0000e05401007387 */ /* 0x000fe80000100a00 */
[----:B------:R-:W-:Y:S04]  /*23aa0*/  STL.64 [R1+0xe8], R86 ;  /* 0x0000e85601007387 */ /* 0x000fe80000100a00 */
[----:B------:R0:W-:Y:S04]  /*23ab0*/  STL.64 [R1+0xf0], R88 ;  /* 0x0000f05801007387 */ /* 0x0001e80000100a00 */
[----:B------:R1:W-:Y:S04]  /*23ac0*/  STL.64 [R1+0xf8], R90 ;  /* 0x0000f85a01007387 */ /* 0x0003e80000100a00 */
[----:B0-----:R0:W2:Y:S04]  /*23ad0*/  LDL.LU R88, [R1+0xf58] ;  /* 0x000f580001587983 */ /* 0x0010a80000300800 */
[----:B------:R0:W3:Y:S04]  /*23ae0*/  LDL.LU.64 R86, [R1+0xf50] ;  /* 0x000f500001567983 */ /* 0x0000e80000300a00 */
[----:B------:R0:W4:Y:S04]  /*23af0*/  LDL.LU.64 R84, [R1+0xf48] ;  /* 0x000f480001547983 */ /* 0x0001280000300a00 */
[----:B------:R0:W4:Y:S04]  /*23b00*/  LDL.LU R83, [R1+0xf40] ;  /* 0x000f400001537983 */ /* 0x0001280000300800 */
[----:B------:R0:W4:Y:S04]  /*23b10*/  LDL.LU.64 R80, [R1+0xf38] ;  /* 0x000f380001507983 */ /* 0x0001280000300a00 */
[----:B------:R0:W4:Y:S04]  /*23b20*/  LDL.LU R79, [R1+0xf34] ;  /* 0x000f3400014f7983 */ /* 0x0001280000300800 */
[----:B------:R0:W4:Y:S04]  /*23b30*/  LDL.LU R76, [R1+0xf30] ;  /* 0x000f3000014c7983 */ /* 0x0001280000300800 */
[----:B------:R0:W4:Y:S04]  /*23b40*/  LDL.LU R75, [R1+0xf2c] ;  /* 0x000f2c00014b7983 */ /* 0x0001280000300800 */
[----:B------:R0:W4:Y:S04]  /*23b50*/  LDL.LU R72, [R1+0xf28] ;  /* 0x000f280001487983 */ /* 0x0001280000300800 */
[----:B------:R0:W4:Y:S04]  /*23b60*/  LDL.LU R70, [R1+0xf24] ;  /* 0x000f240001467983 */ /* 0x0001280000300800 */
[----:B------:R0:W4:Y:S04]  /*23b70*/  LDL.LU R68, [R1+0xf20] ;  /* 0x000f200001447983 */ /* 0x0001280000300800 */
[----:B------:R-:W4:Y:S04]  /*23b80*/  LDL.LU R69, [R1+0x24] ;  /* 0x0000240001457983 */ /* 0x000f280000300800 */
[----:B------:R0:W4:Y:S04]  /*23b90*/  LDL.LU R82, [R1+0xf1c] ;  /* 0x000f1c0001527983 */ /* 0x0001280000300800 */
[----:B------:R-:W4:Y:S04]  /*23ba0*/  LDL.LU R89, [R1+0x20] ;  /* 0x0000200001597983 */ /* 0x000f280000300800 */
[----:B------:R0:W4:Y:S04]  /*23bb0*/  LDL.LU R78, [R1+0xf18] ;  /* 0x000f1800014e7983 */ /* 0x0001280000300800 */
[----:B------:R-:W4:Y:S04]  /*23bc0*/  LDL.LU R71, [R1+0x1c] ;  /* 0x00001c0001477983 */ /* 0x000f280000300800 */
[----:B------:R0:W4:Y:S04]  /*23bd0*/  LDL.LU R77, [R1+0xf14] ;  /* 0x000f1400014d7983 */ /* 0x0001280000300800 */
[----:B------:R-:W4:Y:S04]  /*23be0*/  LDL.LU R3, [R1+0x18] ;  /* 0x0000180001037983 */ /* 0x000f280000300800 */
[----:B------:R-:W4:Y:S04]  /*23bf0*/  LDL.LU R2, [R1+0x14] ;  /* 0x0000140001027983 */ /* 0x000f280000300800 */
[----:B------:R-:W4:Y:S04]  /*23c00*/  LDL.LU R92, [R1+0xf4] ;  /* 0x0000f400015c7983 */ /* 0x000f280000300800 */
[----:B------:R0:W4:Y:S04]  /*23c10*/  LDL.LU R74, [R1+0xf10] ;  /* 0x000f1000014a7983 */ /* 0x0001280000300800 */
[----:B-1----:R-:W4:Y:S04]  /*23c20*/  LDL.LU R91, [R1+0xf8] ;  /* 0x0000f800015b7983 */ /* 0x002f280000300800 */
[----:B------:R-:W4:Y:S01]  /*23c30*/  LDL.LU R90, [R1+0xfc] ;  /* 0x0000fc00015a7983 */ /* 0x000f220000300800 */
[----:B--2---:R-:W-:-:S02]  /*23c40*/  F2FP.F16.F32.PACK_AB R88, R21, R20 ;  /* 0x000000141558723e */ /* 0x004fc400000000ff */
[----:B---3--:R-:W-:Y:S02]  /*23c50*/  F2FP.F16.F32.PACK_AB R87, R19, R18 ;  /* 0x000000121357723e */ /* 0x008fe400000000ff */
[----:B------:R-:W-:Y:S02]  /*23c60*/  F2FP.F16.F32.PACK_AB R86, R17, R16 ;  /* 0x000000101156723e */ /* 0x000fe400000000ff */
[----:B----4-:R-:W-:Y:S02]  /*23c70*/  F2FP.F16.F32.PACK_AB R83, R15, R14 ;  /* 0x0000000e0f53723e */ /* 0x010fe400000000ff */
[----:B------:R-:W-:Y:S02]  /*23c80*/  F2FP.F16.F32.PACK_AB R80, R27, R26 ;  /* 0x0000001a1b50723e */ /* 0x000fe400000000ff */
[----:B------:R-:W-:Y:S02]  /*23c90*/  F2FP.F16.F32.PACK_AB R81, R13, R12 ;  /* 0x0000000c0d51723e */ /* 0x000fe400000000ff */
[----:B------:R-:W-:-:S02]  /*23ca0*/  F2FP.F16.F32.PACK_AB R79, R11, R10 ;  /* 0x0000000a0b4f723e */ /* 0x000fc400000000ff */
[----:B------:R-:W-:Y:S02]  /*23cb0*/  F2FP.F16.F32.PACK_AB R76, R25, R24 ;  /* 0x00000018194c723e */ /* 0x000fe400000000ff */
[----:B------:R-:W-:Y:S02]  /*23cc0*/  F2FP.F16.F32.PACK_AB R75, R9, R8 ;  /* 0x00000008094b723e */ /* 0x000fe400000000ff */
[----:B------:R-:W-:Y:S02]  /*23cd0*/  F2FP.F16.F32.PACK_AB R72, R23, R22 ;  /* 0x000000161748723e */ /* 0x000fe400000000ff */
[----:B------:R-:W-:Y:S02]  /*23ce0*/  F2FP.F16.F32.PACK_AB R70, R7, R6 ;  /* 0x000000060746723e */ /* 0x000fe400000000ff */
[----:B------:R-:W-:Y:S02]  /*23cf0*/  F2FP.F16.F32.PACK_AB R68, R5, R4 ;  /* 0x000000040544723e */ /* 0x000fe400000000ff */
[----:B------:R-:W1:Y:S01]  /*23d00*/  LDTM.x64 R4, tmem[UR7+0xc0] ;  /* 0x0000c007000479ee */ /* 0x000e620008340000 */
[----:B------:R-:W2:Y:S01]  /*23d10*/  LDCU UR7, c[0x0][0x3b8] ;  /* 0x00007700ff0777ac */ /* 0x000ea20008000800 */
[----:B------:R-:W-:Y:S01]  /*23d20*/  ISETP.GE.AND P0, PT, R93, UR10, PT ;  /* 0x0000000a5d007c0c */ /* 0x000fe2000bf06270 */
[----:B------:R-:W-:Y:S01]  /*23d30*/  NOP ;  /* 0x0000000000007918 */ /* 0x000fe20000000000 */
[----:B------:R-:W3:Y:S01]  /*23d40*/  LDCU UR10, c[0x0][0x398] ;  /* 0x00007300ff0a77ac */ /* 0x000ee20008000800 */
[----:B-1----:R-:W-:Y:S01]  /*23d50*/  F2FP.F16.F32.PACK_AB R85, R14, R73 ;  /* 0x000000490e55723e */ /* 0x002fe200000000ff */
[----:B------:R1:W-:Y:S04]  /*23d60*/  STL [R1+0xf04], R92 ;  /* 0x000f045c01007387 */ /* 0x0003e80000100800 */
[----:B-1----:R-:W4:Y:S04]  /*23d70*/  LDL.LU R92, [R1+0x9ac] ;  /* 0x0009ac00015c7983 */ /* 0x002f280000300800 */
[----:B------:R0:W3:Y:S01]  /*23d80*/  LDL.LU R73, [R1+0xf0c] ;  /* 0x000f0c0001497983 */ /* 0x0000e20000300800 */
[----:B------:R-:W-:-:S02]  /*23d90*/  F2FP.F16.F32.PACK_AB R82, R12, R89 ;  /* 0x000000590c52723e */ /* 0x000fc400000000ff */
[----:B------:R-:W1:Y:S01]  /*23da0*/  LDC R89, c[0x0][0x3b4] ;  /* 0x0000ed00ff597b82 */ /* 0x000e620000000800 */
[----:B------:R-:W-:Y:S02]  /*23db0*/  F2FP.F16.F32.PACK_AB R74, R9, R2 ;  /* 0x00000002094a723e */ /* 0x000fe400000000ff */
[----:B------:R-:W-:Y:S02]  /*23dc0*/  F2FP.F16.F32.PACK_AB R78, R11, R71 ;  /* 0x000000470b4e723e */ /* 0x000fe400000000ff */
[----:B------:R-:W-:Y:S02]  /*23dd0*/  F2FP.F16.F32.PACK_AB R77, R10, R3 ;  /* 0x000000030a4d723e */ /* 0x000fe400000000ff */
[----:B------:R-:W-:Y:S02]  /*23de0*/  F2FP.F16.F32.PACK_AB R84, R13, R69 ;  /* 0x000000450d54723e */ /* 0x000fe400000000ff */
[----:B------:R0:W3:Y:S04]  /*23df0*/  LDL.LU R69, [R1+0xf08] ;  /* 0x000f080001457983 */ /* 0x0000e80000300800 */
[----:B------:R-:W3:Y:S04]  /*23e00*/  LDL R11, [R1+0xa4c] ;  /* 0x000a4c00010b7983 */ /* 0x000ee80000100800 */
[----:B------:R-:W3:Y:S01]  /*23e10*/  LDL.LU R10, [R1+0x4] ;  /* 0x00000400010a7983 */ /* 0x000ee20000300800 */
[C---:B----4-:R-:W-:Y:S01]  /*23e20*/  ISETP.LT.AND P0, PT, R92.reuse, UR33, !P0 ;  /* 0x000000215c007c0c */ /* 0x050fe2000c701270 */
[----:B--2---:R-:W-:Y:S01]  /*23e30*/  IMAD R71, R92, UR7, RZ ;  /* 0x000000075c477c24 */ /* 0x004fe2000f8e02ff */
[----:B------:R-:W2:Y:S01]  /*23e40*/  LDCU UR33, c[0x0][0x398] ;  /* 0x00007300ff2177ac */ /* 0x000ea20008000800 */
[----:B---3--:R-:W-:Y:S01]  /*23e50*/  F2FP.F16.F32.PACK_AB R73, R0, R8 ;  /* 0x000000080049723e */ /* 0x008fe200000000ff */
[----:B-1----:R-:W-:-:S05]  /*23e60*/  IMAD R0, R93, R89, RZ ;  /* 0x000000595d007224 */ /* 0x002fca00078e02ff */
[----:B------:R-:W-:-:S04]  /*23e70*/  LEA R8, P2, R0, UR8, 0x1 ;  /* 0x0000000800087c11 */ /* 0x000fc8000f8408ff */
[----:B------:R-:W-:-:S03]  /*23e80*/  LEA.HI.X.SX32 R9, R0, UR9, 0x1, P2 ;  /* 0x0000000900097c11 */ /* 0x000fc600090f0eff */
[----:B------:R-:W-:-:S05]  /*23e90*/  IMAD.WIDE R2, R71, 0x2, R8 ;  /* 0x0000000247027825 */ /* 0x000fca00078e0208 */
[----:B------:R1:W-:Y:S04]  /*23ea0*/  @P0 STG.E.U16 desc[UR16][R2.64], R72 ;  /* 0x0000004802000986 */ /* 0x0003e8000c101510 */
[----:B-1----:R-:W3:Y:S04]  /*23eb0*/  LDL.LU R2, [R1+0xc] ;  /* 0x00000c0001027983 */ /* 0x002ee80000300800 */
[----:B------:R-:W4:Y:S01]  /*23ec0*/  LDL.LU R3, [R1+0x10c] ;  /* 0x00010c0001037983 */ /* 0x000f220000300800 */
[----:B------:R-:W-:Y:S01]  /*23ed0*/  IMAD R0, R89, 0x80, R0 ;  /* 0x0000008059007824 */ /* 0x000fe200078e0200 */
[----:B---3--:R-:W-:-:S02]  /*23ee0*/  F2FP.F16.F32.PACK_AB R69, R7, R2 ;  /* 0x000000020745723e */ /* 0x008fc400000000ff */
[----:B------:R-:W3:Y:S01]  /*23ef0*/  LDL R7, [R1+0xa50] ;  /* 0x000a500001077983 */ /* 0x000ee20000100800 */
[----:B------:R-:W-:Y:S02]  /*23f00*/  ISETP.GE.AND P0, PT, R92, UR11, PT ;  /* 0x0000000b5c007c0c */ /* 0x000fe4000bf06270 */
[C---:B------:R-:W-:Y:S02]  /*23f10*/  LEA R2, P1, R0.reuse, UR8, 0x1 ;  /* 0x0000000800027c11 */ /* 0x040fe4000f8208ff */
[----:B----4-:R-:W-:Y:S02]  /*23f20*/  F2FP.F16.F32.PACK_AB R14, R3, R6 ;  /* 0x00000006030e723e */ /* 0x010fe400000000ff */
[----:B------:R-:W-:Y:S01]  /*23f30*/  LEA.HI.X.SX32 R3, R0, UR9, 0x1, P1 ;  /* 0x0000000900037c11 */ /* 0x000fe200088f0eff */
[----:B------:R-:W-:Y:S01]  /*23f40*/  IMAD R0, R89, 0x80, R0 ;  /* 0x0000008059007824 */ /* 0x000fe200078e0200 */
[----:B------:R-:W-:-:S03]  /*23f50*/  F2FP.F16.F32.PACK_AB R13, R5, R10 ;  /* 0x0000000a050d723e */ /* 0x000fc600000000ff */
[----:B------:R-:W-:Y:S02]  /*23f60*/  IMAD R5, R89, 0x80, R0 ;  /* 0x0000008059057824 */ /* 0x000fe400078e0200 */
[----:B------:R-:W4:Y:S01]  /*23f70*/  LDL.LU R89, [R1+0xa48] ;  /* 0x000a480001597983 */ /* 0x000f220000300800 */
[----:B---3--:R-:W-:Y:S01]  /*23f80*/  ISETP.LT.AND P2, PT, R7, UR12, !P0 ;  /* 0x0000000c07007c0c */ /* 0x008fe2000c741270 */
[----:B------:R-:W-:Y:S01]  /*23f90*/  IMAD.WIDE R6, R71, 0x2, R2 ;  /* 0x0000000247067825 */ /* 0x000fe200078e0202 */
[----:B------:R-:W1:Y:S11]  /*23fa0*/  LDCU UR12, c[0x0][0x398] ;  /* 0x00007300ff0c77ac */ /* 0x000e760008000800 */
[----:B------:R3:W-:Y:S01]  /*23fb0*/  @P2 STG.E.U16 desc[UR16][R6.64], R68 ;  /* 0x0000004406002986 */ /* 0x0007e2000c101510 */
[----:B------:R-:W-:Y:S01]  /*23fc0*/  ISETP.LT.AND P2, PT, R11, UR14, !P0 ;  /* 0x0000000e0b007c0c */ /* 0x000fe2000c741270 */
[----:B------:R-:W0:Y:S01]  /*23fd0*/  LDCU UR14, c[0x0][0x398] ;  /* 0x00007300ff0e77ac */ /* 0x000e220008000800 */
[----:B---3--:R-:W-:-:S04]  /*23fe0*/  LEA R6, P1, R0, UR8, 0x1 ;  /* 0x0000000800067c11 */ /* 0x008fc8000f8208ff */
[----:B------:R-:W-:Y:S02]  /*23ff0*/  LEA.HI.X.SX32 R7, R0, UR9, 0x1, P1 ;  /* 0x0000000900077c11 */ /* 0x000fe400088f0eff */
[----:B------:R-:W-:Y:S02]  /*24000*/  PRMT R0, R68, 0x7632, R0 ;  /* 0x0000763244007816 */ /* 0x000fe40000000000 */
[----:B------:R-:W3:Y:S01]  /*24010*/  LDL R68, [R1+0xa50] ;  /* 0x000a500001447983 */ /* 0x000ee20000100800 */
[----:B------:R-:W-:-:S05]  /*24020*/  IMAD.WIDE R10, R71, 0x2, R6 ;  /* 0x00000002470a7825 */ /* 0x000fca00078e0206 */
[----:B------:R0:W-:Y:S04]  /*24030*/  @P2 STG.E.U16 desc[UR16][R10.64], R0 ;  /* 0x000000000a002986 */ /* 0x0001e8000c101510 */
[----:B0-----:R-:W2:Y:S01]  /*24040*/  LDL.LU R11, [R1+0x104] ;  /* 0x00010400010b7983 */ /* 0x001ea20000300800 */
[----:B----4-:R-:W-:Y:S01]  /*24050*/  ISETP.LT.AND P0, PT, R89, UR4, !P0 ;  /* 0x0000000459007c0c */ /* 0x010fe2000c701270 */
[----:B------:R-:W-:Y:S01]  /*24060*/  VIADD R0, R92, 0x1 ;  /* 0x000000015c007836 */ /* 0x000fe20000000000 */
[----:B------:R-:W0:Y:S01]  /*24070*/  LDCU UR4, c[0x0][0x398] ;  /* 0x00007300ff0477ac */ /* 0x000e220008000800 */
[----:B--2---:R-:W-:Y:S02]  /*24080*/  F2FP.F16.F32.PACK_AB R12, R11, R4 ;  /* 0x000000040b0c723e */ /* 0x004fe400000000ff */
[----:B------:R-:W-:-:S04]  /*24090*/  LEA R4, P1, R5, UR8, 0x1 ;  /* 0x0000000805047c11 */ /* 0x000fc8000f8208ff */
[----:B------:R-:W-:Y:S01]  /*240a0*/  LEA.HI.X.SX32 R5, R5, UR9, 0x1, P1 ;  /* 0x0000000905057c11 */ /* 0x000fe200088f0eff */
[----:B------:R-:W2:Y:S02]  /*240b0*/  LDCU.64 UR8, c[0x0][0x398] ;  /* 0x00007300ff0877ac */ /* 0x000ea40008000a00 */
[----:B------:R-:W-:-:S05]  /*240c0*/  IMAD.WIDE R10, R71, 0x2, R4 ;  /* 0x00000002470a7825 */ /* 0x000fca00078e0204 */
[----:B------:R4:W-:Y:S02]  /*240d0*/  @P0 STG.E.U16 desc[UR16][R10.64], R12 ;  /* 0x0000000c0a000986 */ /* 0x0009e4000c101510 */
[----:B----4-:R-:W-:Y:S02]  /*240e0*/  PRMT R12, R72, 0x7632, R12 ;  /* 0x00007632480c7816 */ /* 0x010fe4000000000c */
[----:B------:R-:W4:Y:S01]  /*240f0*/  LDL.LU R72, [R1+0xa4c] ;  /* 0x000a4c0001487983 */ /* 0x000f220000300800 */
[----:B------:R-:W-:-:S04]  /*24100*/  ISETP.GE.AND P0, PT, R0, UR11, PT ;  /* 0x0000000b00007c0c */ /* 0x000fc8000bf06270 */
[----:B------:R-:W-:Y:S01]  /*24110*/  ISETP.LT.AND P1, PT, R93, UR30, !P0 ;  /* 0x0000001e5d007c0c */ /* 0x000fe2000c721270 */
[----:B------:R-:W-:Y:S01]  /*24120*/  VIADD R0, R71, UR7 ;  /* 0x0000000747007c36 */ /* 0x000fe20008000000 */
[----:B---3--:R-:W-:Y:S01]  /*24130*/  ISETP.LT.AND P2, PT, R68, UR28, !P0 ;  /* 0x0000001c44007c0c */ /* 0x008fe2000c741270 */
[----:B------:R-:W3:Y:S02]  /*24140*/  LDCU UR28, c[0x0][0x398] ;  /* 0x00007300ff1c77ac */ /* 0x000ee40008000800 */
[----:B------:R-:W-:Y:S01]  /*24150*/  IMAD.WIDE R10, R0, 0x2, R8 ;  /* 0x00000002000a7825 */ /* 0x000fe200078e0208 */
[----:B------:R-:W0:Y:S07]  /*24160*/  LDCU UR30, c[0x0][0x398] ;  /* 0x00007300ff1e77ac */ /* 0x000e2e0008000800 */
[----:B------:R0:W-:Y:S02]  /*24170*/  @P1 STG.E.U16 desc[UR16][R10.64], R12 ;  /* 0x0000000c0a001986 */ /* 0x0001e4000c101510 */
[----:B0-----:R-:W-:Y:S01]  /*24180*/  PRMT R12, R12, 0x7632, R12 ;  /* 0x000076320c0c7816 */ /* 0x001fe2000000000c */
[----:B------:R-:W-:-:S05]  /*24190*/  IMAD.WIDE R10, R0, 0x2, R2 ;  /* 0x00000002000a7825 */ /* 0x000fca00078e0202 */
[----:B------:R0:W-:Y:S02]  /*241a0*/  @P2 STG.E.U16 desc[UR16][R10.64], R12 ;  /* 0x0000000c0a002986 */ /* 0x0001e4000c101510 */
[----:B0-----:R-:W-:Y:S01]  /*241b0*/  IMAD.WIDE R10, R0, 0x2, R6 ;  /* 0x00000002000a7825 */ /* 0x001fe200078e0206 */
[----:B------:R-:W-:Y:S02]  /*241c0*/  PRMT R12, R13, 0x7632, R12 ;  /* 0x000076320d0c7816 */ /* 0x000fe4000000000c */
[----:B----4-:R-:W-:Y:S01]  /*241d0*/  ISETP.LT.AND P1, PT, R72, UR26, !P0 ;  /* 0x0000001a48007c0c */ /* 0x010fe2000c721270 */
[----:B------:R-:W0:Y:S01]  /*241e0*/  LDCU UR26, c[0x0][0x398] ;  /* 0x00007300ff1a77ac */ /* 0x000e220008000800 */
[----:B--2---:R-:W-:Y:S01]  /*241f0*/  ISETP.LT.AND P0, PT, R89, UR8, !P0 ;  /* 0x0000000859007c0c */ /* 0x004fe2000c701270 */
[----:B------:R-:W2:Y:S10]  /*24200*/  LDCU UR8, c[0x0][0x398] ;  /* 0x00007300ff0877ac */ /* 0x000eb40008000800 */
[----:B------:R4:W-:Y:S02]  /*24210*/  @P1 STG.E.U16 desc[UR16][R10.64], R13 ;  /* 0x0000000d0a001986 */ /* 0x0009e4000c101510 */
[----:B----4-:R-:W-:-:S05]  /*24220*/  IMAD.WIDE R10, R0, 0x2, R4 ;  /* 0x00000002000a7825 */ /* 0x010fca00078e0204 */
[----:B------:R4:W-:Y:S02]  /*24230*/  @P0 STG.E.U16 desc[UR16][R10.64], R12 ;  /* 0x0000000c0a000986 */ /* 0x0009e4000c101510 */
[----:B----4-:R-:W-:-:S05]  /*24240*/  VIADD R10, R92, 0x2 ;  /* 0x000000025c0a7836 */ /* 0x010fca0000000000 */
[----:B------:R-:W-:-:S04]  /*24250*/  ISETP.GE.AND P0, PT, R10, UR11, PT ;  /* 0x0000000b0a007c0c */ /* 0x000fc8000bf06270 */
[----:B------:R-:W-:Y:S01]  /*24260*/  ISETP.LT.AND P1, PT, R93, UR24, !P0 ;  /* 0x000000185d007c0c */ /* 0x000fe2000c721270 */
[----:B------:R-:W-:Y:S01]  /*24270*/  VIADD R0, R0, UR7 ;  /* 0x0000000700007c36 */ /* 0x000fe20008000000 */
[----:B------:R-:W-:Y:S01]  /*24280*/  PRMT R12, R70, 0x7632, R12 ;  /* 0x00007632460c7816 */ /* 0x000fe2000000000c */
[----:B------:R-:W-:Y:S01]  /*24290*/  VIADD R13, R92, 0xb ;  /* 0x0000000b5c0d7836 */ /* 0x000fe20000000000 */
[----:B------:R-:W4:Y:S01]  /*242a0*/  LDCU UR24, c[0x0][0x398] ;  /* 0x00007300ff1877ac */ /* 0x000f220008000800 */
[----:B------:R-:W-:-:S08]  /*242b0*/  IMAD.WIDE R10, R0, 0x2, R8 ;  /* 0x00000002000a7825 */ /* 0x000fd000078e0208 */
[----:B------:R0:W-:Y:S01]  /*242c0*/  @P1 STG.E.U16 desc[UR16][R10.64], R76 ;  /* 0x0000004c0a001986 */ /* 0x0001e2000c101510 */
[----:B------:R-:W-:Y:S01]  /*242d0*/  ISETP.LT.AND P1, PT, R68, UR22, !P0 ;  /* 0x0000001644007c0c */ /* 0x000fe2000c721270 */
[----:B------:R-:W1:Y:S01]  /*242e0*/  LDCU UR22, c[0x0][0x398] ;  /* 0x00007300ff1677ac */ /* 0x000e620008000800 */
[----:B0-----:R-:W-:-:S11]  /*242f0*/  IMAD.WIDE R10, R0, 0x2, R2 ;  /* 0x00000002000a7825 */ /* 0x001fd600078e0202 */
[----:B------:R0:W-:Y:S01]  /*24300*/  @P1 STG.E.U16 desc[UR16][R10.64], R70 ;  /* 0x000000460a001986 */ /* 0x0001e2000c101510 */
[----:B------:R-:W-:Y:S01]  /*24310*/  ISETP.LT.AND P1, PT, R72, UR20, !P0 ;  /* 0x0000001448007c0c */ /* 0x000fe2000c721270 */
[----:B------:R-:W1:Y:S01]  /*24320*/  LDCU UR20, c[0x0][0x398] ;  /* 0x00007300ff1477ac */ /* 0x000e620008000800 */
[----:B0-----:R-:W-:-:S11]  /*24330*/  IMAD.WIDE R10, R0, 0x2, R6 ;  /* 0x00000002000a7825 */ /* 0x001fd600078e0206 */
[----:B------:R0:W-:Y:S02]  /*24340*/  @P1 STG.E.U16 desc[UR16][R10.64], R12 ;  /* 0x0000000c0a001986 */ /* 0x0001e4000c101510 */
[----:B0-----:R-:W-:Y:S02]  /*24350*/  PRMT R12, R76, 0x7632, R12 ;  /* 0x000076324c0c7816 */ /* 0x001fe4000000000c */
[----:B------:R-:W3:Y:S01]  /*24360*/  LDL.LU R76, [R1+0xa50] ;  /* 0x000a5000014c7983 */ /* 0x000ee20000300800 */
[----:B------:R-:W-:Y:S01]  /*24370*/  ISETP.LT.AND P0, PT, R89, UR18, !P0 ;  /* 0x0000001259007c0c */ /* 0x000fe2000c701270 */
[----:B------:R-:W-:Y:S01]  /*24380*/  IMAD.WIDE R10, R0, 0x2, R4 ;  /* 0x00000002000a7825 */ /* 0x000fe200078e0204 */
[----:B------:R-:W0:Y:S11]  /*24390*/  LDCU UR18, c[0x0][0x39c] ;  /* 0x00007380ff1277ac */ /* 0x000e360008000800 */
[----:B------:R0:W-:Y:S02]  /*243a0*/  @P0 STG.E.U16 desc[UR16][R10.64], R14 ;  /* 0x0000000e0a000986 */ /* 0x0001e4000c101510 */
[----:B0-----:R-:W-:-:S05]  /*243b0*/  VIADD R10, R92, 0x3 ;  /* 0x000000035c0a7836 */ /* 0x001fca0000000000 */
[----:B------:R-:W-:-:S04]  /*243c0*/  ISETP.GE.AND P0, PT, R10, UR11, PT ;  /* 0x0000000b0a007c0c */ /* 0x000fc8000bf06270 */
[----:B------:R-:W-:Y:S01]  /*243d0*/  ISETP.LT.AND P1, PT, R93, UR32, !P0 ;  /* 0x000000205d007c0c */ /* 0x000fe2000c721270 */
[----:B------:R-:W-:Y:S01]  /*243e0*/  VIADD R0, R0, UR7 ;  /* 0x0000000700007c36 */ /* 0x000fe20008000000 */
[----:B------:R-:W-:Y:S01]  /*243f0*/  ISETP.LT.AND P2, PT, R68, UR4, !P0 ;  /* 0x0000000444007c0c */ /* 0x000fe2000c741270 */
[----:B------:R-:W0:Y:S02]  /*24400*/  LDCU UR4, c[0x0][0x398] ;  /* 0x00007300ff0477ac */ /* 0x000e240008000800 */
[----:B------:R-:W-:Y:S01]  /*24410*/  IMAD.WIDE R10, R0, 0x2, R8 ;  /* 0x00000002000a7825 */ /* 0x000fe200078e0208 */
[----:B------:R-:W1:Y:S07]  /*24420*/  LDCU UR32, c[0x0][0x398] ;  /* 0x00007300ff2077ac */ /* 0x000e6e0008000800 */
[----:B------:R1:W-:Y:S01]  /*24430*/  @P1 STG.E.U16 desc[UR16][R10.64], R12 ;  /* 0x0000000c0a001986 */ /* 0x0003e2000c101510 */
[----:B--2---:R-:W-:Y:S01]  /*24440*/  ISETP.LT.AND P1, PT, R72, UR8, !P0 ;  /* 0x0000000848007c0c */ /* 0x004fe2000c721270 */
[----:B------:R-:W3:Y:S01]  /*24450*/  LDCU UR8, c[0x0][0x398] ;  /* 0x00007300ff0877ac */ /* 0x000ee20008000800 */
[----:B0-----:R-:W-:Y:S01]  /*24460*/  ISETP.LT.AND P0, PT, R89, UR4, !P0 ;  /* 0x0000000459007c0c */ /* 0x001fe2000c701270 */
[----:B------:R-:W0:Y:S01]  /*24470*/  LDCU UR4, c[0x0][0x398] ;  /* 0x00007300ff0477ac */ /* 0x000e220008000800 */
[----:B-1----:R-:W-:Y:S01]  /*24480*/  PRMT R12, R14, 0x7632, R12 ;  /* 0x000076320e0c7816 */ /* 0x002fe2000000000c */
[----:B------:R-:W-:-:S05]  /*24490*/  IMAD.WIDE R10, R0, 0x2, R2 ;  /* 0x00000002000a7825 */ /* 0x000fca00078e0202 */
[----:B------:R1:W-:Y:S02]  /*244a0*/  @P2 STG.E.U16 desc[UR16][R10.64], R12 ;  /* 0x0000000c0a002986 */ /* 0x0003e4000c101510 */
[----:B-1----:R-:W-:Y:S01]  /*244b0*/  IMAD.WIDE R10, R0, 0x2, R6 ;  /* 0x00000002000a7825 */ /* 0x002fe200078e0206 */
[----:B------:R-:W-:-:S04]  /*244c0*/  PRMT R12, R69, 0x7632, R12 ;  /* 0x00007632450c7816 */ /* 0x000fc8000000000c */
[----:B------:R1:W-:Y:S02]  /*244d0*/  @P1 STG.E.U16 desc[UR16][R10.64], R69 ;  /* 0x000000450a001986 */ /* 0x0003e4000c101510 */
[----:B-1----:R-:W-:-:S05]  /*244e0*/  IMAD.WIDE R10, R0, 0x2, R4 ;  /* 0x00000002000a7825 */ /* 0x002fca00078e0204 */
[----:B------:R1:W-:Y:S02]  /*244f0*/  @P0 STG.E.U16 desc[UR16][R10.64], R12 ;  /* 0x0000000c0a000986 */ /* 0x0003e4000c101510 */
[----:B-1----:R-:W-:-:S05]  /*24500*/  VIADD R10, R92, 0x4 ;  /* 0x000000045c0a7836 */ /* 0x002fca0000000000 */
[----:B------:R-:W-:-:S04]  /*24510*/  ISETP.GE.AND P0, PT, R10, UR11, PT ;  /* 0x0000000b0a007c0c */ /* 0x000fc8000bf06270 */
[----:B0-----:R-:W-:Y:S01]  /*24520*/  ISETP.LT.AND P1, PT, R93, UR4, !P0 ;  /* 0x000000045d007c0c */ /* 0x001fe2000c721270 */
[----:B------:R-:W-:Y:S01]  /*24530*/  VIADD R0, R0, UR7 ;  /* 0x0000000700007c36 */ /* 0x000fe20008000000 */
[----:B------:R-:W0:Y:S03]  /*24540*/  LDCU UR4, c[0x0][0x398] ;  /* 0x00007300ff0477ac */ /* 0x000e260008000800 */
[----:B------:R-:W-:-:S08]  /*24550*/  IMAD.WIDE R10, R0, 0x2, R8 ;  /* 0x00000002000a7825 */ /* 0x000fd000078e0208 */
[----:B------:R1:W-:Y:S02]  /*24560*/  @P1 STG.E.U16 desc[UR16][R10.64], R80 ;  /* 0x000000500a001986 */ /* 0x0003e4000c101510 */
[----:B-1----:R-:W-:Y:S01]  /*24570*/  IMAD.WIDE R10, R0, 0x2, R2 ;  /* 0x00000002000a7825 */ /* 0x002fe200078e0202 */
[----:B------:R-:W-:Y:S02]  /*24580*/  PRMT R12, R75, 0x7632, R12 ;  /* 0x000076324b0c7816 */ /* 0x000fe4000000000c */
[----:B---3--:R-:W-:Y:S01]  /*24590*/  ISETP.LT.AND P1, PT, R76, UR8, !P0 ;  /* 0x000000084c007c0c */ /* 0x008fe2000c721270 */
[----:B------:R-:W1:-:S12]  /*245a0*/  LDCU UR8, c[0x0][0x398] ;  /* 0x00007300ff0877ac */ /* 0x000e580008000800 */
[----:B------:R2:W-:Y:S01]  /*245b0*/  @P1 STG.E.U16 desc[UR16][R10.64], R75 ;  /* 0x0000004b0a001986 */ /* 0x0005e2000c101510 */
[----:B0-----:R-:W-:Y:S01]  /*245c0*/  ISETP.LT.AND P1, PT, R72, UR4, !P0 ;  /* 0x0000000448007c0c */ /* 0x001fe2000c721270 */
[----:B------:R-:W0:Y:S01]  /*245d0*/  LDCU UR4, c[0x0][0x398] ;  /* 0x00007300ff0477ac */ /* 0x000e220008000800 */
[----:B-1----:R-:W-:Y:S01]  /*245e0*/  ISETP.LT.AND P0, PT, R89, UR8, !P0 ;  /* 0x0000000859007c0c */ /* 0x002fe2000c701270 */
[----:B------:R-:W1:Y:S01]  /*245f0*/  LDCU UR8, c[0x0][0x398] ;  /* 0x00007300ff0877ac */ /* 0x000e620008000800 */
[----:B--2---:R-:W-:Y:S01]  /*24600*/  IMAD.WIDE R10, R0, 0x2, R6 ;  /* 0x00000002000a7825 */ /* 0x004fe200078e0206 */
[----:B------:R-:W-:Y:S01]  /*24610*/  PRMT R14, R86, 0x7632, R14 ;  /* 0x00007632560e7816 */ /* 0x000fe2000000000e */
[----:B------:R-:W2:Y:S07]  /*24620*/  LDL.LU R75, [R1+0xec] ;  /* 0x0000ec00014b7983 */ /* 0x000eae0000300800 */
[----:B------:R3:W-:Y:S02]  /*24630*/  @P1 STG.E.U16 desc[UR16][R10.64], R12 ;  /* 0x0000000c0a001986 */ /* 0x0007e4000c101510 */
[----:B---3--:R-:W-:-:S05]  /*24640*/  IMAD.WIDE R10, R0, 0x2, R4 ;  /* 0x00000002000a7825 */ /* 0x008fca00078e0204 */
[----:B------:R3:W-:Y:S02]  /*24650*/  @P0 STG.E.U16 desc[UR16][R10.64], R73 ;  /* 0x000000490a000986 */ /* 0x0007e4000c101510 */
[----:B---3--:R-:W-:-:S05]  /*24660*/  VIADD R10, R92, 0x5 ;  /* 0x000000055c0a7836 */ /* 0x008fca0000000000 */
[----:B------:R-:W-:-:S04]  /*24670*/  ISETP.GE.AND P0, PT, R10, UR11, PT ;  /* 0x0000000b0a007c0c */ /* 0x000fc8000bf06270 */
[----:B0-----:R-:W-:Y:S01]  /*24680*/  ISETP.LT.AND P1, PT, R93, UR4, !P0 ;  /* 0x000000045d007c0c */ /* 0x001fe2000c721270 */
[----:B------:R-:W0:Y:S01]  /*24690*/  LDCU UR4, c[0x0][0x398] ;  /* 0x00007300ff0477ac */ /* 0x000e220008000800 */
[----:B-1----:R-:W-:Y:S01]  /*246a0*/  ISETP.LT.AND P2, PT, R76, UR8, !P0 ;  /* 0x000000084c007c0c */ /* 0x002fe2000c741270 */
[----:B------:R-:W-:Y:S01]  /*246b0*/  VIADD R0, R0, UR7 ;  /* 0x0000000700007c36 */ /* 0x000fe20008000000 */
[----:B------:R-:W1:Y:S01]  /*246c0*/  LDCU UR8, c[0x0][0x398] ;  /* 0x00007300ff0877ac */ /* 0x000e620008000800 */
[----:B------:R-:W-:Y:S02]  /*246d0*/  PRMT R12, R80, 0x7632, R12 ;  /* 0x00007632500c7816 */ /* 0x000fe4000000000c */
[----:B------:R-:W-:Y:S01]  /*246e0*/  IMAD.WIDE R10, R0, 0x2, R8 ;  /* 0x00000002000a7825 */ /* 0x000fe200078e0208 */
[----:B------:R-:W3:Y:S05]  /*246f0*/  LDL.LU R80, [R1+0xe4] ;  /* 0x0000e40001507983 */ /* 0x000eea0000300800 */
[----:B------:R1:W-:Y:S01]  /*24700*/  @P1 STG.E.U16 desc[UR16][R10.64], R12 ;  /* 0x0000000c0a001986 */ /* 0x0003e2000c101510 */
[----:B0-----:R-:W-:Y:S01]  /*24710*/  ISETP.LT.AND P1, PT, R72, UR4, !P0 ;  /* 0x0000000448007c0c */ /* 0x001fe2000c721270 */
[----:B------:R-:W0:Y:S01]  /*24720*/  LDCU UR4, c[0x0][0x398] ;  /* 0x00007300ff0477ac */ /* 0x000e220008000800 */
[----:B-1----:R-:W-:Y:S01]  /*24730*/  PRMT R12, R73, 0x7632, R12 ;  /* 0x00007632490c7816 */ /* 0x002fe2000000000c */
[C---:B------:R-:W-:Y:S01]  /*24740*/  IMAD.WIDE R10, R0.reuse, 0x2, R2 ;  /* 0x00000002000a7825 */ /* 0x040fe200078e0202 */
[----:B------:R-:W-:Y:S01]  /*24750*/  ISETP.LT.AND P0, PT, R89, UR8, !P0 ;  /* 0x0000000859007c0c */ /* 0x000fe2000c701270 */
[----:B------:R-:W1:Y:S01]  /*24760*/  LDCU UR8, c[0x0][0x398] ;  /* 0x00007300ff0877ac */ /* 0x000e620008000800 */
[----:B------:R-:W2:Y:S04]  /*24770*/  LDL.LU R73, [R1+0x2e4] ;  /* 0x0002e40001497983 */ /* 0x000ea80000300800 */
[----:B------:R0:W-:Y:S02]  /*24780*/  @P2 STG.E.U16 desc[UR16][R10.64], R12 ;  /* 0x0000000c0a002986 */ /* 0x0001e4000c101510 */
[----:B0-----:R-:W-:Y:S01]  /*24790*/  IMAD.WIDE R10, R0, 0x2, R6 ;  /* 0x00000002000a7825 */ /* 0x001fe200078e0206 */
[----:B------:R-:W-:-:S04]  /*247a0*/  PRMT R12, R74, 0x7632, R12 ;  /* 0x000076324a0c7816 */ /* 0x000fc8000000000c */
[----:B------:R0:W-:Y:S02]  /*247b0*/  @P1 STG.E.U16 desc[UR16][R10.64], R74 ;  /* 0x0000004a0a001986 */ /* 0x0001e4000c101510 */
[----:B0-----:R-:W-:Y:S02]  /*247c0*/  IMAD.WIDE R10, R0, 0x2, R4 ;  /* 0x00000002000a7825 */ /* 0x001fe400078e0204 */
[----:B------:R-:W2:Y:S04]  /*247d0*/  LDL.LU R74, [R1+0x1e4] ;  /* 0x0001e400014a7983 */ /* 0x000ea80000300800 */
[----:B------:R0:W-:Y:S02]  /*247e0*/  @P0 STG.E.U16 desc[UR16][R10.64], R12 ;  /* 0x0000000c0a000986 */ /* 0x0001e4000c101510 */
[----:B0-----:R-:W-:-:S05]  /*247f0*/  VIADD R10, R92, 0x6 ;  /* 0x000000065c0a7836 */ /* 0x001fca0000000000 */
[----:B------:R-:W-:-:S04]  /*24800*/  ISETP.GE.AND P0, PT, R10, UR11, PT ;  /* 0x0000000b0a007c0c */ /* 0x000fc8000bf06270 */
[----:B------:R-:W-:Y:S01]  /*24810*/  ISETP.LT.AND P1, PT, R93, UR4, !P0 ;  /* 0x000000045d007c0c */ /* 0x000fe2000c721270 */
[----:B------:R-:W-:Y:S01]  /*24820*/  VIADD R0, R0, UR7 ;  /* 0x0000000700007c36 */ /* 0x000fe20008000000 */
[----:B------:R-:W0:Y:S03]  /*24830*/  LDCU UR4, c[0x0][0x398] ;  /* 0x00007300ff0477ac */ /* 0x000e260008000800 */
[----:B------:R-:W-:-:S08]  /*24840*/  IMAD.WIDE R10, R0, 0x2, R8 ;  /* 0x00000002000a7825 */ /* 0x000fd000078e0208 */
[----:B------:R0:W-:Y:S01]  /*24850*/  @P1 STG.E.U16 desc[UR16][R10.64], R79 ;  /* 0x0000004f0a001986 */ /* 0x0001e2000c101510 */
[----:B-1----:R-:W-:Y:S01]  /*24860*/  ISETP.LT.AND P1, PT, R76, UR8, !P0 ;  /* 0x000000084c007c0c */ /* 0x002fe2000c721270 */
[----:B------:R-:W1:Y:S01]  /*24870*/  LDCU UR8, c[0x0][0x398] ;  /* 0x00007300ff0877ac */ /* 0x000e620008000800 */
[----:B------:R-:W-:Y:S01]  /*24880*/  PRMT R12, R79, 0x7632, R12 ;  /* 0x000076324f0c7816 */ /* 0x000fe2000000000c */
[----:B0-----:R-:W-:Y:S01]  /*24890*/  IMAD.WIDE R10, R0, 0x2, R2 ;  /* 0x00000002000a7825 */ /* 0x001fe200078e0202 */
[----:B------:R-:W2:Y:S09]  /*248a0*/  LDL.LU R79, [R1+0xf0] ;  /* 0x0000f000014f7983 */ /* 0x000eb20000300800 */
[----:B------:R0:W-:Y:S01]  /*248b0*/  @P1 STG.E.U16 desc[UR16][R10.64], R12 ;  /* 0x0000000c0a001986 */ /* 0x0001e2000c101510 */
[----:B------:R-:W-:Y:S01]  /*248c0*/  ISETP.LT.AND P1, PT, R72, UR4, !P0 ;  /* 0x0000000448007c0c */ /* 0x000fe2000c721270 */
[----:B------:R-:W4:Y:S01]  /*248d0*/  LDCU UR4, c[0x0][0x398] ;  /* 0x00007300ff0477ac */ /* 0x000f220008000800 */
[----:B-1----:R-:W-:Y:S01]  /*248e0*/  ISETP.LT.AND P0, PT, R89, UR8, !P0 ;  /* 0x0000000859007c0c */ /* 0x002fe2000c701270 */
[----:B------:R-:W1:Y:S01]  /*248f0*/  LDCU UR8, c[0x0][0x398] ;  /* 0x00007300ff0877ac */ /* 0x000e620008000800 */
[----:B0-----:R-:W-:Y:S01]  /*24900*/  IMAD.WIDE R10, R0, 0x2, R6 ;  /* 0x00000002000a7825 */ /* 0x001fe200078e0206 */
[----:B------:R-:W-:-:S08]  /*24910*/  PRMT R12, R77, 0x7632, R12 ;  /* 0x000076324d0c7816 */ /* 0x000fd0000000000c */
[----:B------:R0:W-:Y:S02]  /*24920*/  @P1 STG.E.U16 desc[UR16][R10.64], R77 ;  /* 0x0000004d0a001986 */ /* 0x0001e4000c101510 */
[----:B0-----:R-:W-:Y:S02]  /*24930*/  IMAD.WIDE R10, R0, 0x2, R4 ;  /* 0x00000002000a7825 */ /* 0x001fe400078e0204 */
[----:B------:R-:W2:Y:S04]  /*24940*/  LDL.LU R77, [R1+0x2e8] ;  /* 0x0002e800014d7983 */ /* 0x000ea80000300800 */
[----:B------:R0:W-:Y:S02]  /*24950*/  @P0 STG.E.U16 desc[UR16][R10.64], R12 ;  /* 0x0000000c0a000986 */ /* 0x0001e4000c101510 */
[----:B0-----:R-:W-:-:S05]  /*24960*/  VIADD R10, R92, 0x7 ;  /* 0x000000075c0a7836 */ /* 0x001fca0000000000 */
[----:B------:R-:W-:-:S04]  /*24970*/  ISETP.GE.AND P0, PT, R10, UR11, PT ;  /* 0x0000000b0a007c0c */ /* 0x000fc8000bf06270 */
[----:B-1----:R-:W-:Y:S01]  /*24980*/  ISETP.LT.AND P2, PT, R76, UR8, !P0 ;  /* 0x000000084c007c0c */ /* 0x002fe2000c741270 */
[----:B------:R-:W0:Y:S01]  /*24990*/  LDCU UR8, c[0x0][0x398] ;  /* 0x00007300ff0877ac */ /* 0x000e220008000800 */
[----:B----4-:R-:W-:Y:S01]  /*249a0*/  ISETP.LT.AND P1, PT, R93, UR4, !P0 ;  /* 0x000000045d007c0c */ /* 0x010fe2000c721270 */
[----:B------:R-:W-:Y:S01]  /*249b0*/  VIADD R0, R0, UR7 ;  /* 0x0000000700007c36 */ /* 0x000fe20008000000 */
[----:B------:R-:W-:Y:S01]  /*249c0*/  PRMT R12, R81, 0x7632, R12 ;  /* 0x00007632510c7816 */ /* 0x000fe2000000000c */
[----:B------:R-:W1:Y:S02]  /*249d0*/  LDCU UR4, c[0x0][0x398] ;  /* 0x00007300ff0477ac */ /* 0x000e640008000800 */
[----:B------:R-:W-:-:S08]  /*249e0*/  IMAD.WIDE R10, R0, 0x2, R8 ;  /* 0x00000002000a7825 */ /* 0x000fd000078e0208 */
[----:B------:R4:W-:Y:S01]  /*249f0*/  @P1 STG.E.U16 desc[UR16][R10.64], R81 ;  /* 0x000000510a001986 */ /* 0x0009e2000c101510 */
[----:B0-----:R-:W-:Y:S01]  /*24a00*/  ISETP.LT.AND P1, PT, R72, UR8, !P0 ;  /* 0x0000000848007c0c */ /* 0x001fe2000c721270 */
[----:B------:R-:W0:Y:S01]  /*24a10*/  LDCU UR8, c[0x0][0x398] ;  /* 0x00007300ff0877ac */ /* 0x000e220008000800 */
[C---:B----4-:R-:W-:Y:S01]  /*24a20*/  IMAD.WIDE R10, R0.reuse, 0x2, R2 ;  /* 0x00000002000a7825 */ /* 0x050fe200078e0202 */
[----:B------:R-:W4:Y:S04]  /*24a30*/  LDL.LU R81, [R1+0x1e8] ;  /* 0x0001e80001517983 */ /* 0x000f280000300800 */
[----:B------:R0:W-:Y:S02]  /*24a40*/  @P2 STG.E.U16 desc[UR16][R10.64], R12 ;  /* 0x0000000c0a002986 */ /* 0x0001e4000c101510 */
[----:B0-----:R-:W-:-:S05]  /*24a50*/  IMAD.WIDE R10, R0, 0x2, R6 ;  /* 0x00000002000a7825 */ /* 0x001fca00078e0206 */
[----:B------:R0:W-:Y:S01]  /*24a60*/  @P1 STG.E.U16 desc[UR16][R10.64], R78 ;  /* 0x0000004e0a001986 */ /* 0x0001e2000c101510 */
[----:B------:R-:W-:Y:S01]  /*24a70*/  ISETP.LT.AND P1, PT, R89, UR28, !P0 ;  /* 0x0000001c59007c0c */ /* 0x000fe2000c721270 */
[----:B------:R-:W1:Y:S01]  /*24a80*/  LDCU UR28, c[0x0][0x398] ;  /* 0x00007300ff1c77ac */ /* 0x000e620008000800 */
[----:B------:R-:W-:Y:S01]  /*24a90*/  PRMT R12, R78, 0x7632, R12 ;  /* 0x000076324e0c7816 */ /* 0x000fe2000000000c */
[----:B0-----:R-:W-:Y:S01]  /*24aa0*/  VIADD R10, R92, 0x8 ;  /* 0x000000085c0a7836 */ /* 0x001fe20000000000 */
[----:B------:R-:W2:Y:S04]  /*24ab0*/  LDL.LU R78, [R1+0xe0] ;  /* 0x0000e000014e7983 */ /* 0x000ea80000300800 */
[----:B------:R-:W-:Y:S01]  /*24ac0*/  ISETP.GE.AND P0, PT, R10, UR11, PT ;  /* 0x0000000b0a007c0c */ /* 0x000fe2000bf06270 */
[----:B------:R-:W-:-:S03]  /*24ad0*/  IMAD.WIDE R10, R0, 0x2, R4 ;  /* 0x00000002000a7825 */ /* 0x000fc600078e0204 */
[----:B------:R-:W-:Y:S01]  /*24ae0*/  ISETP.LT.AND P2, PT, R93, UR35, !P0 ;  /* 0x000000235d007c0c */ /* 0x000fe2000c741270 */
[----:B------:R-:W-:Y:S01]  /*24af0*/  VIADD R0, R0, UR7 ;  /* 0x0000000700007c36 */ /* 0x000fe20008000000 */
[----:B------:R0:W-:Y:S01]  /*24b00*/  @P1 STG.E.U16 desc[UR16][R10.64], R12 ;  /* 0x0000000c0a001986 */ /* 0x0001e2000c101510 */
[----:B------:R-:W-:Y:S01]  /*24b10*/  ISETP.LT.AND P1, PT, R76, UR55, !P0 ;  /* 0x000000374c007c0c */ /* 0x000fe2000c721270 */
[----:B------:R-:W1:Y:S01]  /*24b20*/  LDCU UR35, c[0x0][0x39c] ;  /* 0x00007380ff2377ac */ /* 0x000e620008000800 */
[----:B------:R-:W1:Y:S01]  /*24b30*/  LDCU UR55, c[0x0][0x398] ;  /* 0x00007300ff3777ac */ /* 0x000e620008000800 */
[----:B0-----:R-:W-:Y:S01]  /*24b40*/  IMAD.WIDE R10, R0, 0x2, R8 ;  /* 0x00000002000a7825 */ /* 0x001fe200078e0208 */
[----:B------:R-:W-:-:S06]  /*24b50*/  PRMT R12, R83, 0x7632, R12 ;  /* 0x00007632530c7816 */ /* 0x000fcc000000000c */
[----:B------:R0:W-:Y:S01]  /*24b60*/  @P2 STG.E.U16 desc[UR16][R10.64], R83 ;  /* 0x000000530a002986 */ /* 0x0001e2000c101510 */
[----:B------:R-:W-:Y:S01]  /*24b70*/  ISETP.LT.AND P2, PT, R72, UR30, !P0 ;  /* 0x0000001e48007c0c */ /* 0x000fe2000c741270 */
[----:B------:R-:W1:Y:S01]  /*24b80*/  LDCU UR30, c[0x0][0x398] ;  /* 0x00007300ff1e77ac */ /* 0x000e620008000800 */
[----:B------:R-:W-:Y:S01]  /*24b90*/  ISETP.LT.AND P0, PT, R89, UR12, !P0 ;  /* 0x0000000c59007c0c */ /* 0x000fe2000c701270 */
[----:B------:R-:W1:Y:S01]  /*24ba0*/  LDCU UR12, c[0x0][0x398] ;  /* 0x00007300ff0c77ac */ /* 0x000e620008000800 */
[----:B0-----:R-:W-:Y:S01]  /*24bb0*/  IMAD.WIDE R10, R0, 0x2, R2 ;  /* 0x00000002000a7825 */ /* 0x001fe200078e0202 */
[----:B------:R-:W2:Y:S04]  /*24bc0*/  LDL.LU R83, [R1+0xd4] ;  /* 0x0000d40001537983 */ /* 0x000ea80000300800 */
[----:B------:R0:W-:Y:S02]  /*24bd0*/  @P1 STG.E.U16 desc[UR16][R10.64], R12 ;  /* 0x0000000c0a001986 */ /* 0x0001e4000c101510 */
[----:B0-----:R-:W-:-:S02]  /*24be0*/  VIADD R12, R92, 0x9 ;  /* 0x000000095c0c7836 */ /* 0x001fc40000000000 */
[----:B------:R-:W-:-:S03]  /*24bf0*/  IMAD.WIDE R10, R0, 0x2, R6 ;  /* 0x00000002000a7825 */ /* 0x000fc600078e0206 */
[----:B------:R-:W-:Y:S02]  /*24c00*/  ISETP.GE.AND P4, PT, R12, UR11, PT ;  /* 0x0000000b0c007c0c */ /* 0x000fe4000bf86270 */
[----:B------:R0:W-:Y:S02]  /*24c10*/  @P2 STG.E.U16 desc[UR16][R10.64], R82 ;  /* 0x000000520a002986 */ /* 0x0001e4000c101510 */
[----:B------:R-:W-:Y:S01]  /*24c20*/  ISETP.LT.AND P2, PT, R93, UR42, !P4 ;  /* 0x0000002a5d007c0c */ /* 0x000fe2000e741270 */
[----:B------:R-:W1:Y:S01]  /*24c30*/  LDCU UR42, c[0x0][0x398] ;  /* 0x00007300ff2a77ac */ /* 0x000e620008000800 */
[----:B------:R-:W-:Y:S02]  /*24c40*/  PRMT R12, R82, 0x7632, R12 ;  /* 0x00007632520c7816 */ /* 0x000fe4000000000c */
[----:B------:R-:W-:Y:S01]  /*24c50*/  ISETP.LT.AND P6, PT, R76, UR57, !P4 ;  /* 0x000000394c007c0c */ /* 0x000fe2000e7c1270 */
[----:B------:R-:W1:Y:S01]  /*24c60*/  LDCU UR57, c[0x0][0x39c] ;  /* 0x00007380ff3977ac */ /* 0x000e620008000800 */
[----:B0-----:R-:W-:Y:S01]  /*24c70*/  IMAD.WIDE R10, R0, 0x2, R4 ;  /* 0x00000002000a7825 */ /* 0x001fe200078e0204 */
[----:B------:R-:W-:Y:S01]  /*24c80*/  ISETP.LT.AND P5, PT, R72, UR14, !P4 ;  /* 0x0000000e48007c0c */ /* 0x000fe2000e7a1270 */
[----:B------:R-:W2:Y:S02]  /*24c90*/  LDL.LU R82, [R1+0x2d4] ;  /* 0x0002d40001527983 */ /* 0x000ea40000300800 */
[----:B------:R-:W-:-:S02]  /*24ca0*/  VIADD R0, R0, UR7 ;  /* 0x0000000700007c36 */ /* 0x000fc40008000000 */
[----:B------:R0:W-:Y:S01]  /*24cb0*/  @P0 STG.E.U16 desc[UR16][R10.64], R12 ;  /* 0x0000000c0a000986 */ /* 0x0001e2000c101510 */
[----:B------:R-:W-:Y:S01]  /*24cc0*/  ISETP.GE.AND P1, PT, R13, UR11, PT ;  /* 0x0000000b0d007c0c */ /* 0x000fe2000bf26270 */
[----:B------:R-:W-:Y:S01]  /*24cd0*/  VIADD R13, R92, 0xd ;  /* 0x0000000d5c0d7836 */ /* 0x000fe20000000000 */
[----:B------:R-:W-:Y:S01]  /*24ce0*/  ISETP.LT.AND P4, PT, R89, UR22, !P4 ;  /* 0x0000001659007c0c */ /* 0x000fe2000e781270 */
[C---:B------:R-:W-:Y:S01]  /*24cf0*/  IMAD.WIDE R68, R0.reuse, 0x2, R4 ;  /* 0x0000000200447825 */ /* 0x040fe200078e0204 */
[----:B------:R-:W1:Y:S01]  /*24d00*/  LDCU UR14, c[0x0][0x398] ;  /* 0x00007300ff0e77ac */ /* 0x000e620008000800 */
[----:B------:R-:W1:Y:S02]  /*24d10*/  LDCU UR22, c[0x0][0x398] ;  /* 0x00007300ff1677ac */ /* 0x000e640008000800 */
[----:B0-----:R-:W-:-:S04]  /*24d20*/  IMAD.WIDE R10, R0, 0x2, R8 ;  /* 0x00000002000a7825 */ /* 0x001fc800078e0208 */
[----:B------:R-:W-:Y:S01]  /*24d30*/  VIADD R12, R92, 0xa ;  /* 0x0000000a5c0c7836 */ /* 0x000fe20000000000 */
[----:B------:R0:W-:Y:S04]  /*24d40*/  @P2 STG.E.U16 desc[UR16][R10.64], R86 ;  /* 0x000000560a002986 */ /* 0x0001e8000c101510 */
[----:B------:R-:W-:Y:S01]  /*24d50*/  ISETP.GE.AND P3, PT, R12, UR11, PT ;  /* 0x0000000b0c007c0c */ /* 0x000fe2000bf66270 */
[----:B------:R-:W-:Y:S02]  /*24d60*/  VIADD R12, R92, 0xc ;  /* 0x0000000c5c0c7836 */ /* 0x000fe40000000000 */
[----:B0-----:R-:W-:-:S03]  /*24d70*/  IMAD.WIDE R10, R0, 0x2, R2 ;  /* 0x00000002000a7825 */ /* 0x001fc600078e0202 */
[----:B------:R-:W-:Y:S01]  /*24d80*/  ISETP.GE.AND P0, PT, R12, UR11, PT ;  /* 0x0000000b0c007c0c */ /* 0x000fe2000bf06270 */
[----:B------:R-:W2:Y:S01]  /*24d90*/  LDL.LU R86, [R1+0xdc] ;  /* 0x0000dc0001567983 */ /* 0x000ea20000300800 */
[----:B------:R-:W-:-:S03]  /*24da0*/  ISETP.GE.AND P2, PT, R13, UR11, PT ;  /* 0x0000000b0d007c0c */ /* 0x000fc6000bf46270 */
[----:B------:R0:W-:Y:S01]  /*24db0*/  @P6 STG.E.U16 desc[UR16][R10.64], R14 ;  /* 0x0000000e0a006986 */ /* 0x0001e2000c101510 */
[----:B-1----:R-:W-:Y:S01]  /*24dc0*/  ISETP.LT.AND P6, PT, R93, UR4, !P3 ;  /* 0x000000045d007c0c */ /* 0x002fe2000dfc1270 */
[C---:B------:R-:W-:Y:S01]  /*24dd0*/  IMAD.WIDE R12, R0.reuse, 0x2, R6 ;  /* 0x00000002000c7825 */ /* 0x040fe200078e0206 */
[----:B------:R-:W1:Y:S04]  /*24de0*/  LDCU UR4, c[0x0][0x398] ;  /* 0x00007300ff0477ac */ /* 0x000e680008000800 */
[----:B------:R3:W-:Y:S01]  /*24df0*/  @P5 STG.E.U16 desc[UR16][R12.64], R84 ;  /* 0x000000540c005986 */ /* 0x0007e2000c101510 */
[----:B0-----:R-:W-:Y:S01]  /*24e00*/  VIADD R10, R0, UR7 ;  /* 0x00000007000a7c36 */ /* 0x001fe20008000000 */
[----:B------:R-:W-:-:S05]  /*24e10*/  PRMT R0, R84, 0x7632, R0 ;  /* 0x0000763254007816 */ /* 0x000fca0000000000 */
[----:B------:R0:W-:Y:S01]  /*24e20*/  @P4 STG.E.U16 desc[UR16][R68.64], R0 ;  /* 0x0000000044004986 */ /* 0x0001e2000c101510 */
[----:B---3--:R-:W-:Y:S01]  /*24e30*/  IMAD.WIDE R12, R10, 0x2, R8 ;  /* 0x000000020a0c7825 */ /* 0x008fe200078e0208 */
[----:B------:R-:W-:Y:S02]  /*24e40*/  PRMT R14, R87, 0x7632, R14 ;  /* 0x00007632570e7816 */ /* 0x000fe4000000000e */
[----:B------:R-:W3:Y:S04]  /*24e50*/  LDL.LU R84, [R1+0x1d4] ;  /* 0x0001d40001547983 */ /* 0x000ee80000300800 */
[----:B------:R1:W-:Y:S01]  /*24e60*/  @P6 STG.E.U16 desc[UR16][R12.64], R87 ;  /* 0x000000570c006986 */ /* 0x0003e2000c101510 */
[----:B0-----:R-:W-:-:S05]  /*24e70*/  VIADD R0, R92, 0xe ;  /* 0x0000000e5c007836 */ /* 0x001fca0000000000 */
[----:B------:R-:W-:Y:S01]  /*24e80*/  ISETP.GE.AND P6, PT, R0, UR11, PT ;  /* 0x0000000b00007c0c */ /* 0x000fe2000bfc6270 */
[----:B-1----:R-:W2:Y:S04]  /*24e90*/  LDL.LU R87, [R1+0x2d8] ;  /* 0x0002d80001577983 */ /* 0x002ea80000300800 */
[----:B------:R-:W2:Y:S01]  /*24ea0*/  LDL.LU R0, [R1+0x2c] ;  /* 0x00002c0001007983 */ /* 0x000ea20000300800 */
[----:B------:R-:W-:Y:S02]  /*24eb0*/  ISETP.LT.AND P4, PT, R76, UR53, !P3 ;  /* 0x000000354c007c0c */ /* 0x000fe4000df81270 */
[----:B------:R-:W-:Y:S01]  /*24ec0*/  ISETP.LT.AND P5, PT, R72, UR39, !P3 ;  /* 0x0000002748007c0c */ /* 0x000fe2000dfa1270 */
[C---:B------:R-:W-:Y:S01]  /*24ed0*/  IMAD.WIDE R70, R10.reuse, 0x2, R2 ;  /* 0x000000020a467825 */ /* 0x040fe200078e0202 */
[----:B------:R-:W-:Y:S01]  /*24ee0*/  ISETP.LT.AND P3, PT, R89, UR41, !P3 ;  /* 0x0000002959007c0c */ /* 0x000fe2000df61270 */
[----:B------:R-:W0:Y:S01]  /*24ef0*/  LDCU UR53, c[0x0][0x398] ;  /* 0x00007300ff3577ac */ /* 0x000e220008000800 */
[----:B------:R-:W-:Y:S01]  /*24f00*/  PRMT R11, R85, 0x7632, R11 ;  /* 0x00007632550b7816 */ /* 0x000fe2000000000b */
[C---:B------:R-:W-:Y:S01]  /*24f10*/  IMAD.WIDE R68, R10.reuse, 0x2, R6 ;  /* 0x000000020a447825 */ /* 0x040fe200078e0206 */
[----:B------:R-:W1:Y:S03]  /*24f20*/  LDCU UR41, c[0x0][0x398] ;  /* 0x00007300ff2977ac */ /* 0x000e660008000800 */
[----:B------:R-:W-:-:S02]  /*24f30*/  IMAD.WIDE R12, R10, 0x2, R4 ;  /* 0x000000020a0c7825 */ /* 0x000fc400078e0204 */
[----:B------:R-:W-:Y:S01]  /*24f40*/  @P4 STG.E.U16 desc[UR16][R70.64], R14 ;  /* 0x0000000e46004986 */ /* 0x000fe2000c101510 */
[----:B------:R-:W0:Y:S03]  /*24f50*/  LDCU UR39, c[0x0][0x398] ;  /* 0x00007300ff2777ac */ /* 0x000e260008000800 */
[----:B------:R1:W-:Y:S04]  /*24f60*/  @P5 STG.E.U16 desc[UR16][R68.64], R85 ;  /* 0x0000005544005986 */ /* 0x0003e8000c101510 */
[----:B------:R0:W-:Y:S01]  /*24f70*/  @P3 STG.E.U16 desc[UR16][R12.64], R11 ;  /* 0x0000000b0c003986 */ /* 0x0001e2000c101510 */
[----:B------:R-:W-:Y:S01]  /*24f80*/  ISETP.LT.AND P3, PT, R93, UR51, !P1 ;  /* 0x000000335d007c0c */ /* 0x000fe2000cf61270 */
[----:B------:R-:W-:-:S02]  /*24f90*/  VIADD R10, R10, UR7 ;  /* 0x000000070a0a7c36 */ /* 0x000fc40008000000 */
[----:B-1----:R-:W3:Y:S02]  /*24fa0*/  LDL.LU R85, [R1+0x1d8] ;  /* 0x0001d80001557983 */ /* 0x002ee40000300800 */
[----:B------:R-:W-:Y:S01]  /*24fb0*/  IMAD.WIDE R68, R10, 0x2, R8 ;  /* 0x000000020a447825 */ /* 0x000fe200078e0208 */
[----:B--2---:R-:W-:-:S03]  /*24fc0*/  F2FP.F16.F32.PACK_AB R70, R15, R0 ;  /* 0x000000000f46723e */ /* 0x004fc600000000ff */
[----:B------:R-:W-:-:S04]  /*24fd0*/  VIADD R0, R92, 0xf ;  /* 0x0000000f5c007836 */ /* 0x000fc80000000000 */
[----:B------:R1:W-:Y:S01]  /*24fe0*/  @P3 STG.E.U16 desc[UR16][R68.64], R88 ;  /* 0x0000005844003986 */ /* 0x0003e2000c101510 */
[----:B0-----:R-:W-:Y:S01]  /*24ff0*/  PRMT R11, R88, 0x7632, R11 ;  /* 0x00007632580b7816 */ /* 0x001fe2000000000b */
[----:B------:R-:W0:Y:S01]  /*25000*/  LDCU UR51, c[0x0][0x398] ;  /* 0x00007300ff3377ac */ /* 0x000e220008000800 */
[----:B------:R-:W-:Y:S01]  /*25010*/  ISETP.GE.AND P3, PT, R0, UR11, PT ;  /* 0x0000000b00007c0c */ /* 0x000fe2000bf66270 */
[----:B-1----:R-:W2:Y:S04]  /*25020*/  LDL.LU R68, [R1+0x230] ;  /* 0x0002300001447983 */ /* 0x002ea80000300800 */
[----:B------:R-:W2:Y:S04]  /*25030*/  LDL.LU R88, [R1+0xd0] ;  /* 0x0000d00001587983 */ /* 0x000ea80000300800 */
[----:B------:R-:W2:Y:S01]  /*25040*/  LDL.LU R0, [R1+0x130] ;  /* 0x0001300001007983 */ /* 0x000ea20000300800 */
[----:B------:R-:W-:Y:S01]  /*25050*/  ISETP.LT.AND P4, PT, R76, UR38, !P1 ;  /* 0x000000264c007c0c */ /* 0x000fe2000cf81270 */
[----:B------:R-:W-:Y:S01]  /*25060*/  IMAD.WIDE R14, R10, 0x2, R2 ;  /* 0x000000020a0e7825 */ /* 0x000fe200078e0202 */
[----:B------:R-:W-:Y:S01]  /*25070*/  ISETP.LT.AND P5, PT, R72, UR54, !P1 ;  /* 0x0000003648007c0c */ /* 0x000fe2000cfa1270 */
[----:B------:R-:W1:Y:S01]  /*25080*/  LDCU UR54, c[0x0][0x39c] ;  /* 0x00007380ff3677ac */ /* 0x000e620008000800 */
[----:B------:R-:W-:Y:S01]  /*25090*/  ISETP.LT.AND P1, PT, R89, UR10, !P1 ;  /* 0x0000000a59007c0c */ /* 0x000fe2000cf21270 */
[----:B------:R-:W-:Y:S01]  /*250a0*/  IMAD.WIDE R12, R10, 0x2, R6 ;  /* 0x000000020a0c7825 */ /* 0x000fe200078e0206 */
[----:B------:R-:W-:Y:S01]  /*250b0*/  PRMT R71, R70, 0x7632, R71 ;  /* 0x0000763246477816 */ /* 0x000fe20000000047 */
[----:B------:R-:W0:Y:S01]  /*250c0*/  LDCU UR38, c[0x0][0x398] ;  /* 0x00007300ff2677ac */ /* 0x000e220008000800 */
[----:B------:R-:W0:Y:S05]  /*250d0*/  LDCU UR10, c[0x0][0x398] ;  /* 0x00007300ff0a77ac */ /* 0x000e2a0008000800 */
[----:B------:R1:W-:Y:S01]  /*250e0*/  @P4 STG.E.U16 desc[UR16][R14.64], R11 ;  /* 0x0000000b0e004986 */ /* 0x0003e2000c101510 */
[----:B------:R-:W-:Y:S01]  /*250f0*/  ISETP.LT.AND P4, PT, R93, UR75, !P0 ;  /* 0x0000004b5d007c0c */ /* 0x000fe2000c781270 */
[----:B------:R-:W0:Y:S02]  /*25100*/  LDCU UR75, c[0x0][0x398] ;  /* 0x00007300ff4b77ac */ /* 0x000e240008000800 */
[----:B------:R-:W-:Y:S01]  /*25110*/  @P5 STG.E.U16 desc[UR16][R12.64], R70 ;  /* 0x000000460c005986 */ /* 0x000fe2000c101510 */
[----:B-1----:R-:W-:-:S05]  /*25120*/  IMAD.WIDE R14, R10, 0x2, R4 ;  /* 0x000000020a0e7825 */ /* 0x002fca00078e0204 */
[----:B------:R1:W-:Y:S04]  /*25130*/  @P1 STG.E.U16 desc[UR16][R14.64], R71 ;  /* 0x000000470e001986 */ /* 0x0003e8000c101510 */
[----:B-1----:R-:W3:Y:S04]  /*25140*/  LDL.LU R14, [R1+0x234] ;  /* 0x00023400010e7983 */ /* 0x002ee80000300800 */
[----:B------:R-:W3:Y:S04]  /*25150*/  LDL.LU R15, [R1+0x30] ;  /* 0x00003000010f7983 */ /* 0x000ee80000300800 */
[----:B------:R-:W4:Y:S01]  /*25160*/  LDL.LU R71, [R1+0xc4] ;  /* 0x0000c40001477983 */ /* 0x000f220000300800 */
[----:B--2---:R-:W-:Y:S01]  /*25170*/  F2FP.F16.F32.PACK_AB R11, R0, R68 ;  /* 0x00000044000b723e */ /* 0x004fe200000000ff */
[----:B------:R-:W-:-:S03]  /*25180*/  VIADD R0, R10, UR7 ;  /* 0x000000070a007c36 */ /* 0x000fc60008000000 */
[----:B------:R-:W-:Y:S01]  /*25190*/  PRMT R70, R11, 0x7610, R70 ;  /* 0x000076100b467816 */ /* 0x000fe20000000046 */
[----:B------:R-:W-:-:S05]  /*251a0*/  IMAD.WIDE R12, R0, 0x2, R8 ;  /* 0x00000002000c7825 */ /* 0x000fca00078e0208 */
[----:B------:R1:W-:Y:S04]  /*251b0*/  @P4 STG.E.U16 desc[UR16][R12.64], R70 ;  /* 0x000000460c004986 */ /* 0x0003e8000c101510 */
[----:B-1----:R-:W2:Y:S01]  /*251c0*/  LDL.LU R13, [R1+0x134] ;  /* 0x00013400010d7983 */ /* 0x002ea20000300800 */
[----:B------:R-:W-:Y:S01]  /*251d0*/  ISETP.LT.AND P5, PT, R76, UR76, !P0 ;  /* 0x0000004c4c007c0c */ /* 0x000fe2000c7a1270 */
[----:B------:R-:W-:Y:S01]  /*251e0*/  VIADD R68, R92, 0x10 ;  /* 0x000000105c447836 */ /* 0x000fe20000000000 */
[----:B------:R-:W-:Y:S01]  /*251f0*/  PRMT R69, R11, 0x7632, R69 ;  /* 0x000076320b457816 */ /* 0x000fe20000000045 */
[----:B------:R-:W-:Y:S01]  /*25200*/  IMAD.WIDE R10, R0, 0x2, R2 ;  /* 0x00000002000a7825 */ /* 0x000fe200078e0202 */
[----:B------:R-:W-:Y:S01]  /*25210*/  ISETP.LT.AND P4, PT, R72, UR74, !P0 ;  /* 0x0000004a48007c0c */ /* 0x000fe2000c781270 */
[----:B------:R-:W4:Y:S01]  /*25220*/  LDL.LU R70, [R1+0x2c4] ;  /* 0x0002c40001467983 */ /* 0x000f220000300800 */
[----:B------:R-:W-:Y:S01]  /*25230*/  ISETP.GE.AND P1, PT, R68, UR11, PT ;  /* 0x0000000b44007c0c */ /* 0x000fe2000bf26270 */
[----:B------:R-:W1:Y:S01]  /*25240*/  LDCU UR74, c[0x0][0x398] ;  /* 0x00007300ff4a77ac */ /* 0x000e620008000800 */
[----:B------:R-:W0:Y:S05]  /*25250*/  LDCU UR76, c[0x0][0x398] ;  /* 0x00007300ff4c77ac */ /* 0x000e2a0008000800 */
[----:B------:R0:W-:Y:S01]  /*25260*/  @P5 STG.E.U16 desc[UR16][R10.64], R69 ;  /* 0x000000450a005986 */ /* 0x0001e2000c101510 */
[----:B------:R-:W1:Y:S01]  /*25270*/  LDCU UR11, c[0x0][0x398] ;  /* 0x00007300ff0b77ac */ /* 0x000e620008000800 */
[----:B---3--:R-:W-:-:S02]  /*25280*/  F2FP.F16.F32.PACK_AB R16, R16, R15 ;  /* 0x0000000f1010723e */ /* 0x008fc400000000ff */
[----:B0-----:R-:W3:Y:S02]  /*25290*/  LDL.LU R69, [R1+0xcc] ;  /* 0x0000cc0001457983 */ /* 0x001ee40000300800 */
[----:B------:R-:W-:Y:S02]  /*252a0*/  PRMT R68, R16, 0x7632, R68 ;  /* 0x0000763210447816 */ /* 0x000fe40000000044 */
[----:B--2---:R-:W-:Y:S01]  /*252b0*/  F2FP.F16.F32.PACK_AB R11, R13, R14 ;  /* 0x0000000e0d0b723e */ /* 0x004fe200000000ff */
[----:B------:R-:W-:-:S05]  /*252c0*/  IMAD.WIDE R12, R0, 0x2, R6 ;  /* 0x00000002000c7825 */ /* 0x000fca00078e0206 */
[----:B------:R0:W-:Y:S04]  /*252d0*/  @P4 STG.E.U16 desc[UR16][R12.64], R16 ;  /* 0x000000100c004986 */ /* 0x0001e8000c101510 */
[----:B0-----:R-:W2:Y:S01]  /*252e0*/  LDL.LU R16, [R1+0x34] ;  /* 0x0000340001107983 */ /* 0x001ea20000300800 */
[----:B------:R-:W-:Y:S01]  /*252f0*/  ISETP.LT.AND P5, PT, R89, UR70, !P0 ;  /* 0x0000004659007c0c */ /* 0x000fe2000c7a1270 */
[C---:B------:R-:W-:Y:S01]  /*25300*/  VIADD R10, R0.reuse, UR7 ;  /* 0x00000007000a7c36 */ /* 0x040fe20008000000 */
[----:B------:R-:W-:Y:S01]  /*25310*/  ISETP.LT.AND P0, PT, R93, UR67, !P2 ;  /* 0x000000435d007c0c */ /* 0x000fe2000d701270 */
[----:B------:R-:W-:Y:S01]  /*25320*/  IMAD.WIDE R14, R0, 0x2, R4 ;  /* 0x00000002000e7825 */ /* 0x000fe200078e0204 */
[----:B------:R-:W-:Y:S01]  /*25330*/  ISETP.LT.AND P4, PT, R76, UR73, !P2 ;  /* 0x000000494c007c0c */ /* 0x000fe2000d781270 */
[----:B------:R-:W0:Y:S02]  /*25340*/  LDCU UR70, c[0x0][0x39c] ;  /* 0x00007380ff4677ac */ /* 0x000e240008000800 */
[----:B------:R-:W-:Y:S01]  /*25350*/  IMAD.WIDE R12, R10, 0x2, R8 ;  /* 0x000000020a0c7825 */ /* 0x000fe200078e0208 */
[----:B------:R-:W0:Y:S03]  /*25360*/  LDCU UR67, c[0x0][0x398] ;  /* 0x00007300ff4377ac */ /* 0x000e260008000800 */
[----:B------:R-:W-:-:S02]  /*25370*/  VIADD R0, R92, 0x11 ;  /* 0x000000115c007836 */ /* 0x000fc40000000000 */
[----:B------:R1:W-:Y:S01]  /*25380*/  @P5 STG.E.U16 desc[UR16][R14.64], R68 ;  /* 0x000000440e005986 */ /* 0x0003e2000c101510 */
[----:B------:R-:W-:Y:S01]  /*25390*/  ISETP.LT.AND P5, PT, R72, UR71, !P2 ;  /* 0x0000004748007c0c */ /* 0x000fe2000d7a1270 */
[----:B------:R-:W0:Y:S02]  /*253a0*/  LDCU UR73, c[0x0][0x398] ;  /* 0x00007300ff4977ac */ /* 0x000e240008000800 */
[----:B------:R0:W-:Y:S01]  /*253b0*/  @P0 STG.E.U16 desc[UR16][R12.64], R11 ;  /* 0x0000000b0c000986 */ /* 0x0001e2000c101510 */
[----:B------:R-:W-:Y:S01]  /*253c0*/  ISETP.GE.AND P0, PT, R0, UR69, PT ;  /* 0x0000004500007c0c */ /* 0x000fe2000bf06270 */
[----:B------:R-:W0:Y:S01]  /*253d0*/  LDCU UR69, c[0x0][0x39c] ;  /* 0x00007380ff4577ac */ /* 0x000e220008000800 */
[----:B------:R-:W0:Y:S01]  /*253e0*/  LDCU UR71, c[0x0][0x398] ;  /* 0x00007300ff4777ac */ /* 0x000e220008000800 */
[----:B-1----:R-:W-:Y:S01]  /*253f0*/  PRMT R68, R11, 0x7632, R68 ;  /* 0x000076320b447816 */ /* 0x002fe20000000044 */
[----:B------:R-:W-:Y:S01]  /*25400*/  IMAD.WIDE R14, R10, 0x2, R6 ;  /* 0x000000020a0e7825 */ /* 0x000fe200078e0206 */
[----:B--2---:R-:W-:-:S03]  /*25410*/  F2FP.F16.F32.PACK_AB R0, R17, R16 ;  /* 0x000000101100723e */ /* 0x004fc600000000ff */
[----:B------:R-:W-:Y:S01]  /*25420*/  IMAD.WIDE R16, R10, 0x2, R2 ;  /* 0x000000020a107825 */ /* 0x000fe200078e0202 */
[----:B0-----:R-:W-:-:S04]  /*25430*/  PRMT R11, R0, 0x7610, R11 ;  /* 0x00007610000b7816 */ /* 0x001fc8000000000b */
[----:B------:R0:W-:Y:S04]  /*25440*/  @P4 STG.E.U16 desc[UR16][R16.64], R68 ;  /* 0x0000004410004986 */ /* 0x0001e8000c101510 */
[----:B------:R1:W-:Y:S04]  /*25450*/  @P5 STG.E.U16 desc[UR16][R14.64], R11 ;  /* 0x0000000b0e005986 */ /* 0x0003e8000c101510 */
[----:B0-----:R-:W2:Y:S04]  /*25460*/  LDL.LU R16, [R1+0x238] ;  /* 0x0002380001107983 */ /* 0x001ea80000300800 */
[----:B------:R-:W2:Y:S04]  /*25470*/  LDL.LU R17, [R1+0x38] ;  /* 0x0000380001117983 */ /* 0x000ea80000300800 */
[----:B------:R-:W3:Y:S04]  /*25480*/  LDL.LU R68, [R1+0x1c4] ;  /* 0x0001c40001447983 */ /* 0x000ee80000300800 */
[----:B-1----:R-:W3:Y:S01]  /*25490*/  LDL.LU R15, [R1+0x138] ;  /* 0x00013800010f7983 */ /* 0x002ee20000300800 */
[----:B------:R-:W-:Y:S01]  /*254a0*/  ISETP.LT.AND P2, PT, R89, UR63, !P2 ;  /* 0x0000003f59007c0c */ /* 0x000fe2000d741270 */
[----:B------:R-:W-:Y:S01]  /*254b0*/  IMAD.WIDE R12, R10, 0x2, R4 ;  /* 0x000000020a0c7825 */ /* 0x000fe200078e0204 */
[----:B------:R-:W-:Y:S01]  /*254c0*/  PRMT R0, R0, 0x7632, R0 ;  /* 0x0000763200007816 */ /* 0x000fe20000000000 */
[----:B------:R-:W0:Y:S01]  /*254d0*/  LDCU UR63, c[0x0][0x398] ;  /* 0x00007300ff3f77ac */ /* 0x000e220008000800 */
[----:B------:R-:W-:-:S02]  /*254e0*/  ISETP.LT.AND P4, PT, R93, UR66, !P6 ;  /* 0x000000425d007c0c */ /* 0x000fc4000f781270 */
[----:B------:R-:W-:Y:S01]  /*254f0*/  ISETP.LT.AND P5, PT, R76, UR68, !P6 ;  /* 0x000000444c007c0c */ /* 0x000fe2000f7a1270 */
[----:B------:R-:W-:Y:S01]  /*25500*/  VIADD R10, R10, UR7 ;  /* 0x000000070a0a7c36 */ /* 0x000fe20008000000 */
[----:B------:R-:W1:Y:S01]  /*25510*/  LDCU UR66, c[0x0][0x398] ;  /* 0x00007300ff4277ac */ /* 0x000e620008000800 */
[----:B------:R-:W0:Y:S04]  /*25520*/  LDCU UR68, c[0x0][0x398] ;  /* 0x00007300ff4477ac */ /* 0x000e280008000800 */
[----:B------:R3:W-:Y:S01]  /*25530*/  @P2 STG.E.U16 desc[UR16][R12.64], R0 ;  /* 0x000000000c002986 */ /* 0x0007e2000c101510 */
[----:B--2---:R-:W-:Y:S02]  /*25540*/  F2FP.F16.F32.PACK_AB R18, R18, R17 ;  /* 0x000000111212723e */ /* 0x004fe400000000ff */
[----:B---3--:R-:W-:Y:S01]  /*25550*/  F2FP.F16.F32.PACK_AB R0, R15, R16 ;  /* 0x000000100f00723e */ /* 0x008fe200000000ff */
[----:B------:R-:W-:-:S03]  /*25560*/  IMAD.WIDE R16, R10, 0x2, R8 ;  /* 0x000000020a107825 */ /* 0x000fc600078e0208 */
[----:B------:R-:W-:Y:S01]  /*25570*/  PRMT R11, R0, 0x7610, R11 ;  /* 0x00007610000b7816 */ /* 0x000fe2000000000b */
[----:B------:R-:W-:Y:S01]  /*25580*/  IMAD.WIDE R14, R10, 0x2, R2 ;  /* 0x000000020a0e7825 */ /* 0x000fe200078e0202 */
[----:B------:R-:W-:-:S03]  /*25590*/  PRMT R0, R0, 0x7632, R0 ;  /* 0x0000763200007816 */ /* 0x000fc60000000000 */
[----:B------:R2:W-:Y:S04]  /*255a0*/  @P4 STG.E.U16 desc[UR16][R16.64], R11 ;  /* 0x0000000b10004986 */ /* 0x0005e8000c101510 */
[----:B------:R3:W-:Y:S04]  /*255b0*/  @P5 STG.E.U16 desc[UR16][R14.64], R0 ;  /* 0x000000000e005986 */ /* 0x0007e8000c101510 */
[----:B--2---:R-:W2:Y:S04]  /*255c0*/  LDL.LU R11, [R1+0x23c] ;  /* 0x00023c00010b7983 */ /* 0x004ea80000300800 */
[----:B------:R-:W2:Y:S04]  /*255d0*/  LDL.LU R17, [R1+0x240] ;  /* 0x0002400001117983 */ /* 0x000ea80000300800 */
[----:B---3--:R-:W2:Y:S01]  /*255e0*/  LDL.LU R15, [R1+0x13c] ;  /* 0x00013c00010f7983 */ /* 0x008ea20000300800 */
[----:B------:R-:W-:Y:S01]  /*255f0*/  ISETP.LT.AND P2, PT, R72, UR64, !P6 ;  /* 0x0000004048007c0c */ /* 0x000fe2000f741270 */
[----:B------:R-:W-:Y:S01]  /*25600*/  IMAD.WIDE R12, R10, 0x2, R6 ;  /* 0x000000020a0c7825 */ /* 0x000fe200078e0206 */
[----:B------:R-:W-:Y:S01]  /*25610*/  PRMT R16, R18, 0x7632, R16 ;  /* 0x0000763212107816 */ /* 0x000fe20000000010 */
[----:B------:R-:W3:Y:S10]  /*25620*/  LDCU UR64, c[0x0][0x398] ;  /* 0x00007300ff4077ac */ /* 0x000ef40008000800 */
[----:B------:R0:W-:Y:S04]  /*25630*/  @P2 STG.E.U16 desc[UR16][R12.64], R18 ;  /* 0x000000120c002986 */ /* 0x0001e8000c101510 */
[----:B0-----:R-:W3:Y:S01]  /*25640*/  LDL.LU R18, [R1+0x140] ;  /* 0x0001400001127983 */ /* 0x001ee20000300800 */
[----:B--2---:R-:W-:Y:S01]  /*25650*/  F2FP.F16.F32.PACK_AB R14, R15, R11 ;  /* 0x0000000b0f0e723e */ /* 0x004fe200000000ff */
[----:B------:R-:W-:-:S05]  /*25660*/  VIADD R15, R92, 0x12 ;  /* 0x000000125c0f7836 */ /* 0x000fca0000000000 */
[----:B------:R-:W-:Y:S02]  /*25670*/  ISETP.GE.AND P2, PT, R15, UR18, PT ;  /* 0x000000120f007c0c */ /* 0x000fe4000bf46270 */
[----:B------:R-:W-:Y:S01]  /*25680*/  ISETP.LT.AND P6, PT, R89, UR77, !P6 ;  /* 0x0000004d59007c0c */ /* 0x000fe2000f7c1270 */
[----:B------:R-:W2:Y:S01]  /*25690*/  LDL.LU R15, [R1+0x3c] ;  /* 0x00003c00010f7983 */ /* 0x000ea20000300800 */
[----:B------:R-:W-:Y:S01]  /*256a0*/  ISETP.LT.AND P4, PT, R93, UR72, !P3 ;  /* 0x000000485d007c0c */ /* 0x000fe2000df81270 */
[----:B------:R-:W-:Y:S01]  /*256b0*/  VIADD R0, R10, UR7 ;  /* 0x000000070a007c36 */ /* 0x000fe20008000000 */
[----:B------:R-:W-:Y:S01]  /*256c0*/  ISETP.LT.AND P5, PT, R76, UR65, !P3 ;  /* 0x000000414c007c0c */ /* 0x000fe2000dfa1270 */
[----:B------:R-:W-:Y:S01]  /*256d0*/  IMAD.WIDE R12, R10, 0x2, R4 ;  /* 0x000000020a0c7825 */ /* 0x000fe200078e0204 */
[----:B------:R-:W0:Y:S03]  /*256e0*/  LDCU UR77, c[0x0][0x39c] ;  /* 0x00007380ff4d77ac */ /* 0x000e260008000800 */
[----:B------:R-:W-:Y:S01]  /*256f0*/  IMAD.WIDE R10, R0, 0x2, R8 ;  /* 0x00000002000a7825 */ /* 0x000fe200078e0208 */
[----:B------:R-:W0:Y:S03]  /*25700*/  LDCU UR72, c[0x0][0x398] ;  /* 0x00007300ff4877ac */ /* 0x000e260008000800 */
[----:B------:R1:W-:Y:S01]  /*25710*/  @P6 STG.E.U16 desc[UR16][R12.64], R16 ;  /* 0x000000100c006986 */ /* 0x0003e2000c101510 */
[----:B------:R-:W-:Y:S01]  /*25720*/  ISETP.LT.AND P6, PT, R72, UR48, !P3 ;  /* 0x0000003048007c0c */ /* 0x000fe2000dfc1270 */
[----:B------:R-:W0:Y:S02]  /*25730*/  LDCU UR48, c[0x0][0x39c] ;  /* 0x00007380ff3077ac */ /* 0x000e240008000800 */
[----:B------:R3:W-:Y:S01]  /*25740*/  @P4 STG.E.U16 desc[UR16][R10.64], R14 ;  /* 0x0000000e0a004986 */ /* 0x0007e2000c101510 */
[----:B------:R-:W-:Y:S01]  /*25750*/  ISETP.LT.AND P3, PT, R89, UR46, !P3 ;  /* 0x0000002e59007c0c */ /* 0x000fe2000df61270 */
[----:B------:R-:W0:Y:S01]  /*25760*/  LDCU UR65, c[0x0][0x398] ;  /* 0x00007300ff4177ac */ /* 0x000e220008000800 */
[----:B------:R-:W0:Y:S01]  /*25770*/  LDCU UR18, c[0x0][0x398] ;  /* 0x00007300ff1277ac */ /* 0x000e220008000800 */
[----:B-1----:R-:W-:Y:S01]  /*25780*/  IMAD.WIDE R12, R0, 0x2, R2 ;  /* 0x00000002000c7825 */ /* 0x002fe200078e0202 */
[----:B------:R-:W1:Y:S01]  /*25790*/  LDCU UR46, c[0x0][0x398] ;  /* 0x00007300ff2e77ac */ /* 0x000e620008000800 */
[----:B---3--:R-:W-:-:S02]  /*257a0*/  PRMT R14, R14, 0x7632, R14 ;  /* 0x000076320e0e7816 */ /* 0x008fc4000000000e */
[----:B------:R-:W-:-:S03]  /*257b0*/  IMAD.WIDE R10, R0, 0x2, R6 ;  /* 0x00000002000a7825 */ /* 0x000fc600078e0206 */
[----:B------:R-:W-:Y:S01]  /*257c0*/  @P5 STG.E.U16 desc[UR16][R12.64], R14 ;  /* 0x0000000e0c005986 */ /* 0x000fe2000c101510 */
[----:B------:R-:W-:Y:S01]  /*257d0*/  ISETP.LT.AND P5, PT, R93, UR61, !P1 ;  /* 0x0000003d5d007c0c */ /* 0x000fe2000cfa1270 */
[----:B------:R-:W3:Y:S01]  /*257e0*/  LDCU UR61, c[0x0][0x398] ;  /* 0x00007300ff3d77ac */ /* 0x000ee20008000800 */
[----:B--2---:R-:W-:Y:S01]  /*257f0*/  F2FP.F16.F32.PACK_AB R19, R19, R15 ;  /* 0x0000000f1313723e */ /* 0x004fe200000000ff */
[----:B------:R-:W-:-:S04]  /*25800*/  VIADD R15, R92, 0x13 ;  /* 0x000000135c0f7836 */ /* 0x000fc80000000000 */
[----:B------:R2:W-:Y:S01]  /*25810*/  @P6 STG.E.U16 desc[UR16][R10.64], R19 ;  /* 0x000000130a006986 */ /* 0x0005e2000c101510 */
[----:B------:R-:W-:Y:S01]  /*25820*/  ISETP.GE.AND P4, PT, R15, UR37, PT ;  /* 0x000000250f007c0c */ /* 0x000fe2000bf86270 */
[----:B------:R-:W0:Y:S01]  /*25830*/  LDCU UR37, c[0x0][0x398] ;  /* 0x00007300ff2577ac */ /* 0x000e220008000800 */
[----:B--2---:R-:W-:Y:S01]  /*25840*/  VIADD R10, R0, UR7 ;  /* 0x00000007000a7c36 */ /* 0x004fe20008000000 */
[----:B------:R-:W-:Y:S01]  /*25850*/  F2FP.F16.F32.PACK_AB R11, R18, R17 ;  /* 0x00000011120b723e */ /* 0x000fe200000000ff */
[----:B------:R-:W-:Y:S01]  /*25860*/  IMAD.WIDE R16, R0, 0x2, R4 ;  /* 0x0000000200107825 */ /* 0x000fe200078e0204 */
[----:B------:R-:W-:-:S03]  /*25870*/  PRMT R19, R19, 0x7632, R19 ;  /* 0x0000763213137816 */ /* 0x000fc60000000013 */
[----:B------:R-:W-:Y:S02]  /*25880*/  VIADD R18, R92, 0x14 ;  /* 0x000000145c127836 */ /* 0x000fe40000000000 */
[----:B------:R-:W-:Y:S01]  /*25890*/  IMAD.WIDE R14, R10, 0x2, R8 ;  /* 0x000000020a0e7825 */ /* 0x000fe200078e0208 */
[----:B------:R-:W-:Y:S01]  /*258a0*/  @P3 STG.E.U16 desc[UR16][R16.64], R19 ;  /* 0x0000001310003986 */ /* 0x000fe2000c101510 */
[----:B------:R-:W-:Y:S02]  /*258b0*/  PRMT R0, R11, 0x7632, R0 ;  /* 0x000076320b007816 */ /* 0x000fe40000000000 */
[----:B------:R-:W-:Y:S01]  /*258c0*/  ISETP.GE.AND P3, PT, R18, UR45, PT ;  /* 0x0000002d12007c0c */ /* 0x000fe2000bf66270 */
[----:B------:R2:W-:Y:S04]  /*258d0*/  @P5 STG.E.U16 desc[UR16][R14.64], R11 ;  /* 0x0000000b0e005986 */ /* 0x0005e8000c101510 */
[----:B------:R-:W3:Y:S01]  /*258e0*/  LDL.LU R18, [R1+0x248] ;  /* 0x0002480001127983 */ /* 0x000ee20000300800 */
[----:B------:R-:W-:Y:S01]  /*258f0*/  ISETP.LT.AND P6, PT, R76, UR34, !P1 ;  /* 0x000000224c007c0c */ /* 0x000fe2000cfc1270 */
[----:B------:R-:W-:Y:S01]  /*25900*/  IMAD.WIDE R12, R10, 0x2, R2 ;  /* 0x000000020a0c7825 */ /* 0x000fe200078e0202 */
[----:B------:R-:W-:Y:S01]  /*25910*/  ISETP.LT.AND P5, PT, R72, UR52, !P1 ;  /* 0x0000003448007c0c */ /* 0x000fe2000cfa1270 */
[----:B------:R-:W0:Y:S01]  /*25920*/  LDCU UR52, c[0x0][0x39c] ;  /* 0x00007380ff3477ac */ /* 0x000e220008000800 */
[----:B--2---:R-:W2:Y:S01]  /*25930*/  LDL.LU R11, [R1+0x40] ;  /* 0x00004000010b7983 */ /* 0x004ea20000300800 */
[----:B------:R-:W0:Y:S03]  /*25940*/  LDCU UR34, c[0x0][0x398] ;  /* 0x00007300ff2277ac */ /* 0x000e260008000800 */
[----:B------:R-:W3:Y:S01]  /*25950*/  LDL.LU R14, [R1+0x144] ;  /* 0x00014400010e7983 */ /* 0x000ee20000300800 */
[----:B------:R-:W0:Y:S03]  /*25960*/  LDCU UR45, c[0x0][0x398] ;  /* 0x00007300ff2d77ac */ /* 0x000e260008000800 */
[----:B------:R-:W3:Y:S04]  /*25970*/  LDL.LU R15, [R1+0x244] ;  /* 0x00024400010f7983 */ /* 0x000ee80000300800 */
[----:B------:R0:W-:Y:S01]  /*25980*/  @P6 STG.E.U16 desc[UR16][R12.64], R0 ;  /* 0x000000000c006986 */ /* 0x0001e2000c101510 */
[----:B------:R-:W-:Y:S01]  /*25990*/  ISETP.LT.AND P6, PT, R89, UR20, !P1 ;  /* 0x0000001459007c0c */ /* 0x000fe2000cfc1270 */
[----:B------:R-:W1:Y:S01]  /*259a0*/  LDCU UR20, c[0x0][0x398] ;  /* 0x00007300ff1477ac */ /* 0x000e620008000800 */
[----:B0-----:R-:W-:Y:S01]  /*259b0*/  IMAD.WIDE R12, R10, 0x2, R4 ;  /* 0x000000020a0c7825 */ /* 0x001fe200078e0204 */
[----:B--2---:R-:W-:-:S02]  /*259c0*/  F2FP.F16.F32.PACK_AB R20, R20, R11 ;  /* 0x0000000b1414723e */ /* 0x004fc400000000ff */
[----:B---3--:R-:W-:Y:S01]  /*259d0*/  F2FP.F16.F32.PACK_AB R16, R14, R15 ;  /* 0x0000000f0e10723e */ /* 0x008fe200000000ff */
[----:B------:R-:W-:-:S05]  /*259e0*/  IMAD.WIDE R14, R10, 0x2, R6 ;  /* 0x000000020a0e7825 */ /* 0x000fca00078e0206 */
[----:B------:R0:W-:Y:S01]  /*259f0*/  @P5 STG.E.U16 desc[UR16][R14.64], R20 ;  /* 0x000000140e005986 */ /* 0x0001e2000c101510 */
[----:B------:R-:W-:-:S03]  /*25a00*/  PRMT R17, R20, 0x7632, R17 ;  /* 0x0000763214117816 */ /* 0x000fc60000000011 */
[----:B0-----:R-:W2:Y:S04]  /*25a10*/  LDL.LU R14, [R1+0x44] ;  /* 0x00004400010e7983 */ /* 0x001ea80000300800 */
[----:B------:R0:W-:Y:S04]  /*25a20*/  @P6 STG.E.U16 desc[UR16][R12.64], R17 ;  /* 0x000000110c006986 */ /* 0x0001e8000c101510 */
[----:B0-----:R-:W3:Y:S01]  /*25a30*/  LDL.LU R17, [R1+0x148] ;  /* 0x0001480001117983 */ /* 0x001ee20000300800 */
[----:B------:R-:W-:Y:S01]  /*25a40*/  ISETP.LT.AND P1, PT, R93, UR49, !P0 ;  /* 0x000000315d007c0c */ /* 0x000fe2000c721270 */
[----:B------:R-:W-:Y:S01]  /*25a50*/  VIADD R0, R10, UR7 ;  /* 0x000000070a007c36 */ /* 0x000fe20008000000 */
[----:B------:R-:W-:Y:S01]  /*25a60*/  ISETP.LT.AND P6, PT, R76, UR26, !P0 ;  /* 0x0000001a4c007c0c */ /* 0x000fe2000c7c1270 */
[----:B------:R-:W0:Y:S01]  /*25a70*/  LDCU UR49, c[0x0][0x398] ;  /* 0x00007300ff3177ac */ /* 0x000e220008000800 */
[----:B------:R-:W-:Y:S01]  /*25a80*/  ISETP.LT.AND P5, PT, R72, UR44, !P0 ;  /* 0x0000002c48007c0c */ /* 0x000fe2000c7a1270 */
[----:B------:R-:W-:Y:S01]  /*25a90*/  IMAD.WIDE R10, R0, 0x2, R8 ;  /* 0x00000002000a7825 */ /* 0x000fe200078e0208 */
[----:B------:R-:W-:Y:S01]  /*25aa0*/  PRMT R15, R16, 0x7632, R15 ;  /* 0x00007632100f7816 */ /* 0x000fe2000000000f */
[----:B------:R-:W0:Y:S02]  /*25ab0*/  LDCU UR44, c[0x0][0x39c] ;  /* 0x00007380ff2c77ac */ /* 0x000e240008000800 */
[C---:B------:R-:W-:Y:S01]  /*25ac0*/  IMAD.WIDE R12, R0.reuse, 0x2, R2 ;  /* 0x00000002000c7825 */ /* 0x040fe200078e0202 */
[----:B------:R-:W0:Y:S03]  /*25ad0*/  LDCU UR26, c[0x0][0x398] ;  /* 0x00007300ff1a77ac */ /* 0x000e260008000800 */
[----:B------:R1:W-:Y:S01]  /*25ae0*/  @P1 STG.E.U16 desc[UR16][R10.64], R16 ;  /* 0x000000100a001986 */ /* 0x0003e2000c101510 */
[----:B------:R-:W-:Y:S01]  /*25af0*/  ISETP.LT.AND P0, PT, R89, UR43, !P0 ;  /* 0x0000002b59007c0c */ /* 0x000fe2000c701270 */
[----:B------:R-:W0:Y:S02]  /*25b00*/  LDCU UR43, c[0x0][0x39c] ;  /* 0x00007380ff2b77ac */ /* 0x000e240008000800 */
[----:B------:R-:W-:Y:S01]  /*25b10*/  @P6 STG.E.U16 desc[UR16][R12.64], R15 ;  /* 0x0000000f0c006986 */ /* 0x000fe2000c101510 */
[----:B-1----:R-:W-:Y:S01]  /*25b20*/  IMAD.WIDE R10, R0, 0x2, R6 ;  /* 0x00000002000a7825 */ /* 0x002fe200078e0206 */
[----:B--2---:R-:W-:-:S03]  /*25b30*/  F2FP.F16.F32.PACK_AB R21, R21, R14 ;  /* 0x0000000e1515723e */ /* 0x004fc600000000ff */
[----:B------:R-:W-:Y:S02]  /*25b40*/  VIADD R14, R92, 0x15 ;  /* 0x000000155c0e7836 */ /* 0x000fe40000000000 */
[----:B------:R1:W-:Y:S01]  /*25b50*/  @P5 STG.E.U16 desc[UR16][R10.64], R21 ;  /* 0x000000150a005986 */ /* 0x0003e2000c101510 */
[----:B------:R-:W-:Y:S01]  /*25b60*/  ISETP.LT.AND P5, PT, R93, UR24, !P2 ;  /* 0x000000185d007c0c */ /* 0x000fe2000d7a1270 */
[----:B------:R-:W2:Y:S01]  /*25b70*/  LDCU UR24, c[0x0][0x398] ;  /* 0x00007300ff1877ac */ /* 0x000ea20008000800 */
[----:B------:R-:W-:Y:S02]  /*25b80*/  ISETP.GE.AND P1, PT, R14, UR35, PT ;  /* 0x000000230e007c0c */ /* 0x000fe4000bf26270 */
[----:B------:R-:W-:Y:S01]  /*25b90*/  PRMT R19, R21, 0x7632, R19 ;  /* 0x0000763215137816 */ /* 0x000fe20000000013 */
[----:B------:R-:W0:Y:S01]  /*25ba0*/  LDCU UR35, c[0x0][0x398] ;  /* 0x00007300ff2377ac */ /* 0x000e220008000800 */
[C---:B-1----:R-:W-:Y:S01]  /*25bb0*/  VIADD R10, R0.reuse, UR7 ;  /* 0x00000007000a7c36 */ /* 0x042fe20008000000 */
[----:B---3--:R-:W-:Y:S01]  /*25bc0*/  F2FP.F16.F32.PACK_AB R11, R17, R18 ;  /* 0x00000012110b723e */ /* 0x008fe200000000ff */
[----:B------:R-:W-:Y:S01]  /*25bd0*/  IMAD.WIDE R16, R0, 0x2, R4 ;  /* 0x0000000200107825 */ /* 0x000fe200078e0204 */
[----:B------:R-:W3:Y:S03]  /*25be0*/  LDL.LU R21, [R1+0xb4] ;  /* 0x0000b40001157983 */ /* 0x000ee60000300800 */
[----:B------:R-:W-:Y:S01]  /*25bf0*/  IMAD.WIDE R14, R10, 0x2, R8 ;  /* 0x000000020a0e7825 */ /* 0x000fe200078e0208 */
[----:B------:R-:W-:Y:S01]  /*25c00*/  @P0 STG.E.U16 desc[UR16][R16.64], R19 ;  /* 0x0000001310000986 */ /* 0x000fe2000c101510 */
[----:B------:R-:W-:-:S03]  /*25c10*/  PRMT R0, R11, 0x7632, R0 ;  /* 0x000076320b007816 */ /* 0x000fc60000000000 */
[----:B------:R1:W-:Y:S04]  /*25c20*/  @P5 STG.E.U16 desc[UR16][R14.64], R11 ;  /* 0x0000000b0e005986 */ /* 0x0003e8000c101510 */
[----:B-1----:R-:W2:Y:S04]  /*25c30*/  LDL.LU R11, [R1+0x14c] ;  /* 0x00014c00010b7983 */ /* 0x002ea80000300800 */
[----:B------:R-:W2:Y:S04]  /*25c40*/  LDL.LU R14, [R1+0x24c] ;  /* 0x00024c00010e7983 */ /* 0x000ea80000300800 */
[----:B------:R-:W3:Y:S01]  /*25c50*/  LDL.LU R15, [R1+0x48] ;  /* 0x00004800010f7983 */ /* 0x000ee20000300800 */
[----:B------:R-:W-:Y:S01]  /*25c60*/  ISETP.LT.AND P6, PT, R76, UR32, !P2 ;  /* 0x000000204c007c0c */ /* 0x000fe2000d7c1270 */
[----:B------:R-:W-:Y:S01]  /*25c70*/  IMAD.WIDE R12, R10, 0x2, R2 ;  /* 0x000000020a0c7825 */ /* 0x000fe200078e0202 */
[----:B------:R-:W-:Y:S01]  /*25c80*/  ISETP.LT.AND P5, PT, R72, UR33, !P2 ;  /* 0x0000002148007c0c */ /* 0x000fe2000d7a1270 */
[----:B------:R-:W1:Y:S02]  /*25c90*/  LDCU UR32, c[0x0][0x398] ;  /* 0x00007300ff2077ac */ /* 0x000e640008000800 */
[----:B------:R-:W-:Y:S01]  /*25ca0*/  VIADD R18, R92, 0x16 ;  /* 0x000000165c127836 */ /* 0x000fe20000000000 */
[----:B------:R-:W0:Y:S07]  /*25cb0*/  LDCU UR33, c[0x0][0x398] ;  /* 0x00007300ff2177ac */ /* 0x000e2e0008000800 */
[----:B------:R-:W-:Y:S01]  /*25cc0*/  @P6 STG.E.U16 desc[UR16][R12.64], R0 ;  /* 0x000000000c006986 */ /* 0x000fe2000c101510 */
[----:B--2---:R-:W-:-:S02]  /*25cd0*/  F2FP.F16.F32.PACK_AB R16, R11, R14 ;  /* 0x0000000e0b10723e */ /* 0x004fc400000000ff */
[----:B---3--:R-:W-:Y:S01]  /*25ce0*/  F2FP.F16.F32.PACK_AB R22, R22, R15 ;  /* 0x0000000f1616723e */ /* 0x008fe200000000ff */
[----:B------:R-:W-:-:S05]  /*25cf0*/  IMAD.WIDE R14, R10, 0x2, R6 ;  /* 0x000000020a0e7825 */ /* 0x000fca00078e0206 */
[----:B------:R2:W-:Y:S04]  /*25d00*/  @P5 STG.E.U16 desc[UR16][R14.64], R22 ;  /* 0x000000160e005986 */ /* 0x0005e8000c101510 */
[----:B--2---:R-:W2:Y:S01]  /*25d10*/  LDL.LU R15, [R1+0x4c] ;  /* 0x00004c00010f7983 */ /* 0x004ea20000300800 */
[----:B------:R-:W-:Y:S01]  /*25d20*/  ISETP.LT.AND P6, PT, R89, UR47, !P2 ;  /* 0x0000002f59007c0c */ /* 0x000fe2000d7c1270 */
[----:B------:R-:W-:Y:S01]  /*25d30*/  IMAD.WIDE R12, R10, 0x2, R4 ;  /* 0x000000020a0c7825 */ /* 0x000fe200078e0204 */
[----:B------:R-:W-:Y:S01]  /*25d40*/  ISETP.LT.AND P2, PT, R93, UR50, !P4 ;  /* 0x000000325d007c0c */ /* 0x000fe2000e741270 */
[----:B------:R-:W3:Y:S01]  /*25d50*/  LDCU UR50, c[0x0][0x398] ;  /* 0x00007300ff3277ac */ /* 0x000ee20008000800 */
[----:B------:R-:W-:Y:S01]  /*25d60*/  PRMT R17, R22, 0x7632, R17 ;  /* 0x0000763216117816 */ /* 0x000fe20000000011 */
[----:B------:R-:W-:Y:S01]  /*25d70*/  VIADD R0, R10, UR7 ;  /* 0x000000070a007c36 */ /* 0x000fe20008000000 */
[----:B------:R-:W-:Y:S01]  /*25d80*/  ISETP.LT.AND P5, PT, R76, UR8, !P4 ;  /* 0x000000084c007c0c */ /* 0x000fe2000e7a1270 */
[----:B------:R-:W0:Y:S02]  /*25d90*/  LDCU UR47, c[0x0][0x398] ;  /* 0x00007300ff2f77ac */ /* 0x000e240008000800 */
[----:B------:R-:W-:Y:S01]  /*25da0*/  IMAD.WIDE R10, R0, 0x2, R8 ;  /* 0x00000002000a7825 */ /* 0x000fe200078e0208 */
[----:B------:R-:W-:Y:S01]  /*25db0*/  ISETP.GE.AND P0, PT, R18, UR62, PT ;  /* 0x0000003e12007c0c */ /* 0x000fe2000bf06270 */
[----:B------:R-:W0:Y:S02]  /*25dc0*/  LDCU UR8, c[0x0][0x398] ;  /* 0x00007300ff0877ac */ /* 0x000e240008000800 */
[----:B------:R1:W-:Y:S01]  /*25dd0*/  @P6 STG.E.U16 desc[UR16][R12.64], R17 ;  /* 0x000000110c006986 */ /* 0x0003e2000c101510 */
[----:B------:R-:W-:Y:S01]  /*25de0*/  ISETP.LT.AND P6, PT, R72, UR36, !P4 ;  /* 0x0000002448007c0c */ /* 0x000fe2000e7c1270 */
[----:B------:R-:W0:Y:S02]  /*25df0*/  LDCU UR36, c[0x0][0x398] ;  /* 0x00007300ff2477ac */ /* 0x000e240008000800 */
[----:B------:R0:W-:Y:S01]  /*25e00*/  @P2 STG.E.U16 desc[UR16][R10.64], R16 ;  /* 0x000000100a002986 */ /* 0x0001e2000c101510 */
[----:B------:R-:W0:Y:S01]  /*25e10*/  LDCU UR62, c[0x0][0x398] ;  /* 0x00007300ff3e77ac */ /* 0x000e220008000800 */
[----:B-1----:R-:W-:Y:S01]  /*25e20*/  VIADD R12, R92, 0x17 ;  /* 0x000000175c0c7836 */ /* 0x002fe20000000000 */
[----:B------:R-:W-:-:S04]  /*25e30*/  PRMT R17, R16, 0x7632, R17 ;  /* 0x0000763210117816 */ /* 0x000fc80000000011 */
[----:B------:R-:W-:Y:S01]  /*25e40*/  ISETP.GE.AND P2, PT, R12, UR57, PT ;  /* 0x000000390c007c0c */ /* 0x000fe2000bf46270 */
[----:B------:R-:W-:Y:S01]  /*25e50*/  IMAD.WIDE R12, R0, 0x2, R6 ;  /* 0x00000002000c7825 */ /* 0x000fe200078e0206 */
[----:B--2---:R-:W-:-:S03]  /*25e60*/  F2FP.F16.F32.PACK_AB R23, R23, R15 ;  /* 0x0000000f1717723e */ /* 0x004fc600000000ff */
[C---:B------:R-:W-:Y:S01]  /*25e70*/  IMAD.WIDE R14, R0.reuse, 0x2, R2 ;  /* 0x00000002000e7825 */ /* 0x040fe200078e0202 */
[----:B------:R-:W-:Y:S01]  /*25e80*/  ISETP.LT.AND P4, PT, R89, UR59, !P4 ;  /* 0x0000003b59007c0c */ /* 0x000fe2000e781270 */
[----:B------:R-:W1:Y:S03]  /*25e90*/  LDCU UR59, c[0x0][0x39c] ;  /* 0x00007380ff3b77ac */ /* 0x000e660008000800 */
[----:B------:R2:W-:Y:S01]  /*25ea0*/  @P5 STG.E.U16 desc[UR16][R14.64], R17 ;  /* 0x000000110e005986 */ /* 0x0005e2000c101510 */
[----:B0-----:R-:W-:Y:S01]  /*25eb0*/  IMAD.WIDE R10, R0, 0x2, R4 ;  /* 0x00000002000a7825 */ /* 0x001fe200078e0204 */
[----:B------:R-:W0:Y:S02]  /*25ec0*/  LDCU UR57, c[0x0][0x398] ;  /* 0x00007300ff3977ac */ /* 0x000e240008000800 */
[----:B------:R0:W-:Y:S04]  /*25ed0*/  @P6 STG.E.U16 desc[UR16][R12.64], R23 ;  /* 0x000000170c006986 */ /* 0x0001e8000c101510 */
[----:B--2---:R-:W2:Y:S04]  /*25ee0*/  LDL.LU R14, [R1+0x250] ;  /* 0x00025000010e7983 */ /* 0x004ea80000300800 */
[----:B------:R-:W2:Y:S04]  /*25ef0*/  LDL.LU R15, [R1+0x50] ;  /* 0x00005000010f7983 */ /* 0x000ea80000300800 */
[----:B0-----:R-:W3:Y:S01]  /*25f00*/  LDL.LU R13, [R1+0x150] ;  /* 0x00015000010d7983 */ /* 0x001ee20000300800 */
[----:B------:R-:W-:-:S02]  /*25f10*/  PRMT R16, R23, 0x7632, R16 ;  /* 0x0000763217107816 */ /* 0x000fc40000000010 */
[----:B------:R-:W-:Y:S01]  /*25f20*/  ISETP.LT.AND P5, PT, R93, UR40, !P3 ;  /* 0x000000285d007c0c */ /* 0x000fe2000dfa1270 */
[----:B------:R-:W-:Y:S01]  /*25f30*/  VIADD R0, R0, UR7 ;  /* 0x0000000700007c36 */ /* 0x000fe20008000000 */
[----:B------:R-:W4:Y:S01]  /*25f40*/  LDL.LU R23, [R1+0x2c8] ;  /* 0x0002c80001177983 */ /* 0x000f220000300800 */
[----:B------:R-:W-:Y:S01]  /*25f50*/  ISETP.LT.AND P6, PT, R76, UR28, !P3 ;  /* 0x0000001c4c007c0c */ /* 0x000fe2000dfc1270 */
[----:B------:R-:W0:Y:S02]  /*25f60*/  LDCU UR40, c[0x0][0x398] ;  /* 0x00007300ff2877ac */ /* 0x000e240008000800 */
[----:B------:R3:W-:Y:S01]  /*25f70*/  @P4 STG.E.U16 desc[UR16][R10.64], R16 ;  /* 0x000000100a004986 */ /* 0x0007e2000c101510 */
[----:B------:R-:W0:Y:S01]  /*25f80*/  LDCU UR28, c[0x0][0x398] ;  /* 0x00007300ff1c77ac */ /* 0x000e220008000800 */
[----:B--2---:R-:W-:Y:S02]  /*25f90*/  F2FP.F16.F32.PACK_AB R24, R24, R15 ;  /* 0x0000000f1818723e */ /* 0x004fe400000000ff */
[----:B---3--:R-:W-:Y:S01]  /*25fa0*/  F2FP.F16.F32.PACK_AB R10, R13, R14 ;  /* 0x0000000e0d0a723e */ /* 0x008fe200000000ff */
[----:B------:R-:W-:-:S03]  /*25fb0*/  IMAD.WIDE R14, R0, 0x2, R8 ;  /* 0x00000002000e7825 */ /* 0x000fc600078e0208 */
[----:B------:R-:W-:-:S05]  /*25fc0*/  PRMT R17, R10, 0x7610, R17 ;  /* 0x000076100a117816 */ /* 0x000fca0000000011 */
[----:B------:R2:W-:Y:S04]  /*25fd0*/  @P5 STG.E.U16 desc[UR16][R14.64], R17 ;  /* 0x000000110e005986 */ /* 0x0005e8000c101510 */
[----:B--2---:R-:W2:Y:S04]  /*25fe0*/  LDL.LU R14, [R1+0x154] ;  /* 0x00015400010e7983 */ /* 0x004ea80000300800 */
[----:B------:R-:W2:Y:S01]  /*25ff0*/  LDL.LU R15, [R1+0x254] ;  /* 0x00025400010f7983 */ /* 0x000ea20000300800 */
[----:B------:R-:W-:Y:S01]  /*26000*/  ISETP.LT.AND P4, PT, R72, UR56, !P3 ;  /* 0x0000003848007c0c */ /* 0x000fe2000df81270 */
[----:B------:R-:W-:Y:S01]  /*26010*/  IMAD.WIDE R12, R0, 0x2, R2 ;  /* 0x00000002000c7825 */ /* 0x000fe200078e0202 */
[----:B------:R-:W-:Y:S01]  /*26020*/  PRMT R16, R10, 0x7632, R16 ;  /* 0x000076320a107816 */ /* 0x000fe20000000010 */
[----:B------:R-:W3:Y:S02]  /*26030*/  LDCU UR56, c[0x0][0x398] ;  /* 0x00007300ff3877ac */ /* 0x000ee40008000800 */
[----:B------:R-:W-:-:S02]  /*26040*/  IMAD.WIDE R10, R0, 0x2, R6 ;  /* 0x00000002000a7825 */ /* 0x000fc400078e0206 */
[----:B------:R-:W-:Y:S01]  /*26050*/  @P6 STG.E.U16 desc[UR16][R12.64], R16 ;  /* 0x000000100c006986 */ /* 0x000fe2000c101510 */
[----:B------:R-:W-:-:S05]  /*26060*/  PRMT R17, R24, 0x7632, R17 ;  /* 0x0000763218117816 */ /* 0x000fca0000000011 */
[----:B------:R0:W-:Y:S02]  /*26070*/  @P4 STG.E.U16 desc[UR16][R10.64], R24 ;  /* 0x000000180a004986 */ /* 0x0001e4000c101510 */
[----:B0-----:R-:W-:Y:S02]  /*26080*/  VIADD R10, R0, UR7 ;  /* 0x00000007000a7c36 */ /* 0x001fe40008000000 */
[----:B------:R-:W3:Y:S01]  /*26090*/  LDL.LU R24, [R1+0x1c8] ;  /* 0x0001c80001187983 */ /* 0x000ee20000300800 */
[----:B--2---:R-:W-:Y:S01]  /*260a0*/  F2FP.F16.F32.PACK_AB R11, R14, R15 ;  /* 0x0000000f0e0b723e */ /* 0x004fe200000000ff */
[----:B------:R-:W-:Y:S02]  /*260b0*/  IMAD.WIDE R14, R0, 0x2, R4 ;  /* 0x00000002000e7825 */ /* 0x000fe400078e0204 */
[----:B------:R-:W2:Y:S01]  /*260c0*/  LDL.LU R0, [R1+0x54] ;  /* 0x0000540001007983 */ /* 0x000ea20000300800 */
[----:B------:R-:W-:Y:S02]  /*260d0*/  ISETP.LT.AND P3, PT, R89, UR55, !P3 ;  /* 0x0000003759007c0c */ /* 0x000fe4000df61270 */
[----:B------:R-:W-:Y:S01]  /*260e0*/  ISETP.LT.AND P5, PT, R93, UR60, !P1 ;  /* 0x0000003c5d007c0c */ /* 0x000fe2000cfa1270 */
[----:B------:R-:W-:-:S04]  /*260f0*/  IMAD.WIDE R12, R10, 0x2, R8 ;  /* 0x000000020a0c7825 */ /* 0x000fc800078e0208 */
[----:B------:R-:W-:Y:S01]  /*26100*/  VIADD R16, R92, 0x18 ;  /* 0x000000185c107836 */ /* 0x000fe20000000000 */
[----:B------:R-:W-:Y:S01]  /*26110*/  ISETP.LT.AND P6, PT, R76, UR30, !P1 ;  /* 0x0000001e4c007c0c */ /* 0x000fe2000cfc1270 */
[----:B------:R-:W0:Y:S04]  /*26120*/  LDCU UR55, c[0x0][0x39c] ;  /* 0x00007380ff3777ac */ /* 0x000e280008000800 */
[----:B------:R-:W-:Y:S01]  /*26130*/  @P3 STG.E.U16 desc[UR16][R14.64], R17 ;  /* 0x000000110e003986 */ /* 0x000fe2000c101510 */
[----:B------:R-:W-:Y:S01]  /*26140*/  ISETP.GE.AND P4, PT, R16, UR54, PT ;  /* 0x0000003610007c0c */ /* 0x000fe2000bf86270 */
[----:B------:R-:W0:Y:S01]  /*26150*/  LDCU UR54, c[0x0][0x39c] ;  /* 0x00007380ff3677ac */ /* 0x000e220008000800 */
[----:B------:R-:W-:Y:S01]  /*26160*/  ISETP.LT.AND P3, PT, R72, UR12, !P1 ;  /* 0x0000000c48007c0c */ /* 0x000fe2000cf61270 */
[----:B------:R0:W-:Y:S01]  /*26170*/  @P5 STG.E.U16 desc[UR16][R12.64], R11 ;  /* 0x0000000b0c005986 */ /* 0x0001e2000c101510 */
[----:B------:R-:W-:Y:S01]  /*26180*/  ISETP.LT.AND P5, PT, R89, UR42, !P1 ;  /* 0x0000002a59007c0c */ /* 0x000fe2000cfa1270 */
[----:B------:R-:W0:Y:S02]  /*26190*/  LDCU UR60, c[0x0][0x398] ;  /* 0x00007300ff3c77ac */ /* 0x000e240008000800 */
[----:B------:R-:W3:Y:S01]  /*261a0*/  LDL.LU R16, [R1+0x258] ;  /* 0x0002580001107983 */ /* 0x000ee20000300800 */
[----:B------:R-:W0:Y:S01]  /*261b0*/  LDCU UR30, c[0x0][0x398] ;  /* 0x00007300ff1e77ac */ /* 0x000e220008000800 */
[----:B--2---:R-:W-:Y:S01]  /*261c0*/  F2FP.F16.F32.PACK_AB R25, R25, R0 ;  /* 0x000000001919723e */ /* 0x004fe200000000ff */
[----:B------:R-:W-:Y:S01]  /*261d0*/  VIADD R0, R92, 0x19 ;  /* 0x000000195c007836 */ /* 0x000fe20000000000 */
[----:B0-----:R-:W-:Y:S01]  /*261e0*/  PRMT R11, R11, 0x7632, R11 ;  /* 0x000076320b0b7816 */ /* 0x001fe2000000000b */
[----:B------:R-:W-:Y:S01]  /*261f0*/  IMAD.WIDE R14, R10, 0x2, R2 ;  /* 0x000000020a0e7825 */ /* 0x000fe200078e0202 */
[----:B------:R-:W0:Y:S02]  /*26200*/  LDCU UR12, c[0x0][0x398] ;  /* 0x00007300ff0c77ac */ /* 0x000e240008000800 */
[----:B------:R-:W-:-:S02]  /*26210*/  ISETP.GE.AND P1, PT, R0, UR70, PT ;  /* 0x0000004600007c0c */ /* 0x000fc4000bf26270 */
[----:B------:R-:W3:Y:S01]  /*26220*/  LDL.LU R0, [R1+0x158] ;  /* 0x0001580001007983 */ /* 0x000ee20000300800 */
[C---:B------:R-:W-:Y:S01]  /*26230*/  IMAD.WIDE R12, R10.reuse, 0x2, R6 ;  /* 0x000000020a0c7825 */ /* 0x040fe200078e0206 */
[----:B------:R-:W-:Y:S01]  /*26240*/  PRMT R19, R25, 0x7632, R19 ;  /* 0x0000763219137816 */ /* 0x000fe20000000013 */
[----:B------:R-:W2:Y:S01]  /*26250*/  LDCU UR70, c[0x0][0x39c] ;  /* 0x00007380ff4677ac */ /* 0x000ea20008000800 */
[----:B------:R0:W-:Y:S01]  /*26260*/  @P6 STG.E.U16 desc[UR16][R14.64], R11 ;  /* 0x0000000b0e006986 */ /* 0x0001e2000c101510 */
[----:B------:R-:W1:Y:S03]  /*26270*/  LDCU UR42, c[0x0][0x398] ;  /* 0x00007300ff2a77ac */ /* 0x000e660008000800 */
[----:B------:R4:W-:Y:S01]  /*26280*/  @P3 STG.E.U16 desc[UR16][R12.64], R25 ;  /* 0x000000190c003986 */ /* 0x0009e2000c101510 */
[----:B0-----:R-:W-:-:S03]  /*26290*/  IMAD.WIDE R14, R10, 0x2, R4 ;  /* 0x000000020a0e7825 */ /* 0x001fc600078e0204 */
[----:B----4-:R-:W4:Y:S04]  /*262a0*/  LDL.LU R25, [R1+0xc0] ;  /* 0x0000c00001197983 */ /* 0x010f280000300800 */
[----:B------:R0:W-:Y:S04]  /*262b0*/  @P5 STG.E.U16 desc[UR16][R14.64], R19 ;  /* 0x000000130e005986 */ /* 0x0001e8000c101510 */
[----:B0-----:R-:W2:Y:S04]  /*262c0*/  LDL.LU R14, [R1+0x15c] ;  /* 0x00015c00010e7983 */ /* 0x001ea80000300800 */
[----:B------:R-:W2:Y:S01]  /*262d0*/  LDL.LU R15, [R1+0x25c] ;  /* 0x00025c00010f7983 */ /* 0x000ea20000300800 */
[----:B---3--:R-:W-:Y:S01]  /*262e0*/  F2FP.F16.F32.PACK_AB R11, R0, R16 ;  /* 0x00000010000b723e */ /* 0x008fe200000000ff */
[----:B------:R-:W-:-:S05]  /*262f0*/  VIADD R16, R92, 0x1a ;  /* 0x0000001a5c107836 */ /* 0x000fca0000000000 */
[----:B------:R-:W-:Y:S02]  /*26300*/  ISETP.GE.AND P5, PT, R16, UR69, PT ;  /* 0x0000004510007c0c */ /* 0x000fe4000bfa6270 */
[----:B------:R-:W-:Y:S01]  /*26310*/  ISETP.LT.AND P6, PT, R93, UR58, !P0 ;  /* 0x0000003a5d007c0c */ /* 0x000fe2000c7c1270 */
[----:B------:R-:W3:Y:S01]  /*26320*/  LDL.LU R16, [R1+0x58] ;  /* 0x0000580001107983 */ /* 0x000ee20000300800 */
[----:B------:R-:W-:Y:S01]  /*26330*/  ISETP.LT.AND P3, PT, R76, UR14, !P0 ;  /* 0x0000000e4c007c0c */ /* 0x000fe2000c761270 */
[----:B------:R-:W-:Y:S01]  /*26340*/  VIADD R0, R10, UR7 ;  /* 0x000000070a007c36 */ /* 0x000fe20008000000 */
[C---:B------:R-:W-:Y:S01]  /*26350*/  PRMT R18, R11.reuse, 0x7610, R18 ;  /* 0x000076100b127816 */ /* 0x040fe20000000012 */
[----:B------:R-:W0:Y:S01]  /*26360*/  LDCU UR58, c[0x0][0x398] ;  /* 0x00007300ff3a77ac */ /* 0x000e220008000800 */
[----:B------:R-:W-:Y:S01]  /*26370*/  PRMT R17, R11, 0x7632, R17 ;  /* 0x000076320b117816 */ /* 0x000fe20000000011 */
[C---:B------:R-:W-:Y:S01]  /*26380*/  IMAD.WIDE R12, R0.reuse, 0x2, R8 ;  /* 0x00000002000c7825 */ /* 0x040fe200078e0208 */
[----:B------:R-:W0:Y:S03]  /*26390*/  LDCU UR14, c[0x0][0x398] ;  /* 0x00007300ff0e77ac */ /* 0x000e260008000800 */
[----:B------:R-:W-:-:S02]  /*263a0*/  IMAD.WIDE R10, R0, 0x2, R2 ;  /* 0x00000002000a7825 */ /* 0x000fc400078e0202 */
[----:B------:R-:W-:Y:S01]  /*263b0*/  @P6 STG.E.U16 desc[UR16][R12.64], R18 ;  /* 0x000000120c006986 */ /* 0x000fe2000c101510 */
[----:B------:R-:W0:Y:S03]  /*263c0*/  LDCU UR69, c[0x0][0x398] ;  /* 0x00007300ff4577ac */ /* 0x000e260008000800 */
[----:B------:R1:W-:Y:S02]  /*263d0*/  @P3 STG.E.U16 desc[UR16][R10.64], R17 ;  /* 0x000000110a003986 */ /* 0x0003e4000c101510 */
[----:B-1----:R-:W-:Y:S01]  /*263e0*/  VIADD R10, R0, UR7 ;  /* 0x00000007000a7c36 */ /* 0x002fe20008000000 */
[----:B--2---:R-:W-:Y:S01]  /*263f0*/  F2FP.F16.F32.PACK_AB R11, R14, R15 ;  /* 0x0000000f0e0b723e */ /* 0x004fe200000000ff */
[----:B------:R-:W-:Y:S01]  /*26400*/  IMAD.WIDE R14, R0, 0x2, R4 ;  /* 0x00000002000e7825 */ /* 0x000fe200078e0204 */
[----:B---3--:R-:W-:-:S03]  /*26410*/  F2FP.F16.F32.PACK_AB R26, R26, R16 ;  /* 0x000000101a1a723e */ /* 0x008fc600000000ff */
[----:B------:R-:W-:Y:S02]  /*26420*/  IMAD.WIDE R16, R0, 0x2, R6 ;  /* 0x0000000200107825 */ /* 0x000fe400078e0206 */
[----:B------:R-:W2:Y:S01]  /*26430*/  LDL.LU R0, [R1+0x5c] ;  /* 0x00005c0001007983 */ /* 0x000ea20000300800 */
[----:B------:R-:W-:Y:S02]  /*26440*/  ISETP.LT.AND P3, PT, R72, UR22, !P0 ;  /* 0x0000001648007c0c */ /* 0x000fe4000c761270 */
[----:B------:R-:W-:Y:S01]  /*26450*/  ISETP.LT.AND P6, PT, R89, UR4, !P0 ;  /* 0x0000000459007c0c */ /* 0x000fe2000c7c1270 */
[----:B------:R-:W-:Y:S01]  /*26460*/  IMAD.WIDE R12, R10, 0x2, R8 ;  /* 0x000000020a0c7825 */ /* 0x000fe200078e0208 */
[----:B------:R-:W-:Y:S01]  /*26470*/  ISETP.LT.AND P0, PT, R93, UR53, !P2 ;  /* 0x000000355d007c0c */ /* 0x000fe2000d701270 */
[----:B------:R-:W1:Y:S01]  /*26480*/  LDCU UR22, c[0x0][0x39c] ;  /* 0x00007380ff1677ac */ /* 0x000e620008000800 */
[----:B------:R-:W-:Y:S01]  /*26490*/  PRMT R18, R26, 0x7632, R18 ;  /* 0x000076321a127816 */ /* 0x000fe20000000012 */
[----:B------:R-:W3:Y:S06]  /*264a0*/  LDCU UR4, c[0x0][0x398] ;  /* 0x00007300ff0477ac */ /* 0x000eec0008000800 */
[----:B------:R0:W-:Y:S01]  /*264b0*/  @P3 STG.E.U16 desc[UR16][R16.64], R26 ;  /* 0x0000001a10003986 */ /* 0x0001e2000c101510 */
[----:B------:R-:W1:Y:S03]  /*264c0*/  LDCU UR53, c[0x0][0x398] ;  /* 0x00007300ff3577ac */ /* 0x000e660008000800 */
[----:B------:R1:W-:Y:S04]  /*264d0*/  @P6 STG.E.U16 desc[UR16][R14.64], R18 ;  /* 0x000000120e006986 */ /* 0x0003e8000c101510 */
[----:B------:R1:W-:Y:S04]  /*264e0*/  @P0 STG.E.U16 desc[UR16][R12.64], R11 ;  /* 0x0000000b0c000986 */ /* 0x0003e8000c101510 */
[----:B0-----:R-:W3:Y:S04]  /*264f0*/  LDL.LU R16, [R1+0x260] ;  /* 0x0002600001107983 */ /* 0x001ee80000300800 */
[----:B------:R-:W3:Y:S01]  /*26500*/  LDL.LU R26, [R1+0x2b4] ;  /* 0x0002b400011a7983 */ /* 0x000ee20000300800 */
[----:B--2---:R-:W-:Y:S01]  /*26510*/  F2FP.F16.F32.PACK_AB R27, R27, R0 ;  /* 0x000000001b1b723e */ /* 0x004fe200000000ff */
[----:B------:R-:W-:-:S05]  /*26520*/  VIADD R0, R92, 0x1b ;  /* 0x0000001b5c007836 */ /* 0x000fca0000000000 */
[----:B------:R-:W-:Y:S02]  /*26530*/  ISETP.GE.AND P0, PT, R0, UR77, PT ;  /* 0x0000004d00007c0c */ /* 0x000fe4000bf06270 */
[----:B------:R-:W-:Y:S01]  /*26540*/  ISETP.LT.AND P6, PT, R76, UR41, !P2 ;  /* 0x000000294c007c0c */ /* 0x000fe2000d7c1270 */
[----:B------:R-:W3:Y:S01]  /*26550*/  LDL.LU R0, [R1+0x160] ;  /* 0x0001600001007983 */ /* 0x000ee20000300800 */
[----:B------:R-:W-:Y:S01]  /*26560*/  ISETP.LT.AND P3, PT, R72, UR39, !P2 ;  /* 0x0000002748007c0c */ /* 0x000fe2000d761270 */
[C---:B-1----:R-:W-:Y:S01]  /*26570*/  IMAD.WIDE R14, R10.reuse, 0x2, R2 ;  /* 0x000000020a0e7825 */ /* 0x042fe200078e0202 */
[----:B------:R-:W-:Y:S01]  /*26580*/  PRMT R11, R11, 0x7632, R11 ;  /* 0x000076320b0b7816 */ /* 0x000fe2000000000b */
[----:B------:R-:W0:Y:S02]  /*26590*/  LDCU UR41, c[0x0][0x398] ;  /* 0x00007300ff2977ac */ /* 0x000e240008000800 */
[C---:B------:R-:W-:Y:S01]  /*265a0*/  IMAD.WIDE R12, R10.reuse, 0x2, R6 ;  /* 0x000000020a0c7825 */ /* 0x040fe200078e0206 */
[----:B------:R-:W-:Y:S01]  /*265b0*/  ISETP.LT.AND P2, PT, R89, UR51, !P2 ;  /* 0x0000003359007c0c */ /* 0x000fe2000d741270 */
[----:B------:R-:W1:Y:S04]  /*265c0*/  LDCU UR39, c[0x0][0x398] ;  /* 0x00007300ff2777ac */ /* 0x000e680008000800 */
[----:B------:R2:W-:Y:S01]  /*265d0*/  @P6 STG.E.U16 desc[UR16][R14.64], R11 ;  /* 0x0000000b0e006986 */ /* 0x0005e2000c101510 */
[----:B------:R-:W-:Y:S01]  /*265e0*/  PRMT R19, R27, 0x7632, R19 ;  /* 0x000076321b137816 */ /* 0x000fe20000000013 */
[----:B------:R-:W0:Y:S02]  /*265f0*/  LDCU UR51, c[0x0][0x398] ;  /* 0x00007300ff3377ac */ /* 0x000e240008000800 */
[----:B------:R1:W-:Y:S01]  /*26600*/  @P3 STG.E.U16 desc[UR16][R12.64], R27 ;  /* 0x0000001b0c003986 */ /* 0x0003e2000c101510 */
[----:B------:R-:W-:Y:S01]  /*26610*/  ISETP.LT.AND P3, PT, R93, UR38, !P4 ;  /* 0x000000265d007c0c */ /* 0x000fe2000e761270 */
[----:B------:R-:W0:Y:S01]  /*26620*/  LDCU UR38, c[0x0][0x398] ;  /* 0x00007300ff2677ac */ /* 0x000e220008000800 */
[----:B------:R-:W0:Y:S01]  /*26630*/  LDCU UR77, c[0x0][0x398] ;  /* 0x00007300ff4d77ac */ /* 0x000e220008000800 */
[----:B--2---:R-:W-:Y:S01]  /*26640*/  IMAD.WIDE R14, R10, 0x2, R4 ;  /* 0x000000020a0e7825 */ /* 0x004fe200078e0204 */
[----:B-1----:R-:W2:Y:S04]  /*26650*/  LDL.LU R27, [R1+0x1b4] ;  /* 0x0001b400011b7983 */ /* 0x002ea80000300800 */
[----:B------:R1:W-:Y:S01]  /*26660*/  @P2 STG.E.U16 desc[UR16][R14.64], R19 ;  /* 0x000000130e002986 */ /* 0x0003e2000c101510 */
[----:B------:R-:W-:Y:S01]  /*26670*/  ISETP.LT.AND P6, PT, R76, UR10, !P4 ;  /* 0x0000000a4c007c0c */ /* 0x000fe2000e7c1270 */
[----:B------:R-:W0:Y:S02]  /*26680*/  LDCU UR10, c[0x0][0x398] ;  /* 0x00007300ff0a77ac */ /* 0x000e240008000800 */
[----:B-1----:R-:W2:Y:S04]  /*26690*/  LDL.LU R14, [R1+0x264] ;  /* 0x00026400010e7983 */ /* 0x002ea80000300800 */
[----:B------:R-:W2:Y:S01]  /*266a0*/  LDL.LU R15, [R1+0x60] ;  /* 0x00006000010f7983 */ /* 0x000ea20000300800 */
[----:B---3--:R-:W-:Y:S01]  /*266b0*/  F2FP.F16.F32.PACK_AB R11, R0, R16 ;  /* 0x00000010000b723e */ /* 0x008fe200000000ff */
[----:B------:R-:W-:-:S03]  /*266c0*/  VIADD R0, R10, UR7 ;  /* 0x000000070a007c36 */ /* 0x000fc60008000000 */
[----:B------:R-:W-:Y:S01]  /*266d0*/  PRMT R18, R11, 0x7610, R18 ;  /* 0x000076100b127816 */ /* 0x000fe20000000012 */
[----:B------:R-:W-:-:S05]  /*266e0*/  IMAD.WIDE R12, R0, 0x2, R8 ;  /* 0x00000002000c7825 */ /* 0x000fca00078e0208 */
[----:B------:R1:W-:Y:S01]  /*266f0*/  @P3 STG.E.U16 desc[UR16][R12.64], R18 ;  /* 0x000000120c003986 */ /* 0x0003e2000c101510 */
[----:B------:R-:W-:-:S03]  /*26700*/  PRMT R17, R11, 0x7632, R17 ;  /* 0x000076320b117816 */ /* 0x000fc60000000011 */
[----:B-1----:R-:W3:Y:S01]  /*26710*/  LDL.LU R13, [R1+0x164] ;  /* 0x00016400010d7983 */ /* 0x002ee20000300800 */
[----:B------:R-:W-:-:S05]  /*26720*/  IMAD.WIDE R10, R0, 0x2, R2 ;  /* 0x00000002000a7825 */ /* 0x000fca00078e0202 */
[----:B------:R1:W-:Y:S04]  /*26730*/  @P6 STG.E.U16 desc[UR16][R10.64], R17 ;  /* 0x000000110a006986 */ /* 0x0003e8000c101510 */
[----:B-1----:R-:W4:Y:S01]  /*26740*/  LDL.LU R17, [R1+0x64] ;  /* 0x0000640001117983 */ /* 0x002f220000300800 */
[----:B------:R-:W-:Y:S01]  /*26750*/  ISETP.LT.AND P3, PT, R72, UR75, !P4 ;  /* 0x0000004b48007c0c */ /* 0x000fe2000e761270 */
[----:B------:R-:W-:Y:S01]  /*26760*/  VIADD R16, R92, 0x1c ;  /* 0x0000001c5c107836 */ /* 0x000fe20000000000 */
[----:B------:R-:W-:Y:S01]  /*26770*/  ISETP.LT.AND P6, PT, R89, UR74, !P4 ;  /* 0x0000004a59007c0c */ /* 0x000fe2000e7c1270 */
[----:B------:R-:W-:Y:S01]  /*26780*/  VIADD R10, R0, UR7 ;  /* 0x00000007000a7c36 */ /* 0x000fe20008000000 */
[----:B------:R-:W-:Y:S01]  /*26790*/  ISETP.LT.AND P4, PT, R93, UR76, !P1 ;  /* 0x0000004c5d007c0c */ /* 0x000fe2000cf81270 */
[----:B------:R-:W1:Y:S01]  /*267a0*/  LDCU UR74, c[0x0][0x39c] ;  /* 0x00007380ff4a77ac */ /* 0x000e620008000800 */
[----:B--2---:R-:W-:-:S02]  /*267b0*/  F2FP.F16.F32.PACK_AB R28, R28, R15 ;  /* 0x0000000f1c1c723e */ /* 0x004fc400000000ff */
[----:B------:R-:W-:Y:S01]  /*267c0*/  ISETP.GE.AND P2, PT, R16, UR48, PT ;  /* 0x0000003010007c0c */ /* 0x000fe2000bf46270 */
[----:B------:R-:W2:Y:S01]  /*267d0*/  LDCU UR48, c[0x0][0x398] ;  /* 0x00007300ff3077ac */ /* 0x000ea20008000800 */
[----:B------:R-:W-:Y:S01]  /*267e0*/  PRMT R16, R28, 0x7632, R16 ;  /* 0x000076321c107816 */ /* 0x000fe20000000010 */
[----:B------:R-:W0:Y:S01]  /*267f0*/  LDCU UR76, c[0x0][0x398] ;  /* 0x00007300ff4c77ac */ /* 0x000e220008000800 */
[----:B------:R-:W0:Y:S01]  /*26800*/  LDCU UR75, c[0x0][0x398] ;  /* 0x00007300ff4b77ac */ /* 0x000e220008000800 */
[----:B---3--:R-:W-:Y:S01]  /*26810*/  F2FP.F16.F32.PACK_AB R11, R13, R14 ;  /* 0x0000000e0d0b723e */ /* 0x008fe200000000ff */
[----:B------:R-:W-:-:S04]  /*26820*/  IMAD.WIDE R12, R0, 0x2, R6 ;  /* 0x00000002000c7825 */ /* 0x000fc800078e0206 */
[----:B------:R-:W-:Y:S01]  /*26830*/  IMAD.WIDE R14, R0, 0x2, R4 ;  /* 0x00000002000e7825 */ /* 0x000fe200078e0204 */
[----:B------:R3:W-:Y:S04]  /*26840*/  @P3 STG.E.U16 desc[UR16][R12.64], R28 ;  /* 0x0000001c0c003986 */ /* 0x0007e8000c101510 */
[----:B------:R0:W-:Y:S01]  /*26850*/  @P6 STG.E.U16 desc[UR16][R14.64], R16 ;  /* 0x000000100e006986 */ /* 0x0001e2000c101510 */
[----:B------:R-:W-:Y:S02]  /*26860*/  ISETP.LT.AND P6, PT, R76, UR67, !P1 ;  /* 0x000000434c007c0c */ /* 0x000fe4000cfc1270 */
[----:B----4-:R-:W-:Y:S01]  /*26870*/  F2FP.F16.F32.PACK_AB R29, R29, R17 ;  /* 0x000000111d1d723e */ /* 0x010fe200000000ff */
[----:B---3--:R-:W-:Y:S01]  /*26880*/  IMAD.WIDE R12, R10, 0x2, R8 ;  /* 0x000000020a0c7825 */ /* 0x008fe200078e0208 */
[----:B------:R-:W3:Y:S01]  /*26890*/  LDL.LU R28, [R1+0xbc] ;  /* 0x0000bc00011c7983 */ /* 0x000ee20000300800 */
[----:B------:R-:W4:Y:S03]  /*268a0*/  LDCU UR67, c[0x0][0x398] ;  /* 0x00007300ff4377ac */ /* 0x000f260008000800 */
[----:B------:R1:W-:Y:S01]  /*268b0*/  @P4 STG.E.U16 desc[UR16][R12.64], R11 ;  /* 0x0000000b0c004986 */ /* 0x0003e2000c101510 */
[----:B------:R-:W-:Y:S01]  /*268c0*/  ISETP.LT.AND P4, PT, R72, UR73, !P1 ;  /* 0x0000004948007c0c */ /* 0x000fe2000cf81270 */
[----:B0-----:R-:W-:-:S04]  /*268d0*/  IMAD.WIDE R16, R10, 0x2, R2 ;  /* 0x000000020a107825 */ /* 0x001fc800078e0202 */
[----:B------:R-:W-:Y:S01]  /*268e0*/  IMAD.WIDE R14, R10, 0x2, R6 ;  /* 0x000000020a0e7825 */ /* 0x000fe200078e0206 */
[----:B-1----:R-:W-:-:S03]  /*268f0*/  PRMT R11, R11, 0x7632, R11 ;  /* 0x000076320b0b7816 */ /* 0x002fc6000000000b */
[----:B------:R-:W-:Y:S01]  /*26900*/  VIADD R0, R92, 0x1d ;  /* 0x0000001d5c007836 */ /* 0x000fe20000000000 */
[----:B------:R-:W0:Y:S01]  /*26910*/  LDCU UR73, c[0x0][0x398] ;  /* 0x00007300ff4977ac */ /* 0x000e220008000800 */
[----:B------:R1:W-:Y:S04]  /*26920*/  @P6 STG.E.U16 desc[UR16][R16.64], R11 ;  /* 0x0000000b10006986 */ /* 0x0003e8000c101510 */
[----:B------:R0:W-:Y:S04]  /*26930*/  @P4 STG.E.U16 desc[UR16][R14.64], R29 ;  /* 0x0000001d0e004986 */ /* 0x0001e8000c101510 */
[----:B-1----:R-:W2:Y:S04]  /*26940*/  LDL.LU R16, [R1+0x268] ;  /* 0x0002680001107983 */ /* 0x002ea80000300800 */
[----:B------:R-:W2:Y:S04]  /*26950*/  LDL.LU R17, [R1+0x68] ;  /* 0x0000680001117983 */ /* 0x000ea80000300800 */
[----:B0-----:R-:W3:Y:S01]  /*26960*/  LDL.LU R15, [R1+0x168] ;  /* 0x00016800010f7983 */ /* 0x001ee20000300800 */
[----:B------:R-:W-:Y:S01]  /*26970*/  ISETP.LT.AND P1, PT, R89, UR71, !P1 ;  /* 0x0000004759007c0c */ /* 0x000fe2000cf21270 */
[----:B------:R-:W-:Y:S01]  /*26980*/  IMAD.WIDE R12, R10, 0x2, R4 ;  /* 0x000000020a0c7825 */ /* 0x000fe200078e0204 */
[----:B------:R-:W-:Y:S01]  /*26990*/  ISETP.GE.AND P3, PT, R0, UR52, PT ;  /* 0x0000003400007c0c */ /* 0x000fe2000bf66270 */
[----:B------:R-:W0:Y:S01]  /*269a0*/  LDCU UR71, c[0x0][0x39c] ;  /* 0x00007380ff4777ac */ /* 0x000e220008000800 */
[----:B------:R-:W-:-:S02]  /*269b0*/  PRMT R0, R29, 0x7632, R0 ;  /* 0x000076321d007816 */ /* 0x000fc40000000000 */
[----:B------:R-:W-:Y:S02]  /*269c0*/  ISETP.LT.AND P4, PT, R93, UR63, !P5 ;  /* 0x0000003f5d007c0c */ /* 0x000fe4000ef81270 */
[----:B------:R-:W-:Y:S01]  /*269d0*/  ISETP.LT.AND P6, PT, R76, UR66, !P5 ;  /* 0x000000424c007c0c */ /* 0x000fe2000efc1270 */
[----:B------:R-:W-:Y:S01]  /*269e0*/  VIADD R10, R10, UR7 ;  /* 0x000000070a0a7c36 */ /* 0x000fe20008000000 */
[----:B------:R-:W4:Y:S01]  /*269f0*/  LDL.LU R29, [R1+0x2b8] ;  /* 0x0002b800011d7983 */ /* 0x000f220000300800 */
[----:B------:R-:W1:Y:S03]  /*26a00*/  LDCU UR52, c[0x0][0x398] ;  /* 0x00007300ff3477ac */ /* 0x000e660008000800 */
[----:B------:R3:W-:Y:S01]  /*26a10*/  @P1 STG.E.U16 desc[UR16][R12.64], R0 ;  /* 0x000000000c001986 */ /* 0x0007e2000c101510 */
[----:B------:R-:W0:Y:S01]  /*26a20*/  LDCU UR63, c[0x0][0x398] ;  /* 0x00007300ff3f77ac */ /* 0x000e220008000800 */
[----:B------:R-:W0:Y:S01]  /*26a30*/  LDCU UR66, c[0x0][0x398] ;  /* 0x00007300ff4277ac */ /* 0x000e220008000800 */
[----:B--2---:R-:W-:-:S02]  /*26a40*/  F2FP.F16.F32.PACK_AB R30, R30, R17 ;  /* 0x000000111e1e723e */ /* 0x004fc400000000ff */
        /* <DEDUP_REMOVED lines=24> */
[----:B------:R-:W-:Y:S01]  /*26bd0*/  PRMT R18, R14, 0x7632, R18 ;  /* 0x000076320e127816 */ /* 0x000fe20000000012 */
[----:B------:R-:W0:Y:S02]  /*26be0*/  LDCU UR64, c[0x0][0x39c] ;  /* 0x00007380ff4077ac */ /* 0x000e240008000800 */
[----:B------:R-:W-:Y:S01]  /*26bf0*/  IMAD.WIDE R10, R0, 0x2, R8 ;  /* 0x00000002000a7825 */ /* 0x000fe200078e0208 */
[----:B------:R-:W0:Y:S03]  /*26c00*/  LDCU UR11, c[0x0][0x398] ;  /* 0x00007300ff0b77ac */ /* 0x000e260008000800 */
[----:B------:R1:W-:Y:S01]  /*26c10*/  @P5 STG.E.U16 desc[UR16][R12.64], R16 ;  /* 0x000000100c005986 */ /* 0x0003e2000c101510 */
[----:B------:R-:W0:Y:S03]  /*26c20*/  LDCU UR72, c[0x0][0x398] ;  /* 0x00007300ff4877ac */ /* 0x000e260008000800 */
[----:B------:R0:W-:Y:S01]  /*26c30*/  @P4 STG.E.U16 desc[UR16][R10.64], R14 ;  /* 0x0000000e0a004986 */ /* 0x0001e2000c101510 */
[----:B------:R-:W-:Y:S01]  /*26c40*/  ISETP.LT.AND P5, PT, R72, UR65, !P0 ;  /* 0x0000004148007c0c */ /* 0x000fe2000c7a1270 */
[----:B------:R-:W0:Y:S01]  /*26c50*/  LDCU UR44, c[0x0][0x398] ;  /* 0x00007300ff2c77ac */ /* 0x000e220008000800 */
[----:B------:R-:W-:Y:S01]  /*26c60*/  ISETP.LT.AND P4, PT, R89, UR18, !P0 ;  /* 0x0000001259007c0c */ /* 0x000fe2000c781270 */
[----:B------:R-:W0:Y:S01]  /*26c70*/  LDCU UR18, c[0x0][0x39c] ;  /* 0x00007380ff1277ac */ /* 0x000e220008000800 */
[----:B-1----:R-:W-:-:S05]  /*26c80*/  VIADD R16, R92, 0x1f ;  /* 0x0000001f5c107836 */ /* 0x002fca0000000000 */
[----:B------:R-:W-:Y:S02]  /*26c90*/  ISETP.GE.AND P0, PT, R16, UR43, PT ;  /* 0x0000002b10007c0c */ /* 0x000fe4000bf06270 */
[----:B--2---:R-:W-:Y:S01]  /*26ca0*/  F2FP.F16.F32.PACK_AB R31, R31, R15 ;  /* 0x0000000f1f1f723e */ /* 0x004fe200000000ff */
[C---:B0-----:R-:W-:Y:S01]  /*26cb0*/  IMAD.WIDE R14, R0.reuse, 0x2, R2 ;  /* 0x00000002000e7825 */ /* 0x041fe200078e0202 */
[----:B------:R-:W2:Y:S01]  /*26cc0*/  LDL.LU R16, [R1+0x70] ;  /* 0x0000700001107983 */ /* 0x000ea20000300800 */
[----:B------:R-:W0:Y:S03]  /*26cd0*/  LDCU UR43, c[0x0][0x398] ;  /* 0x00007300ff2b77ac */ /* 0x000e260008000800 */
[----:B------:R1:W-:Y:S04]  /*26ce0*/  @P6 STG.E.U16 desc[UR16][R14.64], R18 ;  /* 0x000000120e006986 */ /* 0x0003e8000c101510 */
[----:B-1----:R-:W3:Y:S04]  /*26cf0*/  LDL.LU R14, [R1+0x170] ;  /* 0x00017000010e7983 */ /* 0x002ee80000300800 */
[----:B------:R-:W3:Y:S01]  /*26d00*/  LDL.LU R15, [R1+0x270] ;  /* 0x00027000010f7983 */ /* 0x000ee20000300800 */
[----:B------:R-:W-:Y:S01]  /*26d10*/  IMAD.WIDE R12, R0, 0x2, R6 ;  /* 0x00000002000c7825 */ /* 0x000fe200078e0206 */
[----:B------:R-:W-:-:S03]  /*26d20*/  PRMT R17, R31, 0x7632, R17 ;  /* 0x000076321f117816 */ /* 0x000fc60000000011 */
[----:B------:R-:W-:Y:S01]  /*26d30*/  IMAD.WIDE R10, R0, 0x2, R4 ;  /* 0x00000002000a7825 */ /* 0x000fe200078e0204 */
[----:B------:R1:W-:Y:S01]  /*26d40*/  @P5 STG.E.U16 desc[UR16][R12.64], R31 ;  /* 0x0000001f0c005986 */ /* 0x0003e2000c101510 */
[----:B------:R-:W-:Y:S01]  /*26d50*/  ISETP.LT.AND P6, PT, R93, UR46, !P2 ;  /* 0x0000002e5d007c0c */ /* 0x000fe2000d7c1270 */
[----:B------:R-:W0:Y:S01]  /*26d60*/  LDCU UR46, c[0x0][0x398] ;  /* 0x00007300ff2e77ac */ /* 0x000e220008000800 */
[----:B------:R-:W-:Y:S01]  /*26d70*/  ISETP.LT.AND P5, PT, R76, UR37, !P2 ;  /* 0x000000254c007c0c */ /* 0x000fe2000d7a1270 */
[----:B------:R0:W-:Y:S01]  /*26d80*/  @P4 STG.E.U16 desc[UR16][R10.64], R17 ;  /* 0x000000110a004986 */ /* 0x0001e2000c101510 */
[----:B------:R-:W-:Y:S01]  /*26d90*/  VIADD R0, R0, UR7 ;  /* 0x0000000700007c36 */ /* 0x000fe20008000000 */
[----:B------:R-:W0:Y:S02]  /*26da0*/  LDCU UR37, c[0x0][0x398] ;  /* 0x00007300ff2577ac */ /* 0x000e240008000800 */
[----:B-1----:R-:W4:Y:S01]  /*26db0*/  LDL.LU R31, [R1+0xb0] ;  /* 0x0000b000011f7983 */ /* 0x002f220000300800 */
[----:B--2---:R-:W-:Y:S01]  /*26dc0*/  F2FP.F16.F32.PACK_AB R32, R32, R16 ;  /* 0x000000102020723e */ /* 0x004fe200000000ff */
[----:B0-----:R-:W-:Y:S01]  /*26dd0*/  IMAD.WIDE R16, R0, 0x2, R8 ;  /* 0x0000000200107825 */ /* 0x001fe200078e0208 */
[----:B---3--:R-:W-:-:S03]  /*26de0*/  F2FP.F16.F32.PACK_AB R10, R14, R15 ;  /* 0x0000000f0e0a723e */ /* 0x008fc600000000ff */
[----:B------:R-:W-:Y:S01]  /*26df0*/  IMAD.WIDE R14, R0, 0x2, R2 ;  /* 0x00000002000e7825 */ /* 0x000fe200078e0202 */
[C---:B------:R-:W-:Y:S02]  /*26e00*/  PRMT R20, R10.reuse, 0x7610, R20 ;  /* 0x000076100a147816 */ /* 0x040fe40000000014 */
[----:B------:R-:W-:-:S03]  /*26e10*/  PRMT R19, R10, 0x7632, R19 ;  /* 0x000076320a137816 */ /* 0x000fc60000000013 */
[----:B------:R0:W-:Y:S04]  /*26e20*/  @P6 STG.E.U16 desc[UR16][R16.64], R20 ;  /* 0x0000001410006986 */ /* 0x0001e8000c101510 */
[----:B------:R1:W-:Y:S04]  /*26e30*/  @P5 STG.E.U16 desc[UR16][R14.64], R19 ;  /* 0x000000130e005986 */ /* 0x0003e8000c101510 */
[----:B0-----:R-:W2:Y:S04]  /*26e40*/  LDL.LU R16, [R1+0x74] ;  /* 0x0000740001107983 */ /* 0x001ea80000300800 */
[----:B-1----:R-:W3:Y:S04]  /*26e50*/  LDL.LU R14, [R1+0x174] ;  /* 0x00017400010e7983 */ /* 0x002ee80000300800 */
[----:B------:R-:W3:Y:S01]  /*26e60*/  LDL.LU R15, [R1+0x274] ;  /* 0x00027400010f7983 */ /* 0x000ee20000300800 */
[----:B------:R-:W-:Y:S01]  /*26e70*/  ISETP.LT.AND P4, PT, R72, UR34, !P2 ;  /* 0x0000002248007c0c */ /* 0x000fe2000d781270 */
[----:B------:R-:W-:Y:S01]  /*26e80*/  IMAD.WIDE R12, R0, 0x2, R6 ;  /* 0x00000002000c7825 */ /* 0x000fe200078e0206 */
[----:B------:R-:W-:Y:S01]  /*26e90*/  ISETP.LT.AND P2, PT, R89, UR45, !P2 ;  /* 0x0000002d59007c0c */ /* 0x000fe2000d741270 */
[----:B------:R-:W0:Y:S01]  /*26ea0*/  LDCU UR45, c[0x0][0x39c] ;  /* 0x00007380ff2d77ac */ /* 0x000e220008000800 */
[----:B------:R-:W-:Y:S01]  /*26eb0*/  PRMT R18, R32, 0x7632, R18 ;  /* 0x0000763220127816 */ /* 0x000fe20000000012 */
[----:B------:R-:W-:Y:S01]  /*26ec0*/  IMAD.WIDE R10, R0, 0x2, R4 ;  /* 0x00000002000a7825 */ /* 0x000fe200078e0204 */
[----:B------:R-:W-:Y:S01]  /*26ed0*/  ISETP.LT.AND P5, PT, R76, UR49, !P3 ;  /* 0x000000314c007c0c */ /* 0x000fe2000dfa1270 */
[----:B------:R-:W1:Y:S06]  /*26ee0*/  LDCU UR34, c[0x0][0x398] ;  /* 0x00007300ff2277ac */ /* 0x000e6c0008000800 */
[----:B------:R0:W-:Y:S01]  /*26ef0*/  @P4 STG.E.U16 desc[UR16][R12.64], R32 ;  /* 0x000000200c004986 */ /* 0x0001e2000c101510 */
[----:B------:R-:W-:Y:S01]  /*26f00*/  ISETP.LT.AND P4, PT, R93, UR20, !P3 ;  /* 0x000000145d007c0c */ /* 0x000fe2000df81270 */
[----:B------:R-:W-:Y:S01]  /*26f10*/  VIADD R0, R0, UR7 ;  /* 0x0000000700007c36 */ /* 0x000fe20008000000 */
[----:B------:R-:W-:Y:S01]  /*26f20*/  ISETP.LT.AND P6, PT, R72, UR26, !P3 ;  /* 0x0000001a48007c0c */ /* 0x000fe2000dfc1270 */
[----:B------:R3:W-:Y:S01]  /*26f30*/  @P2 STG.E.U16 desc[UR16][R10.64], R18 ;  /* 0x000000120a002986 */ /* 0x0007e2000c101510 */
[----:B------:R-:W1:Y:S01]  /*26f40*/  LDCU UR20, c[0x0][0x398] ;  /* 0x00007300ff1477ac */ /* 0x000e620008000800 */
[----:B------:R-:W1:Y:S02]  /*26f50*/  LDCU UR26, c[0x0][0x398] ;  /* 0x00007300ff1a77ac */ /* 0x000e640008000800 */
[----:B0-----:R-:W4:Y:S01]  /*26f60*/  LDL.LU R32, [R1+0xa4] ;  /* 0x0000a40001207983 */ /* 0x001f220000300800 */
[----:B------:R-:W0:Y:S01]  /*26f70*/  LDCU UR49, c[0x0][0x398] ;  /* 0x00007300ff3177ac */ /* 0x000e220008000800 */
[----:B--2---:R-:W-:Y:S01]  /*26f80*/  F2FP.F16.F32.PACK_AB R33, R33, R16 ;  /* 0x000000102121723e */ /* 0x004fe200000000ff */
[----:B------:R-:W-:Y:S01]  /*26f90*/  VIADD R16, R92, 0x20 ;  /* 0x000000205c107836 */ /* 0x000fe20000000000 */
[----:B---3--:R-:W-:Y:S01]  /*26fa0*/  F2FP.F16.F32.PACK_AB R10, R14, R15 ;  /* 0x0000000f0e0a723e */ /* 0x008fe200000000ff */
[----:B------:R-:W-:-:S03]  /*26fb0*/  IMAD.WIDE R14, R0, 0x2, R8 ;  /* 0x00000002000e7825 */ /* 0x000fc600078e0208 */
[----:B------:R-:W-:Y:S02]  /*26fc0*/  PRMT R18, R10, 0x7610, R18 ;  /* 0x000076100a127816 */ /* 0x000fe40000000012 */
[----:B------:R-:W-:Y:S02]  /*26fd0*/  ISETP.GE.AND P2, PT, R16, UR59, PT ;  /* 0x0000003b10007c0c */ /* 0x000fe4000bf46270 */
[----:B------:R-:W2:Y:S04]  /*26fe0*/  LDL.LU R16, [R1+0x278] ;  /* 0x0002780001107983 */ /* 0x000ea80000300800 */
[----:B------:R3:W-:Y:S04]  /*26ff0*/  @P4 STG.E.U16 desc[UR16][R14.64], R18 ;  /* 0x000000120e004986 */ /* 0x0007e8000c101510 */
[----:B---3--:R-:W2:Y:S01]  /*27000*/  LDL.LU R15, [R1+0x178] ;  /* 0x00017800010f7983 */ /* 0x008ea20000300800 */
[----:B------:R-:W-:Y:S01]  /*27010*/  PRMT R17, R10, 0x7632, R17 ;  /* 0x000076320a117816 */ /* 0x000fe20000000011 */
[----:B------:R-:W-:Y:S01]  /*27020*/  IMAD.WIDE R12, R0, 0x2, R2 ;  /* 0x00000002000c7825 */ /* 0x000fe200078e0202 */
[----:B------:R-:W-:-:S03]  /*27030*/  ISETP.LT.AND P4, PT, R89, UR61, !P3 ;  /* 0x0000003d59007c0c */ /* 0x000fc6000df81270 */
[----:B------:R-:W-:Y:S01]  /*27040*/  IMAD.WIDE R10, R0, 0x2, R6 ;  /* 0x00000002000a7825 */ /* 0x000fe200078e0206 */
[----:B------:R-:W-:Y:S01]  /*27050*/  @P5 STG.E.U16 desc[UR16][R12.64], R17 ;  /* 0x000000110c005986 */ /* 0x000fe2000c101510 */
[----:B------:R-:W-:-:S03]  /*27060*/  PRMT R19, R33, 0x7632, R19 ;  /* 0x0000763221137816 */ /* 0x000fc60000000013 */
[----:B------:R3:W-:Y:S04]  /*27070*/  @P6 STG.E.U16 desc[UR16][R10.64], R33 ;  /* 0x000000210a006986 */ /* 0x0007e8000c101510 */
[----:B---3--:R-:W3:Y:S01]  /*27080*/  LDL.LU R33, [R1+0x2a4] ;  /* 0x0002a40001217983 */ /* 0x008ee20000300800 */
[----:B--2---:R-:W-:Y:S01]  /*27090*/  F2FP.F16.F32.PACK_AB R11, R15, R16 ;  /* 0x000000100f0b723e */ /* 0x004fe200000000ff */
[----:B------:R-:W-:-:S05]  /*270a0*/  IMAD.WIDE R16, R0, 0x2, R4 ;  /* 0x0000000200107825 */ /* 0x000fca00078e0204 */
[----:B------:R2:W-:Y:S04]  /*270b0*/  @P4 STG.E.U16 desc[UR16][R16.64], R19 ;  /* 0x0000001310004986 */ /* 0x0005e8000c101510 */
[----:B--2---:R-:W2:Y:S01]  /*270c0*/  LDL.LU R17, [R1+0x78] ;  /* 0x0000780001117983 */ /* 0x004ea20000300800 */
[----:B------:R-:W-:Y:S01]  /*270d0*/  ISETP.LT.AND P5, PT, R93, UR35, !P1 ;  /* 0x000000235d007c0c */ /* 0x000fe2000cfa1270 */
[----:B------:R-:W-:Y:S01]  /*270e0*/  VIADD R10, R0, UR7 ;  /* 0x00000007000a7c36 */ /* 0x000fe20008000000 */
[----:B------:R-:W-:Y:S01]  /*270f0*/  ISETP.LT.AND P6, PT, R76, UR24, !P1 ;  /* 0x000000184c007c0c */ /* 0x000fe2000cfc1270 */
[----:B------:R-:W-:Y:S01]  /*27100*/  VIADD R18, R92, 0x21 ;  /* 0x000000215c127836 */ /* 0x000fe20000000000 */
[----:B------:R-:W-:Y:S01]  /*27110*/  ISETP.LT.AND P4, PT, R89, UR33, !P1 ;  /* 0x0000002159007c0c */ /* 0x000fe2000cf81270 */
[C---:B------:R-:W-:Y:S01]  /*27120*/  IMAD.WIDE R14, R10.reuse, 0x2, R8 ;  /* 0x000000020a0e7825 */ /* 0x040fe200078e0208 */
[----:B------:R-:W-:Y:S01]  /*27130*/  PRMT R0, R11, 0x7632, R0 ;  /* 0x000076320b007816 */ /* 0x000fe20000000000 */
[----:B------:R-:W0:Y:S02]  /*27140*/  LDCU UR35, c[0x0][0x398] ;  /* 0x00007300ff2377ac */ /* 0x000e240008000800 */
[----:B------:R-:W-:Y:S01]  /*27150*/  IMAD.WIDE R12, R10, 0x2, R2 ;  /* 0x000000020a0c7825 */ /* 0x000fe200078e0202 */
[----:B--2---:R-:W-:-:S03]  /*27160*/  F2FP.F16.F32.PACK_AB R34, R34, R17 ;  /* 0x000000112222723e */ /* 0x004fc600000000ff */
[----:B------:R2:W-:Y:S01]  /*27170*/  @P5 STG.E.U16 desc[UR16][R14.64], R11 ;  /* 0x0000000b0e005986 */ /* 0x0005e2000c101510 */
[----:B------:R-:W-:Y:S01]  /*27180*/  ISETP.GE.AND P3, PT, R18, UR55, PT ;  /* 0x0000003712007c0c */ /* 0x000fe2000bf66270 */
[----:B------:R-:W-:Y:S01]  /*27190*/  VIADD R17, R92, 0x22 ;  /* 0x000000225c117836 */ /* 0x000fe20000000000 */
[----:B----4-:R-:W-:Y:S01]  /*271a0*/  F2FP.F16.F32.PACK_AB R45, R45, R32 ;  /* 0x000000202d2d723e */ /* 0x010fe200000000ff */
[----:B------:R-:W4:Y:S01]  /*271b0*/  LDCU UR24, c[0x0][0x398] ;  /* 0x00007300ff1877ac */ /* 0x000f220008000800 */
[----:B------:R-:W0:Y:S01]  /*271c0*/  LDCU UR33, c[0x0][0x398] ;  /* 0x00007300ff2177ac */ /* 0x000e220008000800 */
[----:B--2---:R-:W2:Y:S01]  /*271d0*/  LDL.LU R14, [R1+0x17c] ;  /* 0x00017c00010e7983 */ /* 0x004ea20000300800 */
[----:B------:R-:W-:Y:S01]  /*271e0*/  ISETP.LT.AND P5, PT, R72, UR32, !P1 ;  /* 0x0000002048007c0c */ /* 0x000fe2000cfa1270 */
[----:B------:R-:W0:Y:S02]  /*271f0*/  LDCU UR55, c[0x0][0x39c] ;  /* 0x00007380ff3777ac */ /* 0x000e240008000800 */
[----:B------:R-:W2:Y:S01]  /*27200*/  LDL.LU R15, [R1+0x27c] ;  /* 0x00027c00010f7983 */ /* 0x000ea20000300800 */
[----:B------:R-:W-:Y:S01]  /*27210*/  ISETP.GE.AND P1, PT, R17, UR54, PT ;  /* 0x0000003611007c0c */ /* 0x000fe2000bf26270 */
[----:B------:R-:W0:Y:S02]  /*27220*/  LDCU UR32, c[0x0][0x398] ;  /* 0x00007300ff2077ac */ /* 0x000e240008000800 */
[----:B------:R-:W3:Y:S01]  /*27230*/  LDL.LU R17, [R1+0x7c] ;  /* 0x00007c0001117983 */ /* 0x000ee20000300800 */
[----:B------:R-:W0:Y:S03]  /*27240*/  LDCU UR54, c[0x0][0x39c] ;  /* 0x00007380ff3677ac */ /* 0x000e260008000800 */
[----:B------:R1:W-:Y:S01]  /*27250*/  @P6 STG.E.U16 desc[UR16][R12.64], R0 ;  /* 0x000000000c006986 */ /* 0x0003e2000c101510 */
[----:B------:R-:W-:Y:S01]  /*27260*/  ISETP.LT.AND P6, PT, R93, UR50, !P0 ;  /* 0x000000325d007c0c */ /* 0x000fe2000c7c1270 */
[----:B------:R-:W0:Y:S01]  /*27270*/  LDCU UR50, c[0x0][0x398] ;  /* 0x00007300ff3277ac */ /* 0x000e220008000800 */
[----:B-1----:R-:W-:-:S04]  /*27280*/  IMAD.WIDE R12, R10, 0x2, R4 ;  /* 0x000000020a0c7825 */ /* 0x002fc800078e0204 */
[----:B------:R-:W-:Y:S01]  /*27290*/  VIADD R0, R10, UR7 ;  /* 0x000000070a007c36 */ /* 0x000fe20008000000 */
[----:B--2---:R-:W-:Y:S01]  /*272a0*/  F2FP.F16.F32.PACK_AB R16, R14, R15 ;  /* 0x0000000f0e10723e */ /* 0x004fe200000000ff */
[----:B------:R-:W-:-:S03]  /*272b0*/  IMAD.WIDE R14, R10, 0x2, R6 ;  /* 0x000000020a0e7825 */ /* 0x000fc600078e0206 */
[----:B------:R-:W-:Y:S02]  /*272c0*/  PRMT R18, R16, 0x7610, R18 ;  /* 0x0000761010127816 */ /* 0x000fe40000000012 */
[----:B------:R-:W-:Y:S01]  /*272d0*/  PRMT R16, R34, 0x7632, R16 ;  /* 0x0000763222107816 */ /* 0x000fe20000000010 */
[----:B------:R1:W-:Y:S01]  /*272e0*/  @P5 STG.E.U16 desc[UR16][R14.64], R34 ;  /* 0x000000220e005986 */ /* 0x0003e2000c101510 */
[----:B------:R-:W-:-:S03]  /*272f0*/  IMAD.WIDE R10, R0, 0x2, R8 ;  /* 0x00000002000a7825 */ /* 0x000fc600078e0208 */
[----:B------:R2:W-:Y:S01]  /*27300*/  @P4 STG.E.U16 desc[UR16][R12.64], R16 ;  /* 0x000000100c004986 */ /* 0x0005e2000c101510 */
[----:B------:R-:W-:Y:S01]  /*27310*/  ISETP.LT.AND P4, PT, R76, UR47, !P0 ;  /* 0x0000002f4c007c0c */ /* 0x000fe2000c781270 */
[----:B------:R-:W0:Y:S01]  /*27320*/  LDCU UR47, c[0x0][0x39c] ;  /* 0x00007380ff2f77ac */ /* 0x000e220008000800 */
[----:B---3--:R-:W-:Y:S01]  /*27330*/  F2FP.F16.F32.PACK_AB R35, R35, R17 ;  /* 0x000000112323723e */ /* 0x008fe200000000ff */
[----:B------:R3:W-:Y:S01]  /*27340*/  @P6 STG.E.U16 desc[UR16][R10.64], R18 ;  /* 0x000000120a006986 */ /* 0x0007e2000c101510 */
[----:B------:R-:W-:Y:S02]  /*27350*/  VIADD R17, R92, 0x23 ;  /* 0x000000235c117836 */ /* 0x000fe40000000000 */
[----:B-1----:R-:W-:Y:S01]  /*27360*/  IMAD.WIDE R14, R0, 0x2, R2 ;  /* 0x00000002000e7825 */ /* 0x002fe200078e0202 */
[----:B------:R-:W-:Y:S01]  /*27370*/  ISETP.LT.AND P5, PT, R72, UR8, !P0 ;  /* 0x0000000848007c0c */ /* 0x000fe2000c7a1270 */
[----:B------:R-:W4:Y:S01]  /*27380*/  LDL.LU R34, [R1+0xac] ;  /* 0x0000ac0001227983 */ /* 0x000f220000300800 */
[----:B------:R-:W-:Y:S01]  /*27390*/  ISETP.LT.AND P6, PT, R89, UR36, !P0 ;  /* 0x0000002459007c0c */ /* 0x000fe2000c7c1270 */
[----:B--2---:R-:W-:Y:S01]  /*273a0*/  IMAD.WIDE R12, R0, 0x2, R6 ;  /* 0x00000002000c7825 */ /* 0x004fe200078e0206 */
[----:B---3--:R-:W-:-:S03]  /*273b0*/  PRMT R18, R16, 0x7632, R18 ;  /* 0x0000763210127816 */ /* 0x008fc60000000012 */
[----:B------:R-:W-:Y:S01]  /*273c0*/  IMAD.WIDE R10, R0, 0x2, R4 ;  /* 0x00000002000a7825 */ /* 0x000fe200078e0204 */
[----:B------:R-:W-:Y:S01]  /*273d0*/  ISETP.GE.AND P0, PT, R17, UR22, PT ;  /* 0x0000001611007c0c */ /* 0x000fe2000bf06270 */
[----:B------:R-:W1:Y:S01]  /*273e0*/  LDCU UR22, c[0x0][0x39c] ;  /* 0x00007380ff1677ac */ /* 0x000e620008000800 */
[----:B------:R-:W2:Y:S01]  /*273f0*/  LDL.LU R17, [R1+0x80] ;  /* 0x0000800001117983 */ /* 0x000ea20000300800 */
[----:B------:R-:W3:Y:S03]  /*27400*/  LDCU UR8, c[0x0][0x398] ;  /* 0x00007300ff0877ac */ /* 0x000ee60008000800 */
[----:B------:R0:W-:Y:S01]  /*27410*/  @P4 STG.E.U16 desc[UR16][R14.64], R18 ;  /* 0x000000120e004986 */ /* 0x0001e2000c101510 */
[----:B------:R-:W1:Y:S03]  /*27420*/  LDCU UR36, c[0x0][0x398] ;  /* 0x00007300ff2477ac */ /* 0x000e660008000800 */
[----:B0-----:R-:W3:Y:S04]  /*27430*/  LDL.LU R14, [R1+0x180] ;  /* 0x00018000010e7983 */ /* 0x001ee80000300800 */
[----:B------:R-:W3:Y:S01]  /*27440*/  LDL.LU R15, [R1+0x280] ;  /* 0x00028000010f7983 */ /* 0x000ee20000300800 */
[----:B------:R-:W-:-:S03]  /*27450*/  PRMT R16, R35, 0x7632, R16 ;  /* 0x0000763223107816 */ /* 0x000fc60000000010 */
[----:B------:R0:W-:Y:S01]  /*27460*/  @P5 STG.E.U16 desc[UR16][R12.64], R35 ;  /* 0x000000230c005986 */ /* 0x0001e2000c101510 */
[----:B------:R-:W-:Y:S01]  /*27470*/  ISETP.LT.AND P5, PT, R76, UR40, !P2 ;  /* 0x000000284c007c0c */ /* 0x000fe2000d7a1270 */
[----:B------:R-:W-:Y:S01]  /*27480*/  VIADD R0, R0, UR7 ;  /* 0x0000000700007c36 */ /* 0x000fe20008000000 */
[----:B--2---:R-:W-:Y:S01]  /*27490*/  F2FP.F16.F32.PACK_AB R36, R36, R17 ;  /* 0x000000112424723e */ /* 0x004fe200000000ff */
[----:B------:R2:W-:Y:S01]  /*274a0*/  @P6 STG.E.U16 desc[UR16][R10.64], R16 ;  /* 0x000000100a006986 */ /* 0x0005e2000c101510 */
[----:B------:R-:W-:Y:S01]  /*274b0*/  ISETP.LT.AND P6, PT, R93, UR57, !P2 ;  /* 0x000000395d007c0c */ /* 0x000fe2000d7c1270 */
[----:B------:R-:W1:Y:S02]  /*274c0*/  LDCU UR40, c[0x0][0x398] ;  /* 0x00007300ff2877ac */ /* 0x000e640008000800 */
[----:B0-----:R-:W4:Y:S01]  /*274d0*/  LDL.LU R35, [R1+0x1a4] ;  /* 0x0001a40001237983 */ /* 0x001f220000300800 */
[----:B--2---:R-:W-:Y:S01]  /*274e0*/  IMAD.WIDE R16, R0, 0x2, R8 ;  /* 0x0000000200107825 */ /* 0x004fe200078e0208 */
[----:B---3--:R-:W-:-:S03]  /*274f0*/  F2FP.F16.F32.PACK_AB R10, R14, R15 ;  /* 0x0000000f0e0a723e */ /* 0x008fc600000000ff */
[----:B------:R-:W-:Y:S01]  /*27500*/  IMAD.WIDE R14, R0, 0x2, R2 ;  /* 0x00000002000e7825 */ /* 0x000fe200078e0202 */
[C---:B------:R-:W-:Y:S02]  /*27510*/  PRMT R20, R10.reuse, 0x7610, R20 ;  /* 0x000076100a147816 */ /* 0x040fe40000000014 */
[----:B------:R-:W-:-:S03]  /*27520*/  PRMT R19, R10, 0x7632, R19 ;  /* 0x000076320a137816 */ /* 0x000fc60000000013 */
[----:B------:R0:W-:Y:S04]  /*27530*/  @P6 STG.E.U16 desc[UR16][R16.64], R20 ;  /* 0x0000001410006986 */ /* 0x0001e8000c101510 */
[----:B------:R2:W-:Y:S04]  /*27540*/  @P5 STG.E.U16 desc[UR16][R14.64], R19 ;  /* 0x000000130e005986 */ /* 0x0005e8000c101510 */
[----:B0-----:R-:W3:Y:S04]  /*27550*/  LDL.LU R16, [R1+0x84] ;  /* 0x0000840001107983 */ /* 0x001ee80000300800 */
[----:B--2---:R-:W2:Y:S04]  /*27560*/  LDL.LU R14, [R1+0x184] ;  /* 0x00018400010e7983 */ /* 0x004ea80000300800 */
[----:B------:R-:W2:Y:S01]  /*27570*/  LDL.LU R15, [R1+0x284] ;  /* 0x00028400010f7983 */ /* 0x000ea20000300800 */
[----:B------:R-:W-:Y:S01]  /*27580*/  ISETP.LT.AND P4, PT, R72, UR28, !P2 ;  /* 0x0000001c48007c0c */ /* 0x000fe2000d781270 */
[----:B------:R-:W-:Y:S01]  /*27590*/  IMAD.WIDE R12, R0, 0x2, R6 ;  /* 0x00000002000c7825 */ /* 0x000fe200078e0206 */
[----:B------:R-:W-:Y:S01]  /*275a0*/  ISETP.LT.AND P2, PT, R89, UR56, !P2 ;  /* 0x0000003859007c0c */ /* 0x000fe2000d741270 */
[----:B------:R-:W0:Y:S01]  /*275b0*/  LDCU UR28, c[0x0][0x398] ;  /* 0x00007300ff1c77ac */ /* 0x000e220008000800 */
[----:B------:R-:W-:Y:S01]  /*275c0*/  PRMT R18, R36, 0x7632, R18 ;  /* 0x0000763224127816 */ /* 0x000fe20000000012 */
[----:B------:R-:W-:-:S08]  /*275d0*/  IMAD.WIDE R10, R0, 0x2, R4 ;  /* 0x00000002000a7825 */ /* 0x000fd000078e0204 */
[----:B------:R0:W-:Y:S01]  /*275e0*/  @P4 STG.E.U16 desc[UR16][R12.64], R36 ;  /* 0x000000240c004986 */ /* 0x0001e2000c101510 */
[----:B------:R-:W-:Y:S01]  /*275f0*/  ISETP.LT.AND P4, PT, R93, UR60, !P3 ;  /* 0x0000003c5d007c0c */ /* 0x000fe2000df81270 */
[----:B------:R-:W-:Y:S02]  /*27600*/  VIADD R0, R0, UR7 ;  /* 0x0000000700007c36 */ /* 0x000fe40008000000 */
[----:B------:R2:W-:Y:S04]  /*27610*/  @P2 STG.E.U16 desc[UR16][R10.64], R18 ;  /* 0x000000120a002986 */ /* 0x0005e8000c101510 */
[----:B0-----:R-:W4:Y:S01]  /*27620*/  LDL.LU R36, [R1+0x2a8] ;  /* 0x0002a80001247983 */ /* 0x001f220000300800 */
[----:B---3--:R-:W-:Y:S01]  /*27630*/  F2FP.F16.F32.PACK_AB R37, R37, R16 ;  /* 0x000000102525723e */ /* 0x008fe200000000ff */
[----:B------:R-:W-:Y:S01]  /*27640*/  VIADD R16, R92, 0x24 ;  /* 0x000000245c107836 */ /* 0x000fe20000000000 */
[----:B--2---:R-:W-:Y:S01]  /*27650*/  F2FP.F16.F32.PACK_AB R10, R14, R15 ;  /* 0x0000000f0e0a723e */ /* 0x004fe200000000ff */
[----:B------:R-:W-:-:S03]  /*27660*/  IMAD.WIDE R14, R0, 0x2, R8 ;  /* 0x00000002000e7825 */ /* 0x000fc600078e0208 */
[----:B------:R-:W-:Y:S02]  /*27670*/  PRMT R18, R10, 0x7610, R18 ;  /* 0x000076100a127816 */ /* 0x000fe40000000012 */
[----:B------:R-:W-:Y:S02]  /*27680*/  ISETP.GE.AND P2, PT, R16, UR70, PT ;  /* 0x0000004610007c0c */ /* 0x000fe4000bf46270 */
[----:B------:R-:W2:Y:S04]  /*27690*/  LDL.LU R16, [R1+0x288] ;  /* 0x0002880001107983 */ /* 0x000ea80000300800 */
[----:B------:R0:W-:Y:S04]  /*276a0*/  @P4 STG.E.U16 desc[UR16][R14.64], R18 ;  /* 0x000000120e004986 */ /* 0x0001e8000c101510 */
[----:B0-----:R-:W2:Y:S01]  /*276b0*/  LDL.LU R15, [R1+0x188] ;  /* 0x00018800010f7983 */ /* 0x001ea20000300800 */
[----:B------:R-:W-:-:S02]  /*276c0*/  ISETP.LT.AND P5, PT, R76, UR30, !P3 ;  /* 0x0000001e4c007c0c */ /* 0x000fc4000dfa1270 */
[----:B------:R-:W-:Y:S01]  /*276d0*/  ISETP.LT.AND P6, PT, R72, UR62, !P3 ;  /* 0x0000003e48007c0c */ /* 0x000fe2000dfc1270 */
[----:B------:R-:W-:Y:S01]  /*276e0*/  IMAD.WIDE R12, R0, 0x2, R2 ;  /* 0x00000002000c7825 */ /* 0x000fe200078e0202 */
[----:B------:R-:W-:Y:S01]  /*276f0*/  PRMT R17, R10, 0x7632, R17 ;  /* 0x000076320a117816 */ /* 0x000fe20000000011 */
[----:B------:R-:W0:Y:S01]  /*27700*/  LDCU UR30, c[0x0][0x398] ;  /* 0x00007300ff1e77ac */ /* 0x000e220008000800 */
[----:B------:R-:W-:Y:S01]  /*27710*/  ISETP.LT.AND P4, PT, R89, UR12, !P3 ;  /* 0x0000000c59007c0c */ /* 0x000fe2000df81270 */
[C---:B------:R-:W-:Y:S01]  /*27720*/  IMAD.WIDE R10, R0.reuse, 0x2, R6 ;  /* 0x00000002000a7825 */ /* 0x040fe200078e0206 */
[----:B------:R-:W-:Y:S01]  /*27730*/  PRMT R19, R37, 0x7632, R19 ;  /* 0x0000763225137816 */ /* 0x000fe20000000013 */
[----:B------:R-:W3:Y:S04]  /*27740*/  LDCU UR12, c[0x0][0x398] ;  /* 0x00007300ff0c77ac */ /* 0x000ee80008000800 */
[----:B------:R-:W-:Y:S04]  /*27750*/  @P5 STG.E.U16 desc[UR16][R12.64], R17 ;  /* 0x000000110c005986 */ /* 0x000fe8000c101510 */
[----:B------:R0:W-:Y:S04]  /*27760*/  @P6 STG.E.U16 desc[UR16][R10.64], R37 ;  /* 0x000000250a006986 */ /* 0x0001e8000c101510 */
[----:B0-----:R-:W3:Y:S01]  /*27770*/  LDL.LU R37, [R1+0x1a8] ;  /* 0x0001a80001257983 */ /* 0x001ee20000300800 */
[----:B--2---:R-:W-:Y:S01]  /*27780*/  F2FP.F16.F32.PACK_AB R11, R15, R16 ;  /* 0x000000100f0b723e */ /* 0x004fe200000000ff */
[----:B------:R-:W-:-:S05]  /*27790*/  IMAD.WIDE R16, R0, 0x2, R4 ;  /* 0x0000000200107825 */ /* 0x000fca00078e0204 */
[----:B------:R0:W-:Y:S04]  /*277a0*/  @P4 STG.E.U16 desc[UR16][R16.64], R19 ;  /* 0x0000001310004986 */ /* 0x0001e8000c101510 */
[----:B0-----:R-:W2:Y:S01]  /*277b0*/  LDL.LU R17, [R1+0x88] ;  /* 0x0000880001117983 */ /* 0x001ea20000300800 */
[----:B------:R-:W-:Y:S01]  /*277c0*/  ISETP.LT.AND P5, PT, R93, UR42, !P1 ;  /* 0x0000002a5d007c0c */ /* 0x000fe2000cfa1270 */
[----:B------:R-:W-:Y:S01]  /*277d0*/  VIADD R10, R0, UR7 ;  /* 0x00000007000a7c36 */ /* 0x000fe20008000000 */
[----:B------:R-:W-:Y:S01]  /*277e0*/  ISETP.LT.AND P6, PT, R76, UR58, !P1 ;  /* 0x0000003a4c007c0c */ /* 0x000fe2000cfc1270 */
[----:B------:R-:W-:Y:S01]  /*277f0*/  VIADD R18, R92, 0x25 ;  /* 0x000000255c127836 */ /* 0x000fe20000000000 */
[----:B------:R-:W-:Y:S01]  /*27800*/  ISETP.LT.AND P4, PT, R89, UR69, !P1 ;  /* 0x0000004559007c0c */ /* 0x000fe2000cf81270 */
[----:B------:R-:W-:Y:S01]  /*27810*/  IMAD.WIDE R14, R10, 0x2, R8 ;  /* 0x000000020a0e7825 */ /* 0x000fe200078e0208 */
[----:B------:R-:W0:Y:S07]  /*27820*/  LDCU UR42, c[0x0][0x398] ;  /* 0x00007300ff2a77ac */ /* 0x000e2e0008000800 */
[----:B------:R0:W-:Y:S04]  /*27830*/  @P5 STG.E.U16 desc[UR16][R14.64], R11 ;  /* 0x0000000b0e005986 */ /* 0x0001e8000c101510 */
[----:B0-----:R-:W3:Y:S04]  /*27840*/  LDL.LU R14, [R1+0x18c] ;  /* 0x00018c00010e7983 */ /* 0x001ee80000300800 */
[----:B------:R-:W3:Y:S01]  /*27850*/  LDL.LU R15, [R1+0x28c] ;  /* 0x00028c00010f7983 */ /* 0x000ee20000300800 */
[----:B------:R-:W-:-:S02]  /*27860*/  ISETP.LT.AND P5, PT, R72, UR14, !P1 ;  /* 0x0000000e48007c0c */ /* 0x000fc4000cfa1270 */
[----:B--2---:R-:W-:Y:S01]  /*27870*/  F2FP.F16.F32.PACK_AB R38, R38, R17 ;  /* 0x000000112626723e */ /* 0x004fe200000000ff */
[----:B------:R-:W-:Y:S01]  /*27880*/  VIADD R17, R92, 0x26 ;  /* 0x000000265c117836 */ /* 0x000fe20000000000 */
[----:B------:R-:W-:Y:S01]  /*27890*/  PRMT R0, R11, 0x7632, R0 ;  /* 0x000076320b007816 */ /* 0x000fe20000000000 */
[----:B------:R-:W-:Y:S01]  /*278a0*/  IMAD.WIDE R12, R10, 0x2, R2 ;  /* 0x000000020a0c7825 */ /* 0x000fe200078e0202 */
[----:B------:R-:W-:Y:S01]  /*278b0*/  ISETP.GE.AND P3, PT, R18, UR74, PT ;  /* 0x0000004a12007c0c */ /* 0x000fe2000bf66270 */
[----:B------:R-:W0:Y:S01]  /*278c0*/  LDCU UR14, c[0x0][0x39c] ;  /* 0x00007380ff0e77ac */ /* 0x000e220008000800 */
[----:B------:R-:W-:Y:S02]  /*278d0*/  ISETP.GE.AND P1, PT, R17, UR71, PT ;  /* 0x0000004711007c0c */ /* 0x000fe4000bf26270 */
[----:B------:R-:W2:Y:S04]  /*278e0*/  LDL.LU R17, [R1+0x8c] ;  /* 0x00008c0001117983 */ /* 0x000ea80000300800 */
[----:B------:R0:W-:Y:S01]  /*278f0*/  @P6 STG.E.U16 desc[UR16][R12.64], R0 ;  /* 0x000000000c006986 */ /* 0x0001e2000c101510 */
[----:B------:R-:W-:Y:S01]  /*27900*/  ISETP.LT.AND P6, PT, R93, UR4, !P0 ;  /* 0x000000045d007c0c */ /* 0x000fe2000c7c1270 */
[----:B------:R-:W1:Y:S01]  /*27910*/  LDCU UR4, c[0x0][0x398] ;  /* 0x00007300ff0477ac */ /* 0x000e620008000800 */
[----:B0-----:R-:W-:Y:S01]  /*27920*/  IMAD.WIDE R12, R10, 0x2, R4 ;  /* 0x000000020a0c7825 */ /* 0x001fe200078e0204 */
[----:B---3--:R-:W-:-:S03]  /*27930*/  F2FP.F16.F32.PACK_AB R16, R14, R15 ;  /* 0x0000000f0e10723e */ /* 0x008fc600000000ff */
[----:B------:R-:W-:Y:S01]  /*27940*/  IMAD.WIDE R14, R10, 0x2, R6 ;  /* 0x000000020a0e7825 */ /* 0x000fe200078e0206 */
[----:B------:R-:W-:Y:S02]  /*27950*/  PRMT R18, R16, 0x7610, R18 ;  /* 0x0000761010127816 */ /* 0x000fe40000000012 */
[----:B------:R-:W-:Y:S01]  /*27960*/  PRMT R16, R38, 0x7632, R16 ;  /* 0x0000763226107816 */ /* 0x000fe20000000010 */
[----:B------:R-:W-:Y:S01]  /*27970*/  VIADD R0, R10, UR7 ;  /* 0x000000070a007c36 */ /* 0x000fe20008000000 */
[----:B------:R0:W-:Y:S04]  /*27980*/  @P5 STG.E.U16 desc[UR16][R14.64], R38 ;  /* 0x000000260e005986 */ /* 0x0001e8000c101510 */
[----:B------:R-:W-:Y:S01]  /*27990*/  @P4 STG.E.U16 desc[UR16][R12.64], R16 ;  /* 0x000000100c004986 */ /* 0x000fe2000c101510 */
[----:B------:R-:W-:Y:S01]  /*279a0*/  ISETP.LT.AND P4, PT, R76, UR53, !P0 ;  /* 0x000000354c007c0c */ /* 0x000fe2000c781270 */
[----:B------:R-:W-:Y:S01]  /*279b0*/  IMAD.WIDE R10, R0, 0x2, R8 ;  /* 0x00000002000a7825 */ /* 0x000fe200078e0208 */
[----:B------:R-:W-:Y:S01]  /*279c0*/  ISETP.LT.AND P5, PT, R72, UR41, !P0 ;  /* 0x0000002948007c0c */ /* 0x000fe2000c7a1270 */
[----:B------:R-:W3:Y:S03]  /*279d0*/  LDCU UR41, c[0x0][0x398] ;  /* 0x00007300ff2977ac */ /* 0x000ee60008000800 */
[----:B------:R1:W-:Y:S01]  /*279e0*/  @P6 STG.E.U16 desc[UR16][R10.64], R18 ;  /* 0x000000120a006986 */ /* 0x0003e2000c101510 */
[----:B0-----:R-:W-:Y:S01]  /*279f0*/  IMAD.WIDE R14, R0, 0x2, R2 ;  /* 0x00000002000e7825 */ /* 0x001fe200078e0202 */
[----:B------:R-:W-:Y:S01]  /*27a00*/  ISETP.LT.AND P6, PT, R89, UR39, !P0 ;  /* 0x0000002759007c0c */ /* 0x000fe2000c7c1270 */
[----:B------:R-:W0:Y:S01]  /*27a10*/  LDCU UR39, c[0x0][0x398] ;  /* 0x00007300ff2777ac */ /* 0x000e220008000800 */
[----:B------:R-:W3:Y:S01]  /*27a20*/  LDL.LU R38, [R1+0xa0] ;  /* 0x0000a00001267983 */ /* 0x000ee20000300800 */
[----:B--2---:R-:W-:Y:S01]  /*27a30*/  F2FP.F16.F32.PACK_AB R39, R39, R17 ;  /* 0x000000112727723e */ /* 0x004fe200000000ff */
[----:B------:R-:W-:Y:S01]  /*27a40*/  VIADD R17, R92, 0x27 ;  /* 0x000000275c117836 */ /* 0x000fe20000000000 */
[----:B-1----:R-:W-:Y:S01]  /*27a50*/  PRMT R18, R16, 0x7632, R18 ;  /* 0x0000763210127816 */ /* 0x002fe20000000012 */
[C---:B------:R-:W-:Y:S01]  /*27a60*/  IMAD.WIDE R12, R0.reuse, 0x2, R6 ;  /* 0x00000002000c7825 */ /* 0x040fe200078e0206 */
[----:B----4-:R-:W-:Y:S01]  /*27a70*/  F2FP.F16.F32.PACK_AB R47, R47, R34 ;  /* 0x000000222f2f723e */ /* 0x010fe200000000ff */
[----:B------:R-:W1:Y:S01]  /*27a80*/  LDCU UR53, c[0x0][0x398] ;  /* 0x00007300ff3577ac */ /* 0x000e620008000800 */
[----:B------:R-:W-:Y:S01]  /*27a90*/  ISETP.GE.AND P0, PT, R17, UR64, PT ;  /* 0x0000004011007c0c */ /* 0x000fe2000bf06270 */
[----:B------:R2:W-:Y:S04]  /*27aa0*/  @P4 STG.E.U16 desc[UR16][R14.64], R18 ;  /* 0x000000120e004986 */ /* 0x0005e8000c101510 */
[----:B------:R-:W4:Y:S04]  /*27ab0*/  LDL.LU R17, [R1+0x90] ;  /* 0x0000900001117983 */ /* 0x000f280000300800 */
[----:B--2---:R-:W2:Y:S04]  /*27ac0*/  LDL.LU R14, [R1+0x190] ;  /* 0x00019000010e7983 */ /* 0x004ea80000300800 */
[----:B------:R-:W2:Y:S01]  /*27ad0*/  LDL.LU R15, [R1+0x290] ;  /* 0x00029000010f7983 */ /* 0x000ea20000300800 */
[----:B------:R-:W-:Y:S01]  /*27ae0*/  PRMT R16, R39, 0x7632, R16 ;  /* 0x0000763227107816 */ /* 0x000fe20000000010 */
[----:B------:R-:W-:-:S02]  /*27af0*/  IMAD.WIDE R10, R0, 0x2, R4 ;  /* 0x00000002000a7825 */ /* 0x000fc400078e0204 */
[----:B------:R0:W-:Y:S01]  /*27b00*/  @P5 STG.E.U16 desc[UR16][R12.64], R39 ;  /* 0x000000270c005986 */ /* 0x0001e2000c101510 */
[----:B------:R-:W-:Y:S01]  /*27b10*/  ISETP.LT.AND P5, PT, R76, UR38, !P2 ;  /* 0x000000264c007c0c */ /* 0x000fe2000d7a1270 */
[----:B------:R-:W-:Y:S01]  /*27b20*/  VIADD R0, R0, UR7 ;  /* 0x0000000700007c36 */ /* 0x000fe20008000000 */
[----:B------:R-:W-:Y:S01]  /*27b30*/  ISETP.LT.AND P4, PT, R72, UR10, !P2 ;  /* 0x0000000a48007c0c */ /* 0x000fe2000d781270 */
[----:B------:R1:W-:Y:S01]  /*27b40*/  @P6 STG.E.U16 desc[UR16][R10.64], R16 ;  /* 0x000000100a006986 */ /* 0x0003e2000c101510 */
[----:B------:R-:W-:Y:S01]  /*27b50*/  ISETP.LT.AND P6, PT, R93, UR51, !P2 ;  /* 0x000000335d007c0c */ /* 0x000fe2000d7c1270 */
[----:B------:R-:W1:Y:S01]  /*27b60*/  LDCU UR38, c[0x0][0x39c] ;  /* 0x00007380ff2677ac */ /* 0x000e620008000800 */
[----:B------:R-:W-:Y:S02]  /*27b70*/  F2FP.F16.F32.PACK_AB R48, R48, R31 ;  /* 0x0000001f3030723e */ /* 0x000fe400000000ff */
[----:B------:R-:W-:Y:S01]  /*27b80*/  F2FP.F16.F32.PACK_AB R49, R49, R21 ;  /* 0x000000153131723e */ /* 0x000fe200000000ff */
[----:B------:R-:W1:Y:S01]  /*27b90*/  LDCU UR10, c[0x0][0x398] ;  /* 0x00007300ff0a77ac */ /* 0x000e620008000800 */
[----:B0-----:R-:W3:Y:S01]  /*27ba0*/  LDL.LU R39, [R1+0x94] ;  /* 0x0000940001277983 */ /* 0x001ee20000300800 */
[----:B----4-:R-:W-:Y:S01]  /*27bb0*/  F2FP.F16.F32.PACK_AB R40, R40, R17 ;  /* 0x000000112828723e */ /* 0x010fe200000000ff */
[----:B-1----:R-:W-:Y:S01]  /*27bc0*/  IMAD.WIDE R16, R0, 0x2, R8 ;  /* 0x0000000200107825 */ /* 0x002fe200078e0208 */
[----:B--2---:R-:W-:-:S03]  /*27bd0*/  F2FP.F16.F32.PACK_AB R10, R14, R15 ;  /* 0x0000000f0e0a723e */ /* 0x004fc600000000ff */
[----:B------:R-:W-:Y:S01]  /*27be0*/  IMAD.WIDE R14, R0, 0x2, R2 ;  /* 0x00000002000e7825 */ /* 0x000fe200078e0202 */
[----:B---3--:R-:W-:Y:S01]  /*27bf0*/  F2FP.F16.F32.PACK_AB R44, R44, R38 ;  /* 0x000000262c2c723e */ /* 0x008fe200000000ff */
[----:B------:R-:W0:Y:S01]  /*27c00*/  LDCU UR51, c[0x0][0x398] ;  /* 0x00007300ff3377ac */ /* 0x000e220008000800 */
[C---:B------:R-:W-:Y:S02]  /*27c10*/  PRMT R20, R10.reuse, 0x7610, R20 ;  /* 0x000076100a147816 */ /* 0x040fe40000000014 */
[----:B------:R-:W-:-:S03]  /*27c20*/  PRMT R19, R10, 0x7632, R19 ;  /* 0x000076320a137816 */ /* 0x000fc60000000013 */
[----:B------:R1:W-:Y:S04]  /*27c30*/  @P6 STG.E.U16 desc[UR16][R16.64], R20 ;  /* 0x0000001410006986 */ /* 0x0003e8000c101510 */
[----:B------:R2:W-:Y:S04]  /*27c40*/  @P5 STG.E.U16 desc[UR16][R14.64], R19 ;  /* 0x000000130e005986 */ /* 0x0005e8000c101510 */
[----:B-1----:R-:W3:Y:S04]  /*27c50*/  LDL.LU R16, [R1+0x294] ;  /* 0x0002940001107983 */ /* 0x002ee80000300800 */
[----:B--2---:R-:W3:Y:S01]  /*27c60*/  LDL.LU R15, [R1+0x194] ;  /* 0x00019400010f7983 */ /* 0x004ee20000300800 */
[----:B------:R-:W-:Y:S01]  /*27c70*/  ISETP.LT.AND P2, PT, R89, UR48, !P2 ;  /* 0x0000003059007c0c */ /* 0x000fe2000d741270 */
[----:B------:R-:W-:Y:S01]  /*27c80*/  IMAD.WIDE R12, R0, 0x2, R6 ;  /* 0x00000002000c7825 */ /* 0x000fe200078e0206 */
[----:B------:R-:W-:Y:S01]  /*27c90*/  PRMT R18, R40, 0x7632, R18 ;  /* 0x0000763228127816 */ /* 0x000fe20000000012 */
[----:B------:R-:W1:Y:S02]  /*27ca0*/  LDCU UR48, c[0x0][0x398] ;  /* 0x00007300ff3077ac */ /* 0x000e640008000800 */
[----:B------:R-:W-:Y:S01]  /*27cb0*/  IMAD.WIDE R10, R0, 0x2, R4 ;  /* 0x00000002000a7825 */ /* 0x000fe200078e0204 */
[----:B------:R2:W-:Y:S01]  /*27cc0*/  @P4 STG.E.U16 desc[UR16][R12.64], R40 ;  /* 0x000000280c004986 */ /* 0x0005e2000c101510 */
[----:B------:R-:W-:-:S02]  /*27cd0*/  ISETP.LT.AND P4, PT, R93, UR76, !P3 ;  /* 0x0000004c5d007c0c */ /* 0x000fc4000df81270 */
[----:B------:R-:W-:-:S04]  /*27ce0*/  VIADD R0, R0, UR7 ;  /* 0x0000000700007c36 */ /* 0x000fc80008000000 */
[----:B------:R3:W-:Y:S01]  /*27cf0*/  @P2 STG.E.U16 desc[UR16][R10.64], R18 ;  /* 0x000000120a002986 */ /* 0x0007e2000c101510 */
[----:B------:R-:W-:-:S03]  /*27d00*/  F2FP.F16.F32.PACK_AB R41, R41, R39 ;  /* 0x000000272929723e */ /* 0x000fc600000000ff */
[----:B--2---:R-:W2:Y:S04]  /*27d10*/  LDL.LU R40, [R1+0x19c] ;  /* 0x00019c0001287983 */ /* 0x004ea80000300800 */
[----:B------:R-:W2:Y:S01]  /*27d20*/  LDL.LU R39, [R1+0x29c] ;  /* 0x00029c0001277983 */ /* 0x000ea20000300800 */
[----:B---3--:R-:W-:Y:S01]  /*27d30*/  F2FP.F16.F32.PACK_AB R10, R15, R16 ;  /* 0x000000100f0a723e */ /* 0x008fe200000000ff */
[----:B------:R-:W-:Y:S02]  /*27d40*/  VIADD R16, R92, 0x28 ;  /* 0x000000285c107836 */ /* 0x000fe40000000000 */
[----:B------:R-:W-:Y:S01]  /*27d50*/  IMAD.WIDE R14, R0, 0x2, R8 ;  /* 0x00000002000e7825 */ /* 0x000fe200078e0208 */
[----:B------:R-:W-:Y:S02]  /*27d60*/  PRMT R18, R10, 0x7610, R18 ;  /* 0x000076100a127816 */ /* 0x000fe40000000012 */
[----:B------:R-:W-:-:S02]  /*27d70*/  ISETP.GE.AND P2, PT, R16, UR18, PT ;  /* 0x0000001210007c0c */ /* 0x000fc4000bf46270 */
[----:B------:R-:W-:Y:S01]  /*27d80*/  ISETP.LT.AND P5, PT, R76, UR75, !P3 ;  /* 0x0000004b4c007c0c */ /* 0x000fe2000dfa1270 */
[----:B------:R-:W3:Y:S01]  /*27d90*/  LDL.LU R16, [R1+0x298] ;  /* 0x0002980001107983 */ /* 0x000ee20000300800 */
[----:B------:R-:W-:Y:S01]  /*27da0*/  ISETP.LT.AND P6, PT, R72, UR67, !P3 ;  /* 0x0000004348007c0c */ /* 0x000fe2000dfc1270 */
[----:B------:R-:W-:Y:S01]  /*27db0*/  IMAD.WIDE R12, R0, 0x2, R2 ;  /* 0x00000002000c7825 */ /* 0x000fe200078e0202 */
[----:B------:R-:W-:Y:S01]  /*27dc0*/  PRMT R17, R10, 0x7632, R17 ;  /* 0x000076320a117816 */ /* 0x000fe20000000011 */
[----:B------:R4:W-:Y:S01]  /*27dd0*/  @P4 STG.E.U16 desc[UR16][R14.64], R18 ;  /* 0x000000120e004986 */ /* 0x0009e2000c101510 */
[----:B------:R-:W-:Y:S01]  /*27de0*/  PRMT R19, R41, 0x7632, R19 ;  /* 0x0000763229137816 */ /* 0x000fe20000000013 */
[----:B------:R-:W0:Y:S02]  /*27df0*/  LDCU UR18, c[0x0][0x398] ;  /* 0x00007300ff1277ac */ /* 0x000e240008000800 */
[----:B----4-:R-:W3:Y:S01]  /*27e00*/  LDL.LU R15, [R1+0x198] ;  /* 0x00019800010f7983 */ /* 0x010ee20000300800 */
[----:B------:R-:W-:Y:S01]  /*27e10*/  ISETP.LT.AND P4, PT, R89, UR73, !P3 ;  /* 0x0000004959007c0c */ /* 0x000fe2000df81270 */
[----:B------:R-:W-:-:S02]  /*27e20*/  IMAD.WIDE R10, R0, 0x2, R6 ;  /* 0x00000002000a7825 */ /* 0x000fc400078e0206 */
[----:B------:R-:W-:Y:S04]  /*27e30*/  @P5 STG.E.U16 desc[UR16][R12.64], R17 ;  /* 0x000000110c005986 */ /* 0x000fe8000c101510 */
[----:B------:R4:W-:Y:S04]  /*27e40*/  @P6 STG.E.U16 desc[UR16][R10.64], R41 ;  /* 0x000000290a006986 */ /* 0x0009e8000c101510 */
[----:B----4-:R-:W4:Y:S01]  /*27e50*/  LDL.LU R41, [R1+0x9c] ;  /* 0x00009c0001297983 */ /* 0x010f220000300800 */
[----:B---3--:R-:W-:Y:S01]  /*27e60*/  F2FP.F16.F32.PACK_AB R11, R15, R16 ;  /* 0x000000100f0b723e */ /* 0x008fe200000000ff */
[----:B------:R-:W-:-:S05]  /*27e70*/  IMAD.WIDE R16, R0, 0x2, R4 ;  /* 0x0000000200107825 */ /* 0x000fca00078e0204 */
[----:B------:R3:W-:Y:S04]  /*27e80*/  @P4 STG.E.U16 desc[UR16][R16.64], R19 ;  /* 0x0000001310004986 */ /* 0x0007e8000c101510 */
[----:B---3--:R-:W3:Y:S01]  /*27e90*/  LDL.LU R17, [R1+0x98] ;  /* 0x0000980001117983 */ /* 0x008ee20000300800 */
[----:B--2---:R-:W-:-:S03]  /*27ea0*/  F2FP.F16.F32.PACK_AB R16, R40, R39 ;  /* 0x000000272810723e */ /* 0x004fc600000000ff */
[----:B------:R-:W2:Y:S04]  /*27eb0*/  LDL.LU R40, [R1+0x1a0] ;  /* 0x0001a00001287983 */ /* 0x000ea80000300800 */
[----:B------:R-:W2:Y:S01]  /*27ec0*/  LDL.LU R39, [R1+0x2a0] ;  /* 0x0002a00001277983 */ /* 0x000ea20000300800 */
        /* <DEDUP_REMOVED lines=8> */
[----:B------:R-:W-:-:S04]  /*27f50*/  IMAD.WIDE R12, R10, 0x2, R2 ;  /* 0x000000020a0c7825 */ /* 0x000fc800078e0202 */
[----:B------:R0:W-:Y:S01]  /*27f60*/  @P5 STG.E.U16 desc[UR16][R14.64], R11 ;  /* 0x0000000b0e005986 */ /* 0x0001e2000c101510 */
[----:B------:R-:W-:-:S03]  /*27f70*/  ISETP.LT.AND P5, PT, R72, UR66, !P1 ;  /* 0x0000004248007c0c */ /* 0x000fc6000cfa1270 */
[----:B------:R1:W-:Y:S01]  /*27f80*/  @P6 STG.E.U16 desc[UR16][R12.64], R0 ;  /* 0x000000000c006986 */ /* 0x0003e2000c101510 */
[----:B------:R-:W-:Y:S01]  /*27f90*/  ISETP.LT.AND P6, PT, R93, UR11, !P0 ;  /* 0x0000000b5d007c0c */ /* 0x000fe2000c7c1270 */
[----:B------:R-:W2:Y:S01]  /*27fa0*/  LDCU UR11, c[0x0][0x398] ;  /* 0x00007300ff0b77ac */ /* 0x000ea20008000800 */
[----:B------:R-:W-:Y:S02]  /*27fb0*/  ISETP.GE.AND P3, PT, R18, UR45, PT ;  /* 0x0000002d12007c0c */ /* 0x000fe4000bf66270 */
[----:B------:R-:W-:Y:S01]  /*27fc0*/  PRMT R18, R16, 0x7610, R18 ;  /* 0x0000761010127816 */ /* 0x000fe20000000012 */
[----:B------:R-:W2:Y:S01]  /*27fd0*/  LDCU UR45, c[0x0][0x398] ;  /* 0x00007300ff2d77ac */ /* 0x000ea20008000800 */
[----:B0-----:R-:W-:-:S04]  /*27fe0*/  IMAD.WIDE R14, R10, 0x2, R6 ;  /* 0x000000020a0e7825 */ /* 0x001fc800078e0206 */
[C---:B-1----:R-:W-:Y:S02]  /*27ff0*/  VIADD R0, R10.reuse, UR7 ;  /* 0x000000070a007c36 */ /* 0x042fe40008000000 */
[----:B------:R-:W-:-:S04]  /*28000*/  IMAD.WIDE R12, R10, 0x2, R4 ;  /* 0x000000020a0c7825 */ /* 0x000fc800078e0204 */
[----:B------:R-:W-:Y:S01]  /*28010*/  IMAD.WIDE R10, R0, 0x2, R8 ;  /* 0x00000002000a7825 */ /* 0x000fe200078e0208 */
[----:B----4-:R-:W-:Y:S02]  /*28020*/  F2FP.F16.F32.PACK_AB R43, R43, R41 ;  /* 0x000000292b2b723e */ /* 0x010fe400000000ff */
[----:B---3--:R-:W-:-:S04]  /*28030*/  F2FP.F16.F32.PACK_AB R42, R42, R17 ;  /* 0x000000112a2a723e */ /* 0x008fc800000000ff */
[----:B------:R-:W-:Y:S01]  /*28040*/  PRMT R16, R42, 0x7632, R16 ;  /* 0x000076322a107816 */ /* 0x000fe20000000010 */
[----:B------:R0:W-:Y:S01]  /*28050*/  @P5 STG.E.U16 desc[UR16][R14.64], R42 ;  /* 0x0000002a0e005986 */ /* 0x0001e2000c101510 */
[----:B------:R-:W-:-:S03]  /*28060*/  ISETP.LT.AND P5, PT, R72, UR77, !P0 ;  /* 0x0000004d48007c0c */ /* 0x000fc6000c7a1270 */
[----:B------:R1:W-:Y:S01]  /*28070*/  @P4 STG.E.U16 desc[UR16][R12.64], R16 ;  /* 0x000000100c004986 */ /* 0x0003e2000c101510 */
[----:B------:R-:W-:-:S03]  /*28080*/  ISETP.LT.AND P4, PT, R76, UR72, !P0 ;  /* 0x000000484c007c0c */ /* 0x000fc6000c781270 */
[----:B------:R3:W-:Y:S01]  /*28090*/  @P6 STG.E.U16 desc[UR16][R10.64], R18 ;  /* 0x000000120a006986 */ /* 0x0007e2000c101510 */
[----:B------:R-:W-:Y:S01]  /*280a0*/  ISETP.LT.AND P6, PT, R89, UR44, !P0 ;  /* 0x0000002c59007c0c */ /* 0x000fe2000c7c1270 */
[----:B------:R-:W-:Y:S01]  /*280b0*/  VIADD R17, R92, 0x2a ;  /* 0x0000002a5c117836 */ /* 0x000fe20000000000 */
[----:B------:R-:W4:Y:S01]  /*280c0*/  LDCU UR44, c[0x0][0x398] ;  /* 0x00007300ff2c77ac */ /* 0x000f220008000800 */
[----:B0-----:R-:W-:-:S04]  /*280d0*/  IMAD.WIDE R14, R0, 0x2, R2 ;  /* 0x00000002000e7825 */ /* 0x001fc800078e0202 */
[----:B-1----:R-:W-:Y:S01]  /*280e0*/  IMAD.WIDE R12, R0, 0x2, R6 ;  /* 0x00000002000c7825 */ /* 0x002fe200078e0206 */
[----:B---3--:R-:W-:-:S03]  /*280f0*/  PRMT R18, R16, 0x7632, R18 ;  /* 0x0000763210127816 */ /* 0x008fc60000000012 */
[----:B------:R-:W-:Y:S01]  /*28100*/  IMAD.WIDE R10, R0, 0x2, R4 ;  /* 0x00000002000a7825 */ /* 0x000fe200078e0204 */
[----:B------:R-:W-:Y:S01]  /*28110*/  PRMT R16, R43, 0x7632, R16 ;  /* 0x000076322b107816 */ /* 0x000fe20000000010 */
[----:B------:R0:W-:Y:S01]  /*28120*/  @P4 STG.E.U16 desc[UR16][R14.64], R18 ;  /* 0x000000120e004986 */ /* 0x0001e2000c101510 */
[----:B------:R-:W-:-:S03]  /*28130*/  ISETP.GE.AND P1, PT, R17, UR55, PT ;  /* 0x0000003711007c0c */ /* 0x000fc6000bf26270 */
[----:B------:R-:W-:Y:S01]  /*28140*/  @P5 STG.E.U16 desc[UR16][R12.64], R43 ;  /* 0x0000002b0c005986 */ /* 0x000fe2000c101510 */
[----:B------:R-:W-:Y:S01]  /*28150*/  ISETP.LT.AND P5, PT, R76, UR46, !P2 ;  /* 0x0000002e4c007c0c */ /* 0x000fe2000d7a1270 */
[----:B------:R-:W-:Y:S01]  /*28160*/  VIADD R17, R92, 0x2b ;  /* 0x0000002b5c117836 */ /* 0x000fe20000000000 */
[----:B------:R-:W-:Y:S01]  /*28170*/  ISETP.LT.AND P4, PT, R72, UR37, !P2 ;  /* 0x0000002548007c0c */ /* 0x000fe2000d781270 */
[----:B------:R2:W-:Y:S01]  /*28180*/  @P6 STG.E.U16 desc[UR16][R10.64], R16 ;  /* 0x000000100a006986 */ /* 0x0005e2000c101510 */
[----:B------:R-:W-:Y:S01]  /*28190*/  ISETP.LT.AND P6, PT, R93, UR43, !P2 ;  /* 0x0000002b5d007c0c */ /* 0x000fe2000d7c1270 */
[----:B------:R-:W-:Y:S01]  /*281a0*/  VIADD R0, R0, UR7 ;  /* 0x0000000700007c36 */ /* 0x000fe20008000000 */
[----:B------:R-:W-:Y:S01]  /*281b0*/  ISETP.LT.AND P2, PT, R89, UR34, !P2 ;  /* 0x0000002259007c0c */ /* 0x000fe2000d741270 */
[----:B------:R-:W1:Y:S01]  /*281c0*/  LDCU UR55, c[0x0][0x398] ;  /* 0x00007300ff3777ac */ /* 0x000e620008000800 */
[----:B------:R-:W-:Y:S01]  /*281d0*/  ISETP.GE.AND P0, PT, R17, UR22, PT ;  /* 0x0000001611007c0c */ /* 0x000fe2000bf06270 */
[----:B0-----:R-:W-:Y:S01]  /*281e0*/  IMAD.WIDE R14, R0, 0x2, R2 ;  /* 0x00000002000e7825 */ /* 0x001fe200078e0202 */
[----:B------:R-:W-:Y:S01]  /*281f0*/  PRMT R18, R44, 0x7632, R18 ;  /* 0x000076322c127816 */ /* 0x000fe20000000012 */
[----:B------:R-:W0:Y:S01]  /*28200*/  LDCU UR22, c[0x0][0x39c] ;  /* 0x00007380ff1677ac */ /* 0x000e220008000800 */
[----:B--2---:R-:W-:Y:S01]  /*28210*/  F2FP.F16.F32.PACK_AB R10, R40, R39 ;  /* 0x00000027280a723e */ /* 0x004fe200000000ff */
[----:B------:R-:W-:Y:S01]  /*28220*/  IMAD.WIDE R16, R0, 0x2, R8 ;  /* 0x0000000200107825 */ /* 0x000fe200078e0208 */
[----:B------:R-:W-:Y:S01]  /*28230*/  F2FP.F16.F32.PACK_AB R53, R53, R71 ;  /* 0x000000473535723e */ /* 0x000fe200000000ff */
[----:B------:R-:W2:Y:S01]  /*28240*/  LDCU UR34, c[0x0][0x398] ;  /* 0x00007300ff2277ac */ /* 0x000ea20008000800 */
[----:B------:R-:W-:Y:S01]  /*28250*/  PRMT R20, R10, 0x7610, R20 ;  /* 0x000076100a147816 */ /* 0x000fe20000000014 */
[----:B------:R-:W-:Y:S01]  /*28260*/  IMAD.WIDE R12, R0, 0x2, R6 ;  /* 0x00000002000c7825 */ /* 0x000fe200078e0206 */
[----:B------:R-:W-:Y:S01]  /*28270*/  PRMT R19, R10, 0x7632, R19 ;  /* 0x000076320a137816 */ /* 0x000fe20000000013 */
[----:B------:R-:W3:Y:S02]  /*28280*/  LDCU UR37, c[0x0][0x398] ;  /* 0x00007300ff2577ac */ /* 0x000ee40008000800 */
[----:B------:R-:W-:Y:S01]  /*28290*/  IMAD.WIDE R10, R0, 0x2, R4 ;  /* 0x00000002000a7825 */ /* 0x000fe200078e0204 */
[----:B------:R-:W-:Y:S01]  /*282a0*/  @P6 STG.E.U16 desc[UR16][R16.64], R20 ;  /* 0x0000001410006986 */ /* 0x000fe2000c101510 */
[----:B------:R-:W-:Y:S01]  /*282b0*/  F2FP.F16.F32.PACK_AB R51, R51, R28 ;  /* 0x0000001c3333723e */ /* 0x000fe200000000ff */
[----:B------:R-:W0:Y:S02]  /*282c0*/  LDCU UR43, c[0x0][0x398] ;  /* 0x00007300ff2b77ac */ /* 0x000e240008000800 */
[----:B------:R-:W-:Y:S04]  /*282d0*/  @P5 STG.E.U16 desc[UR16][R14.64], R19 ;  /* 0x000000130e005986 */ /* 0x000fe8000c101510 */
[----:B------:R-:W-:Y:S04]  /*282e0*/  @P4 STG.E.U16 desc[UR16][R12.64], R44 ;  /* 0x0000002c0c004986 */ /* 0x000fe8000c101510 */
[----:B------:R0:W-:Y:S02]  /*282f0*/  @P2 STG.E.U16 desc[UR16][R10.64], R18 ;  /* 0x000000120a002986 */ /* 0x0001e4000c101510 */
[----:B0-----:R-:W-:-:S02]  /*28300*/  F2FP.F16.F32.PACK_AB R10, R35, R33 ;  /* 0x00000021230a723e */ /* 0x001fc400000000ff */
[----:B------:R-:W2:Y:S04]  /*28310*/  LDL.LU R33, [R1+0x1ac] ;  /* 0x0001ac0001217983 */ /* 0x000ea80000300800 */
[----:B------:R-:W2:Y:S01]  /*28320*/  LDL.LU R32, [R1+0x2ac] ;  /* 0x0002ac0001207983 */ /* 0x000ea20000300800 */
[----:B------:R-:W-:Y:S01]  /*28330*/  ISETP.LT.AND P4, PT, R93, UR20, !P3 ;  /* 0x000000145d007c0c */ /* 0x000fe2000df81270 */
[----:B------:R-:W-:Y:S01]  /*28340*/  VIADD R0, R0, UR7 ;  /* 0x0000000700007c36 */ /* 0x000fe20008000000 */
[----:B------:R-:W-:Y:S01]  /*28350*/  ISETP.LT.AND P5, PT, R76, UR26, !P3 ;  /* 0x0000001a4c007c0c */ /* 0x000fe2000dfa1270 */
[----:B------:R-:W3:Y:S01]  /*28360*/  LDL.LU R35, [R1+0xa8] ;  /* 0x0000a80001237983 */ /* 0x000ee20000300800 */
[----:B------:R-:W-:Y:S01]  /*28370*/  PRMT R18, R10, 0x7610, R18 ;  /* 0x000076100a127816 */ /* 0x000fe20000000012 */
[----:B------:R-:W-:Y:S01]  /*28380*/  IMAD.WIDE R14, R0, 0x2, R8 ;  /* 0x00000002000e7825 */ /* 0x000fe200078e0208 */
[----:B------:R-:W-:Y:S01]  /*28390*/  ISETP.LT.AND P6, PT, R72, UR49, !P3 ;  /* 0x0000003148007c0c */ /* 0x000fe2000dfc1270 */
[----:B------:R-:W0:Y:S01]  /*283a0*/  LDCU UR20, c[0x0][0x39c] ;  /* 0x00007380ff1477ac */ /* 0x000e220008000800 */
[----:B------:R-:W-:Y:S01]  /*283b0*/  PRMT R17, R10, 0x7632, R17 ;  /* 0x000076320a117816 */ /* 0x000fe20000000011 */
[----:B------:R-:W-:-:S02]  /*283c0*/  VIADD R16, R92, 0x2c ;  /* 0x0000002c5c107836 */ /* 0x000fc40000000000 */
[C---:B------:R-:W-:Y:S01]  /*283d0*/  IMAD.WIDE R12, R0.reuse, 0x2, R2 ;  /* 0x00000002000c7825 */ /* 0x040fe200078e0202 */
[----:B------:R-:W-:Y:S01]  /*283e0*/  PRMT R19, R45, 0x7632, R19 ;  /* 0x000076322d137816 */ /* 0x000fe20000000013 */
[----:B------:R-:W-:Y:S01]  /*283f0*/  @P4 STG.E.U16 desc[UR16][R14.64], R18 ;  /* 0x000000120e004986 */ /* 0x000fe2000c101510 */
[----:B------:R-:W-:Y:S01]  /*28400*/  ISETP.LT.AND P4, PT, R89, UR35, !P3 ;  /* 0x0000002359007c0c */ /* 0x000fe2000df81270 */
[----:B------:R-:W-:Y:S01]  /*28410*/  IMAD.WIDE R10, R0, 0x2, R6 ;  /* 0x00000002000a7825 */ /* 0x000fe200078e0206 */
[----:B------:R-:W-:Y:S01]  /*28420*/  ISETP.GE.AND P2, PT, R16, UR47, PT ;  /* 0x0000002f10007c0c */ /* 0x000fe2000bf46270 */
[----:B------:R0:W-:Y:S01]  /*28430*/  @P5 STG.E.U16 desc[UR16][R12.64], R17 ;  /* 0x000000110c005986 */ /* 0x0001e2000c101510 */
[----:B------:R-:W1:Y:S03]  /*28440*/  LDCU UR26, c[0x0][0x398] ;  /* 0x00007300ff1a77ac */ /* 0x000e660008000800 */
[----:B------:R1:W-:Y:S01]  /*28450*/  @P6 STG.E.U16 desc[UR16][R10.64], R45 ;  /* 0x0000002d0a006986 */ /* 0x0003e2000c101510 */
[----:B------:R-:W-:Y:S01]  /*28460*/  F2FP.F16.F32.PACK_AB R52, R52, R25 ;  /* 0x000000193434723e */ /* 0x000fe200000000ff */
[----:B------:R-:W2:Y:S01]  /*28470*/  LDCU UR35, c[0x0][0x398] ;  /* 0x00007300ff2377ac */ /* 0x000ea20008000800 */
[----:B0-----:R-:W-:-:S05]  /*28480*/  IMAD.WIDE R16, R0, 0x2, R4 ;  /* 0x0000000200107825 */ /* 0x001fca00078e0204 */
[----:B------:R2:W-:Y:S01]  /*28490*/  @P4 STG.E.U16 desc[UR16][R16.64], R19 ;  /* 0x0000001310004986 */ /* 0x0005e2000c101510 */
[----:B------:R-:W-:Y:S01]  /*284a0*/  ISETP.LT.AND P5, PT, R93, UR24, !P1 ;  /* 0x000000185d007c0c */ /* 0x000fe2000cfa1270 */
[----:B-1----:R-:W-:Y:S01]  /*284b0*/  VIADD R10, R0, UR7 ;  /* 0x00000007000a7c36 */ /* 0x002fe20008000000 */
[----:B------:R-:W-:Y:S01]  /*284c0*/  ISETP.LT.AND P6, PT, R76, UR33, !P1 ;  /* 0x000000214c007c0c */ /* 0x000fe2000cfc1270 */
[----:B------:R-:W-:Y:S01]  /*284d0*/  VIADD R18, R92, 0x2d ;  /* 0x0000002d5c127836 */ /* 0x000fe20000000000 */
[----:B------:R-:W-:Y:S02]  /*284e0*/  F2FP.F16.F32.PACK_AB R11, R37, R36 ;  /* 0x00000024250b723e */ /* 0x000fe400000000ff */
[----:B--2---:R-:W-:Y:S01]  /*284f0*/  F2FP.F16.F32.PACK_AB R16, R33, R32 ;  /* 0x000000202110723e */ /* 0x004fe200000000ff */
[C---:B------:R-:W-:Y:S01]  /*28500*/  IMAD.WIDE R14, R10.reuse, 0x2, R8 ;  /* 0x000000020a0e7825 */ /* 0x040fe200078e0208 */
[----:B------:R-:W2:Y:S01]  /*28510*/  LDL.LU R33, [R1+0x1b0] ;  /* 0x0001b00001217983 */ /* 0x000ea20000300800 */
[----:B------:R-:W-:Y:S01]  /*28520*/  ISETP.LT.AND P4, PT, R89, UR8, !P1 ;  /* 0x0000000859007c0c */ /* 0x000fe2000cf81270 */
[----:B------:R-:W0:Y:S02]  /*28530*/  LDCU UR8, c[0x0][0x39c] ;  /* 0x00007380ff0877ac */ /* 0x000e240008000800 */
[----:B------:R-:W2:Y:S01]  /*28540*/  LDL.LU R32, [R1+0x2b0] ;  /* 0x0002b00001207983 */ /* 0x000ea20000300800 */
[----:B------:R-:W-:Y:S01]  /*28550*/  PRMT R0, R11, 0x7632, R0 ;  /* 0x000076320b007816 */ /* 0x000fe20000000000 */
[----:B------:R-:W-:Y:S01]  /*28560*/  IMAD.WIDE R12, R10, 0x2, R2 ;  /* 0x000000020a0c7825 */ /* 0x000fe200078e0202 */
[----:B---3--:R-:W-:Y:S01]  /*28570*/  F2FP.F16.F32.PACK_AB R46, R46, R35 ;  /* 0x000000232e2e723e */ /* 0x008fe200000000ff */
[----:B------:R1:W-:Y:S01]  /*28580*/  @P5 STG.E.U16 desc[UR16][R14.64], R11 ;  /* 0x0000000b0e005986 */ /* 0x0003e2000c101510 */
[----:B------:R-:W-:Y:S01]  /*28590*/  ISETP.LT.AND P5, PT, R72, UR32, !P1 ;  /* 0x0000002048007c0c */ /* 0x000fe2000cfa1270 */
[----:B------:R-:W-:Y:S01]  /*285a0*/  VIADD R17, R92, 0x2e ;  /* 0x0000002e5c117836 */ /* 0x000fe20000000000 */
[----:B------:R-:W-:Y:S01]  /*285b0*/  ISETP.GE.AND P3, PT, R18, UR14, PT ;  /* 0x0000000e12007c0c */ /* 0x000fe2000bf66270 */
[----:B------:R3:W-:Y:S01]  /*285c0*/  @P6 STG.E.U16 desc[UR16][R12.64], R0 ;  /* 0x000000000c006986 */ /* 0x0007e2000c101510 */
[----:B------:R-:W-:Y:S01]  /*285d0*/  ISETP.LT.AND P6, PT, R93, UR36, !P0 ;  /* 0x000000245d007c0c */ /* 0x000fe2000c7c1270 */
[----:B------:R-:W0:Y:S01]  /*285e0*/  LDCU UR14, c[0x0][0x398] ;  /* 0x00007300ff0e77ac */ /* 0x000e220008000800 */
[----:B------:R-:W-:-:S02]  /*285f0*/  PRMT R18, R16, 0x7610, R18 ;  /* 0x0000761010127816 */ /* 0x000fc40000000012 */
[----:B------:R-:W-:Y:S01]  /*28600*/  PRMT R16, R46, 0x7632, R16 ;  /* 0x000076322e107816 */ /* 0x000fe20000000010 */
[----:B------:R-:W0:Y:S01]  /*28610*/  LDCU UR24, c[0x0][0x398] ;  /* 0x00007300ff1877ac */ /* 0x000e220008000800 */
[C---:B-1----:R-:W-:Y:S01]  /*28620*/  IMAD.WIDE R14, R10.reuse, 0x2, R6 ;  /* 0x000000020a0e7825 */ /* 0x042fe200078e0206 */
[----:B------:R-:W-:Y:S01]  /*28630*/  ISETP.GE.AND P1, PT, R17, UR38, PT ;  /* 0x0000002611007c0c */ /* 0x000fe2000bf26270 */
[----:B------:R-:W1:Y:S02]  /*28640*/  LDCU UR32, c[0x0][0x398] ;  /* 0x00007300ff2077ac */ /* 0x000e640008000800 */
[C---:B---3--:R-:W-:Y:S02]  /*28650*/  VIADD R0, R10.reuse, UR7 ;  /* 0x000000070a007c36 */ /* 0x048fe40008000000 */
[----:B------:R-:W-:Y:S01]  /*28660*/  IMAD.WIDE R12, R10, 0x2, R4 ;  /* 0x000000020a0c7825 */ /* 0x000fe200078e0204 */
[----:B------:R3:W-:Y:S01]  /*28670*/  @P5 STG.E.U16 desc[UR16][R14.64], R46 ;  /* 0x0000002e0e005986 */ /* 0x0007e2000c101510 */
[----:B------:R-:W0:Y:S02]  /*28680*/  LDCU UR33, c[0x0][0x398] ;  /* 0x00007300ff2177ac */ /* 0x000e240008000800 */
[----:B------:R-:W-:Y:S01]  /*28690*/  IMAD.WIDE R10, R0, 0x2, R8 ;  /* 0x00000002000a7825 */ /* 0x000fe200078e0208 */
[----:B------:R1:W-:Y:S01]  /*286a0*/  @P4 STG.E.U16 desc[UR16][R12.64], R16 ;  /* 0x000000100c004986 */ /* 0x0003e2000c101510 */
[----:B------:R-:W-:Y:S01]  /*286b0*/  ISETP.LT.AND P4, PT, R76, UR28, !P0 ;  /* 0x0000001c4c007c0c */ /* 0x000fe2000c781270 */
[----:B------:R-:W0:Y:S01]  /*286c0*/  LDCU UR28, c[0x0][0x398] ;  /* 0x00007300ff1c77ac */ /* 0x000e220008000800 */
[----:B------:R-:W-:Y:S01]  /*286d0*/  ISETP.LT.AND P5, PT, R72, UR40, !P0 ;  /* 0x0000002848007c0c */ /* 0x000fe2000c7a1270 */
[----:B------:R4:W-:Y:S01]  /*286e0*/  @P6 STG.E.U16 desc[UR16][R10.64], R18 ;  /* 0x000000120a006986 */ /* 0x0009e2000c101510 */
[----:B------:R-:W-:Y:S01]  /*286f0*/  ISETP.LT.AND P6, PT, R89, UR30, !P0 ;  /* 0x0000001e59007c0c */ /* 0x000fe2000c7c1270 */
[----:B------:R-:W-:Y:S01]  /*28700*/  VIADD R17, R92, 0x2f ;  /* 0x0000002f5c117836 */ /* 0x000fe20000000000 */
[----:B------:R-:W0:Y:S01]  /*28710*/  LDCU UR30, c[0x0][0x398] ;  /* 0x00007300ff1e77ac */ /* 0x000e220008000800 */
[C---:B---3--:R-:W-:Y:S01]  /*28720*/  IMAD.WIDE R14, R0.reuse, 0x2, R2 ;  /* 0x00000002000e7825 */ /* 0x048fe200078e0202 */
[----:B------:R-:W-:Y:S01]  /*28730*/  F2FP.F16.F32.PACK_AB R57, R57, R83 ;  /* 0x000000533939723e */ /* 0x000fe200000000ff */
[----:B------:R-:W3:Y:S02]  /*28740*/  LDCU UR36, c[0x0][0x398] ;  /* 0x00007300ff2477ac */ /* 0x000ee40008000800 */
[----:B-1----:R-:W-:Y:S01]  /*28750*/  IMAD.WIDE R12, R0, 0x2, R6 ;  /* 0x00000002000c7825 */ /* 0x002fe200078e0206 */
[----:B------:R-:W-:Y:S01]  /*28760*/  F2FP.F16.F32.PACK_AB R55, R55, R69 ;  /* 0x000000453737723e */ /* 0x000fe200000000ff */
[----:B------:R-:W1:Y:S01]  /*28770*/  LDCU UR38, c[0x0][0x398] ;  /* 0x00007300ff2677ac */ /* 0x000e620008000800 */
[----:B----4-:R-:W-:Y:S01]  /*28780*/  PRMT R18, R16, 0x7632, R18 ;  /* 0x0000763210127816 */ /* 0x010fe20000000012 */
[----:B------:R-:W-:Y:S01]  /*28790*/  IMAD.WIDE R10, R0, 0x2, R4 ;  /* 0x00000002000a7825 */ /* 0x000fe200078e0204 */
[----:B------:R-:W-:-:S03]  /*287a0*/  PRMT R16, R47, 0x7632, R16 ;  /* 0x000076322f107816 */ /* 0x000fc60000000010 */
[----:B------:R4:W-:Y:S04]  /*287b0*/  @P4 STG.E.U16 desc[UR16][R14.64], R18 ;  /* 0x000000120e004986 */ /* 0x0009e8000c101510 */
[----:B------:R-:W-:Y:S01]  /*287c0*/  @P5 STG.E.U16 desc[UR16][R12.64], R47 ;  /* 0x0000002f0c005986 */ /* 0x000fe2000c101510 */
[----:B------:R-:W-:-:S03]  /*287d0*/  ISETP.LT.AND P5, PT, R76, UR42, !P2 ;  /* 0x0000002a4c007c0c */ /* 0x000fc6000d7a1270 */
[----:B------:R0:W-:Y:S01]  /*287e0*/  @P6 STG.E.U16 desc[UR16][R10.64], R16 ;  /* 0x000000100a006986 */ /* 0x0001e2000c101510 */
[----:B------:R-:W-:Y:S01]  /*287f0*/  ISETP.LT.AND P6, PT, R93, UR12, !P2 ;  /* 0x0000000c5d007c0c */ /* 0x000fe2000d7c1270 */
[----:B------:R-:W-:Y:S01]  /*28800*/  VIADD R0, R0, UR7 ;  /* 0x0000000700007c36 */ /* 0x000fe20008000000 */
[----:B------:R-:W-:Y:S01]  /*28810*/  ISETP.LT.AND P4, PT, R72, UR50, !P2 ;  /* 0x0000003248007c0c */ /* 0x000fe2000d781270 */
[----:B------:R-:W1:Y:S01]  /*28820*/  LDCU UR12, c[0x0][0x398] ;  /* 0x00007300ff0c77ac */ /* 0x000e620008000800 */
[----:B------:R-:W-:Y:S02]  /*28830*/  ISETP.LT.AND P2, PT, R89, UR4, !P2 ;  /* 0x0000000459007c0c */ /* 0x000fe4000d741270 */
[----:B------:R-:W-:Y:S01]  /*28840*/  ISETP.GE.AND P0, PT, R17, UR54, PT ;  /* 0x0000003611007c0c */ /* 0x000fe2000bf06270 */
[----:B----4-:R-:W-:Y:S01]  /*28850*/  IMAD.WIDE R14, R0, 0x2, R2 ;  /* 0x00000002000e7825 */ /* 0x010fe200078e0202 */
[----:B------:R-:W-:Y:S01]  /*28860*/  PRMT R18, R48, 0x7632, R18 ;  /* 0x0000763230127816 */ /* 0x000fe20000000012 */
[----:B------:R-:W4:Y:S02]  /*28870*/  LDCU UR4, c[0x0][0x39c] ;  /* 0x00007380ff0477ac */ /* 0x000f240008000800 */
[----:B0-----:R-:W-:-:S04]  /*28880*/  IMAD.WIDE R16, R0, 0x2, R8 ;  /* 0x0000000200107825 */ /* 0x001fc800078e0208 */
[----:B------:R-:W-:Y:S01]  /*28890*/  IMAD.WIDE R12, R0, 0x2, R6 ;  /* 0x00000002000c7825 */ /* 0x000fe200078e0206 */
[----:B--2---:R-:W-:-:S04]  /*288a0*/  F2FP.F16.F32.PACK_AB R10, R33, R32 ;  /* 0x00000020210a723e */ /* 0x004fc800000000ff */
[C---:B------:R-:W-:Y:S02]  /*288b0*/  PRMT R20, R10.reuse, 0x7610, R20 ;  /* 0x000076100a147816 */ /* 0x040fe40000000014 */
[----:B------:R-:W-:Y:S01]  /*288c0*/  PRMT R19, R10, 0x7632, R19 ;  /* 0x000076320a137816 */ /* 0x000fe20000000013 */
[----:B------:R-:W-:Y:S02]  /*288d0*/  IMAD.WIDE R10, R0, 0x2, R4 ;  /* 0x00000002000a7825 */ /* 0x000fe400078e0204 */
[----:B------:R-:W-:Y:S04]  /*288e0*/  @P6 STG.E.U16 desc[UR16][R16.64], R20 ;  /* 0x0000001410006986 */ /* 0x000fe8000c101510 */
[----:B------:R-:W-:Y:S04]  /*288f0*/  @P5 STG.E.U16 desc[UR16][R14.64], R19 ;  /* 0x000000130e005986 */ /* 0x000fe8000c101510 */
[----:B------:R-:W-:Y:S04]  /*28900*/  @P4 STG.E.U16 desc[UR16][R12.64], R48 ;  /* 0x000000300c004986 */ /* 0x000fe8000c101510 */
[----:B------:R0:W-:Y:S02]  /*28910*/  @P2 STG.E.U16 desc[UR16][R10.64], R18 ;  /* 0x000000120a002986 */ /* 0x0001e4000c101510 */
[----:B0-----:R-:W-:-:S02]  /*28920*/  F2FP.F16.F32.PACK_AB R11, R27, R26 ;  /* 0x0000001a1b0b723e */ /* 0x001fc400000000ff */
[----:B------:R-:W2:Y:S04]  /*28930*/  LDL.LU R27, [R1+0x1bc] ;  /* 0x0001bc00011b7983 */ /* 0x000ea80000300800 */
[----:B------:R-:W2:Y:S04]  /*28940*/  LDL.LU R26, [R1+0x2bc] ;  /* 0x0002bc00011a7983 */ /* 0x000ea80000300800 */
[----:B------:R-:W3:Y:S01]  /*28950*/  LDL.LU R21, [R1+0xb8] ;  /* 0x0000b80001157983 */ /* 0x000ee20000300800 */
[----:B------:R-:W-:Y:S02]  /*28960*/  ISETP.LT.AND P4, PT, R93, UR39, !P3 ;  /* 0x000000275d007c0c */ /* 0x000fe4000df81270 */
[----:B------:R-:W-:Y:S01]  /*28970*/  ISETP.LT.AND P5, PT, R76, UR41, !P3 ;  /* 0x000000294c007c0c */ /* 0x000fe2000dfa1270 */
[----:B------:R-:W-:Y:S01]  /*28980*/  VIADD R0, R0, UR7 ;  /* 0x0000000700007c36 */ /* 0x000fe20008000000 */
[----:B------:R-:W-:-:S02]  /*28990*/  ISETP.LT.AND P6, PT, R72, UR53, !P3 ;  /* 0x0000003548007c0c */ /* 0x000fc4000dfc1270 */
[C---:B------:R-:W-:Y:S01]  /*289a0*/  PRMT R18, R11.reuse, 0x7610, R18 ;  /* 0x000076100b127816 */ /* 0x040fe20000000012 */
[----:B------:R-:W-:Y:S01]  /*289b0*/  IMAD.WIDE R14, R0, 0x2, R8 ;  /* 0x00000002000e7825 */ /* 0x000fe200078e0208 */
[----:B------:R-:W-:-:S03]  /*289c0*/  PRMT R17, R11, 0x7632, R17 ;  /* 0x000076320b117816 */ /* 0x000fc60000000011 */
[----:B------:R-:W-:Y:S02]  /*289d0*/  IMAD.WIDE R12, R0, 0x2, R2 ;  /* 0x00000002000c7825 */ /* 0x000fe400078e0202 */
[----:B------:R0:W-:Y:S01]  /*289e0*/  @P4 STG.E.U16 desc[UR16][R14.64], R18 ;  /* 0x000000120e004986 */ /* 0x0001e2000c101510 */
[----:B------:R-:W-:Y:S01]  /*289f0*/  ISETP.LT.AND P4, PT, R89, UR10, !P3 ;  /* 0x0000000a59007c0c */ /* 0x000fe2000df81270 */
[----:B------:R-:W-:Y:S01]  /*28a00*/  VIADD R16, R92, 0x30 ;  /* 0x000000305c107836 */ /* 0x000fe20000000000 */
[----:B------:R-:W-:Y:S01]  /*28a10*/  PRMT R19, R49, 0x7632, R19 ;  /* 0x0000763231137816 */ /* 0x000fe20000000013 */
[----:B------:R-:W-:Y:S01]  /*28a20*/  IMAD.WIDE R10, R0, 0x2, R6 ;  /* 0x00000002000a7825 */ /* 0x000fe200078e0206 */
[----:B------:R1:W-:Y:S01]  /*28a30*/  @P5 STG.E.U16 desc[UR16][R12.64], R17 ;  /* 0x000000110c005986 */ /* 0x0003e2000c101510 */
[----:B------:R-:W-:Y:S01]  /*28a40*/  ISETP.LT.AND P5, PT, R93, UR18, !P1 ;  /* 0x000000125d007c0c */ /* 0x000fe2000cfa1270 */
[----:B------:R-:W1:Y:S01]  /*28a50*/  LDCU UR10, c[0x0][0x398] ;  /* 0x00007300ff0a77ac */ /* 0x000e620008000800 */
[----:B------:R-:W-:Y:S01]  /*28a60*/  ISETP.GE.AND P2, PT, R16, UR22, PT ;  /* 0x0000001610007c0c */ /* 0x000fe2000bf46270 */
[----:B------:R1:W-:Y:S01]  /*28a70*/  @P6 STG.E.U16 desc[UR16][R10.64], R49 ;  /* 0x000000310a006986 */ /* 0x0003e2000c101510 */
[----:B------:R-:W-:Y:S01]  /*28a80*/  VIADD R16, R0, UR7 ;  /* 0x0000000700107c36 */ /* 0x000fe20008000000 */
[----:B------:R-:W-:Y:S01]  /*28a90*/  ISETP.LT.AND P6, PT, R76, UR48, !P1 ;  /* 0x000000304c007c0c */ /* 0x000fe2000cfc1270 */
[----:B0-----:R-:W-:Y:S01]  /*28aa0*/  IMAD.WIDE R14, R0, 0x2, R4 ;  /* 0x00000002000e7825 */ /* 0x001fe200078e0204 */
[----:B------:R-:W0:Y:S01]  /*28ab0*/  LDCU UR22, c[0x0][0x398] ;  /* 0x00007300ff1677ac */ /* 0x000e220008000800 */
[----:B--2---:R-:W-:-:S02]  /*28ac0*/  F2FP.F16.F32.PACK_AB R20, R27, R26 ;  /* 0x0000001a1b14723e */ /* 0x004fc400000000ff */
[----:B-1----:R-:W-:Y:S01]  /*28ad0*/  VIADD R17, R92, 0x31 ;  /* 0x000000315c117836 */ /* 0x002fe20000000000 */
[----:B------:R-:W2:Y:S01]  /*28ae0*/  LDL.LU R27, [R1+0x1c0] ;  /* 0x0001c000011b7983 */ /* 0x000ea20000300800 */
[----:B------:R-:W1:Y:S03]  /*28af0*/  LDCU UR18, c[0x0][0x398] ;  /* 0x00007300ff1277ac */ /* 0x000e660008000800 */
[----:B------:R-:W2:Y:S01]  /*28b00*/  LDL.LU R26, [R1+0x2c0] ;  /* 0x0002c000011a7983 */ /* 0x000ea20000300800 */
[----:B------:R-:W-:Y:S01]  /*28b10*/  F2FP.F16.F32.PACK_AB R11, R30, R29 ;  /* 0x0000001d1e0b723e */ /* 0x000fe200000000ff */
[----:B------:R-:W-:-:S03]  /*28b20*/  IMAD.WIDE R12, R16, 0x2, R8 ;  /* 0x00000002100c7825 */ /* 0x000fc600078e0208 */
[C---:B------:R-:W-:Y:S01]  /*28b30*/  PRMT R18, R11.reuse, 0x7610, R18 ;  /* 0x000076100b127816 */ /* 0x040fe20000000012 */
[----:B------:R0:W-:Y:S01]  /*28b40*/  @P4 STG.E.U16 desc[UR16][R14.64], R19 ;  /* 0x000000130e004986 */ /* 0x0001e2000c101510 */
[----:B------:R-:W-:-:S03]  /*28b50*/  PRMT R0, R11, 0x7632, R0 ;  /* 0x000076320b007816 */ /* 0x000fc60000000000 */
[----:B------:R1:W-:Y:S01]  /*28b60*/  @P5 STG.E.U16 desc[UR16][R12.64], R18 ;  /* 0x000000120c005986 */ /* 0x0003e2000c101510 */
[----:B------:R-:W-:Y:S01]  /*28b70*/  ISETP.LT.AND P5, PT, R72, UR51, !P1 ;  /* 0x0000003348007c0c */ /* 0x000fe2000cfa1270 */
[----:B------:R-:W-:Y:S01]  /*28b80*/  IMAD.WIDE R10, R16, 0x2, R2 ;  /* 0x00000002100a7825 */ /* 0x000fe200078e0202 */
[----:B------:R-:W-:Y:S02]  /*28b90*/  ISETP.LT.AND P4, PT, R89, UR45, !P1 ;  /* 0x0000002d59007c0c */ /* 0x000fe4000cf81270 */
[----:B---3--:R-:W-:Y:S02]  /*28ba0*/  F2FP.F16.F32.PACK_AB R50, R50, R21 ;  /* 0x000000153232723e */ /* 0x008fe400000000ff */
[----:B------:R3:W-:Y:S01]  /*28bb0*/  @P6 STG.E.U16 desc[UR16][R10.64], R0 ;  /* 0x000000000a006986 */ /* 0x0007e2000c101510 */
[----:B------:R-:W-:Y:S01]  /*28bc0*/  ISETP.GE.AND P3, PT, R17, UR20, PT ;  /* 0x0000001411007c0c */ /* 0x000fe2000bf66270 */
[----:B0-----:R-:W-:Y:S01]  /*28bd0*/  VIADD R15, R16, UR7 ;  /* 0x00000007100f7c36 */ /* 0x001fe20008000000 */
[----:B------:R-:W-:-:S02]  /*28be0*/  ISETP.LT.AND P6, PT, R93, UR52, !P0 ;  /* 0x000000345d007c0c */ /* 0x000fc4000c7c1270 */
[----:B-1----:R-:W-:Y:S02]  /*28bf0*/  PRMT R18, R20, 0x7632, R18 ;  /* 0x0000763214127816 */ /* 0x002fe40000000012 */
[----:B------:R-:W-:Y:S01]  /*28c00*/  PRMT R14, R50, 0x7632, R14 ;  /* 0x00007632320e7816 */ /* 0x000fe2000000000e */
[C---:B---3--:R-:W-:Y:S01]  /*28c10*/  IMAD.WIDE R10, R16.reuse, 0x2, R6 ;  /* 0x00000002100a7825 */ /* 0x048fe200078e0206 */
[----:B------:R-:W0:Y:S03]  /*28c20*/  LDCU UR20, c[0x0][0x398] ;  /* 0x00007300ff1477ac */ /* 0x000e260008000800 */
[----:B------:R-:W-:Y:S01]  /*28c30*/  IMAD.WIDE R16, R16, 0x2, R4 ;  /* 0x0000000210107825 */ /* 0x000fe200078e0204 */
[----:B------:R1:W-:Y:S04]  /*28c40*/  @P5 STG.E.U16 desc[UR16][R10.64], R50 ;  /* 0x000000320a005986 */ /* 0x0003e8000c101510 */
[----:B------:R-:W-:Y:S01]  /*28c50*/  @P4 STG.E.U16 desc[UR16][R16.64], R14 ;  /* 0x0000000e10004986 */ /* 0x000fe2000c101510 */
[----:B------:R-:W-:Y:S01]  /*28c60*/  ISETP.LT.AND P4, PT, R76, UR11, !P0 ;  /* 0x0000000b4c007c0c */ /* 0x000fe2000c781270 */
[----:B------:R-:W-:-:S04]  /*28c70*/  IMAD.WIDE R12, R15, 0x2, R8 ;  /* 0x000000020f0c7825 */ /* 0x000fc800078e0208 */
[----:B------:R-:W-:Y:S01]  /*28c80*/  VIADD R0, R92, 0x33 ;  /* 0x000000335c007836 */ /* 0x000fe20000000000 */
[----:B------:R3:W-:Y:S01]  /*28c90*/  @P6 STG.E.U16 desc[UR16][R12.64], R20 ;  /* 0x000000140c006986 */ /* 0x0007e2000c101510 */
[----:B------:R-:W-:Y:S01]  /*28ca0*/  ISETP.LT.AND P5, PT, R72, UR44, !P0 ;  /* 0x0000002c48007c0c */ /* 0x000fe2000c7a1270 */
[----:B-1----:R-:W-:Y:S01]  /*28cb0*/  IMAD.WIDE R10, R15, 0x2, R2 ;  /* 0x000000020f0a7825 */ /* 0x002fe200078e0202 */
[----:B------:R-:W-:Y:S01]  /*28cc0*/  ISETP.LT.AND P6, PT, R89, UR55, !P0 ;  /* 0x0000003759007c0c */ /* 0x000fe2000c7c1270 */
[----:B------:R-:W1:Y:S01]  /*28cd0*/  LDCU UR11, c[0x0][0x398] ;  /* 0x00007300ff0b77ac */ /* 0x000e620008000800 */
[----:B----4-:R-:W-:Y:S02]  /*28ce0*/  ISETP.GE.AND P0, PT, R0, UR4, PT ;  /* 0x0000000400007c0c */ /* 0x010fe4000bf06270 */
[----:B------:R4:W-:Y:S01]  /*28cf0*/  @P4 STG.E.U16 desc[UR16][R10.64], R18 ;  /* 0x000000120a004986 */ /* 0x0009e2000c101510 */
[----:B--2---:R-:W-:Y:S01]  /*28d00*/  F2FP.F16.F32.PACK_AB R0, R27, R26 ;  /* 0x0000001a1b00723e */ /* 0x004fe200000000ff */
[----:B---3--:R-:W-:Y:S01]  /*28d10*/  IMAD.WIDE R12, R15, 0x2, R6 ;  /* 0x000000020f0c7825 */ /* 0x008fe200078e0206 */
[----:B------:R-:W-:Y:S01]  /*28d20*/  PRMT R14, R51, 0x7632, R14 ;  /* 0x00007632330e7816 */ /* 0x000fe2000000000e */
[----:B------:R-:W2:Y:S01]  /*28d30*/  LDCU UR4, c[0x0][0x398] ;  /* 0x00007300ff0477ac */ /* 0x000ea20008000800 */
[----:B----4-:R-:W-:-:S02]  /*28d40*/  PRMT R18, R0, 0x7610, R18 ;  /* 0x0000761000127816 */ /* 0x010fc40000000012 */
[----:B------:R-:W-:Y:S02]  /*28d50*/  PRMT R20, R0, 0x7632, R20 ;  /* 0x0000763200147816 */ /* 0x000fe40000000014 */
[----:B------:R-:W-:Y:S02]  /*28d60*/  F2FP.F16.F32.PACK_AB R0, R68, R70 ;  /* 0x000000464400723e */ /* 0x000fe400000000ff */
[----:B------:R-:W3:Y:S04]  /*28d70*/  LDL.LU R70, [R1+0x1cc] ;  /* 0x0001cc0001467983 */ /* 0x000ee80000300800 */
[----:B------:R-:W3:Y:S01]  /*28d80*/  LDL.LU R71, [R1+0x2cc] ;  /* 0x0002cc0001477983 */ /* 0x000ee20000300800 */
[----:B------:R-:W-:-:S03]  /*28d90*/  IMAD.WIDE R16, R15, 0x2, R4 ;  /* 0x000000020f107825 */ /* 0x000fc600078e0204 */
[----:B------:R4:W-:Y:S01]  /*28da0*/  @P5 STG.E.U16 desc[UR16][R12.64], R51 ;  /* 0x000000330c005986 */ /* 0x0009e2000c101510 */
[----:B------:R-:W-:-:S03]  /*28db0*/  ISETP.LT.AND P5, PT, R76, UR37, !P2 ;  /* 0x000000254c007c0c */ /* 0x000fc6000d7a1270 */
[----:B------:R0:W-:Y:S01]  /*28dc0*/  @P6 STG.E.U16 desc[UR16][R16.64], R14 ;  /* 0x0000000e10006986 */ /* 0x0001e2000c101510 */
[----:B------:R-:W-:Y:S01]  /*28dd0*/  ISETP.LT.AND P6, PT, R93, UR34, !P2 ;  /* 0x000000225d007c0c */ /* 0x000fe2000d7c1270 */
[----:B------:R-:W-:Y:S01]  /*28de0*/  VIADD R19, R15, UR7 ;  /* 0x000000070f137c36 */ /* 0x000fe20008000000 */
[----:B------:R-:W-:Y:S01]  /*28df0*/  ISETP.LT.AND P4, PT, R72, UR26, !P2 ;  /* 0x0000001a48007c0c */ /* 0x000fe2000d781270 */
[----:B------:R-:W-:Y:S01]  /*28e00*/  VIADD R21, R92, 0x32 ;  /* 0x000000325c157836 */ /* 0x000fe20000000000 */
[----:B------:R-:W2:Y:S01]  /*28e10*/  LDL.LU R68, [R1+0xc8] ;  /* 0x0000c80001447983 */ /* 0x000ea20000300800 */
[C---:B------:R-:W-:Y:S01]  /*28e20*/  IMAD.WIDE R10, R19.reuse, 0x2, R8 ;  /* 0x00000002130a7825 */ /* 0x040fe200078e0208 */
[----:B------:R-:W-:Y:S01]  /*28e30*/  PRMT R22, R0, 0x7632, R22 ;  /* 0x0000763200167816 */ /* 0x000fe20000000016 */
[----:B------:R-:W1:Y:S02]  /*28e40*/  LDCU UR26, c[0x0][0x398] ;  /* 0x00007300ff1a77ac */ /* 0x000e640008000800 */
[C---:B----4-:R-:W-:Y:S01]  /*28e50*/  IMAD.WIDE R12, R19.reuse, 0x2, R2 ;  /* 0x00000002130c7825 */ /* 0x050fe200078e0202 */
[----:B------:R-:W4:Y:S03]  /*28e60*/  LDCU UR34, c[0x0][0x398] ;  /* 0x00007300ff2277ac */ /* 0x000f260008000800 */
[----:B0-----:R-:W-:Y:S01]  /*28e70*/  IMAD.WIDE R14, R19, 0x2, R6 ;  /* 0x00000002130e7825 */ /* 0x001fe200078e0206 */
[----:B------:R0:W-:Y:S01]  /*28e80*/  @P6 STG.E.U16 desc[UR16][R10.64], R18 ;  /* 0x000000120a006986 */ /* 0x0001e2000c101510 */
[----:B------:R-:W-:-:S03]  /*28e90*/  ISETP.LT.AND P2, PT, R89, UR43, !P2 ;  /* 0x0000002b59007c0c */ /* 0x000fc6000d741270 */
[----:B------:R0:W-:Y:S04]  /*28ea0*/  @P5 STG.E.U16 desc[UR16][R12.64], R20 ;  /* 0x000000140c005986 */ /* 0x0001e8000c101510 */
[----:B------:R1:W-:Y:S01]  /*28eb0*/  @P4 STG.E.U16 desc[UR16][R14.64], R52 ;  /* 0x000000340e004986 */ /* 0x0003e2000c101510 */
[----:B------:R-:W-:Y:S01]  /*28ec0*/  ISETP.LT.AND P4, PT, R93, UR14, !P3 ;  /* 0x0000000e5d007c0c */ /* 0x000fe2000df81270 */
[----:B------:R-:W-:Y:S01]  /*28ed0*/  IMAD.WIDE R16, R19, 0x2, R4 ;  /* 0x0000000213107825 */ /* 0x000fe200078e0204 */
[----:B------:R-:W-:Y:S01]  /*28ee0*/  ISETP.GE.AND P1, PT, R21, UR8, PT ;  /* 0x0000000815007c0c */ /* 0x000fe2000bf26270 */
[----:B------:R-:W4:Y:S02]  /*28ef0*/  LDCU UR8, c[0x0][0x39c] ;  /* 0x00007380ff0877ac */ /* 0x000f240008000800 */
[----:B------:R-:W-:Y:S01]  /*28f00*/  VIADD R19, R19, UR7 ;  /* 0x0000000713137c36 */ /* 0x000fe20008000000 */
[----:B------:R-:W-:Y:S01]  /*28f10*/  PRMT R21, R52, 0x7632, R21 ;  /* 0x0000763234157816 */ /* 0x000fe20000000015 */
[----:B0-----:R-:W-:Y:S01]  /*28f20*/  VIADD R18, R92, 0x34 ;  /* 0x000000345c127836 */ /* 0x001fe20000000000 */
[----:B------:R-:W-:Y:S01]  /*28f30*/  PRMT R20, R0, 0x7610, R20 ;  /* 0x0000761000147816 */ /* 0x000fe20000000014 */
[C---:B------:R-:W-:Y:S01]  /*28f40*/  IMAD.WIDE R10, R19.reuse, 0x2, R8 ;  /* 0x00000002130a7825 */ /* 0x040fe200078e0208 */
[----:B------:R-:W-:Y:S01]  /*28f50*/  F2FP.F16.F32.PACK_AB R0, R24, R23 ;  /* 0x000000171800723e */ /* 0x000fe200000000ff */
[----:B------:R0:W-:Y:S01]  /*28f60*/  @P2 STG.E.U16 desc[UR16][R16.64], R21 ;  /* 0x0000001510002986 */ /* 0x0001e2000c101510 */
[----:B------:R-:W-:Y:S01]  /*28f70*/  ISETP.LT.AND P5, PT, R76, UR24, !P3 ;  /* 0x000000184c007c0c */ /* 0x000fe2000dfa1270 */
[C---:B------:R-:W-:Y:S01]  /*28f80*/  IMAD.WIDE R12, R19.reuse, 0x2, R2 ;  /* 0x00000002130c7825 */ /* 0x040fe200078e0202 */
[----:B------:R-:W-:Y:S01]  /*28f90*/  ISETP.LT.AND P6, PT, R72, UR32, !P3 ;  /* 0x0000002048007c0c */ /* 0x000fe2000dfc1270 */
[----:B------:R2:W-:Y:S01]  /*28fa0*/  @P4 STG.E.U16 desc[UR16][R10.64], R20 ;  /* 0x000000140a004986 */ /* 0x0005e2000c101510 */
[----:B------:R-:W-:Y:S01]  /*28fb0*/  F2FP.F16.F32.PACK_AB R56, R56, R88 ;  /* 0x000000583838723e */ /* 0x000fe200000000ff */
[----:B-1----:R-:W-:Y:S01]  /*28fc0*/  IMAD.WIDE R14, R19, 0x2, R6 ;  /* 0x00000002130e7825 */ /* 0x002fe200078e0206 */
[----:B------:R-:W1:Y:S01]  /*28fd0*/  LDCU UR14, c[0x0][0x398] ;  /* 0x00007300ff0e77ac */ /* 0x000e620008000800 */
[----:B0-----:R-:W-:-:S02]  /*28fe0*/  PRMT R21, R0, 0x7632, R21 ;  /* 0x0000763200157816 */ /* 0x001fc40000000015 */
[C---:B------:R-:W-:Y:S01]  /*28ff0*/  VIADD R17, R19.reuse, UR7 ;  /* 0x0000000713117c36 */ /* 0x040fe20008000000 */
[----:B----4-:R-:W-:Y:S02]  /*29000*/  ISETP.GE.AND P2, PT, R18, UR8, PT ;  /* 0x0000000812007c0c */ /* 0x010fe4000bf46270 */
[----:B--2---:R-:W-:Y:S01]  /*29010*/  F2FP.F16.F32.PACK_AB R54, R54, R68 ;  /* 0x000000443636723e */ /* 0x004fe200000000ff */
[----:B------:R-:W-:Y:S01]  /*29020*/  VIADD R16, R92, 0x35 ;  /* 0x000000355c107836 */ /* 0x000fe20000000000 */
[----:B------:R-:W-:Y:S01]  /*29030*/  PRMT R20, R0, 0x7610, R20 ;  /* 0x0000761000147816 */ /* 0x000fe20000000014 */
[----:B------:R0:W-:Y:S01]  /*29040*/  @P5 STG.E.U16 desc[UR16][R12.64], R22 ;  /* 0x000000160c005986 */ /* 0x0001e2000c101510 */
[----:B---3--:R-:W-:Y:S01]  /*29050*/  F2FP.F16.F32.PACK_AB R0, R70, R71 ;  /* 0x000000474600723e */ /* 0x008fe200000000ff */
[----:B------:R-:W-:Y:S01]  /*29060*/  IMAD.WIDE R10, R19, 0x2, R4 ;  /* 0x00000002130a7825 */ /* 0x000fe200078e0204 */
[----:B------:R-:W-:Y:S01]  /*29070*/  ISETP.LT.AND P4, PT, R89, UR33, !P3 ;  /* 0x0000002159007c0c */ /* 0x000fe2000df81270 */
[----:B------:R-:W2:Y:S01]  /*29080*/  LDL.LU R70, [R1+0x1d0] ;  /* 0x0001d00001467983 */ /* 0x000ea20000300800 */
[----:B------:R-:W-:Y:S01]  /*29090*/  PRMT R18, R53, 0x7632, R18 ;  /* 0x0000763235127816 */ /* 0x000fe20000000012 */
[----:B------:R-:W3:Y:S02]  /*290a0*/  LDCU UR8, c[0x0][0x398] ;  /* 0x00007300ff0877ac */ /* 0x000ee40008000800 */
[----:B------:R-:W2:Y:S01]  /*290b0*/  LDL.LU R71, [R1+0x2d0] ;  /* 0x0002d00001477983 */ /* 0x000ea20000300800 */
[----:B------:R-:W-:Y:S01]  /*290c0*/  ISETP.LT.AND P5, PT, R93, UR28, !P1 ;  /* 0x0000001c5d007c0c */ /* 0x000fe2000cfa1270 */
[----:B------:R-:W4:Y:S01]  /*290d0*/  LDCU UR24, c[0x0][0x398] ;  /* 0x00007300ff1877ac */ /* 0x000f220008000800 */
[----:B0-----:R-:W-:Y:S01]  /*290e0*/  IMAD.WIDE R12, R17, 0x2, R8 ;  /* 0x00000002110c7825 */ /* 0x001fe200078e0208 */
[----:B------:R0:W-:Y:S01]  /*290f0*/  @P6 STG.E.U16 desc[UR16][R14.64], R53 ;  /* 0x000000350e006986 */ /* 0x0001e2000c101510 */
[----:B------:R-:W-:Y:S01]  /*29100*/  ISETP.LT.AND P6, PT, R76, UR30, !P1 ;  /* 0x0000001e4c007c0c */ /* 0x000fe2000cfc1270 */
[----:B------:R-:W1:Y:S02]  /*29110*/  LDCU UR28, c[0x0][0x398] ;  /* 0x00007300ff1c77ac */ /* 0x000e640008000800 */
[----:B------:R3:W-:Y:S01]  /*29120*/  @P4 STG.E.U16 desc[UR16][R10.64], R18 ;  /* 0x000000120a004986 */ /* 0x0007e2000c101510 */
[----:B------:R-:W-:-:S05]  /*29130*/  ISETP.LT.AND P4, PT, R89, UR35, !P1 ;  /* 0x0000002359007c0c */ /* 0x000fca000cf81270 */
[----:B------:R1:W-:Y:S01]  /*29140*/  @P5 STG.E.U16 desc[UR16][R12.64], R20 ;  /* 0x000000140c005986 */ /* 0x0003e2000c101510 */
[----:B------:R-:W-:Y:S01]  /*29150*/  ISETP.LT.AND P5, PT, R72, UR12, !P1 ;  /* 0x0000000c48007c0c */ /* 0x000fe2000cfa1270 */
[C---:B------:R-:W-:Y:S01]  /*29160*/  VIADD R19, R17.reuse, UR7 ;  /* 0x0000000711137c36 */ /* 0x040fe20008000000 */
[----:B------:R-:W-:Y:S01]  /*29170*/  ISETP.GE.AND P3, PT, R16, UR13, PT ;  /* 0x0000000d10007c0c */ /* 0x000fe2000bf66270 */
[C---:B0-----:R-:W-:Y:S01]  /*29180*/  IMAD.WIDE R14, R17.reuse, 0x2, R2 ;  /* 0x00000002110e7825 */ /* 0x041fe200078e0202 */
[----:B------:R-:W-:Y:S01]  /*29190*/  PRMT R22, R56, 0x7632, R22 ;  /* 0x0000763238167816 */ /* 0x000fe20000000016 */
[----:B------:R-:W0:Y:S01]  /*291a0*/  LDCU UR13, c[0x0][0x398] ;  /* 0x00007300ff0d77ac */ /* 0x000e220008000800 */
[----:B---3--:R-:W-:Y:S01]  /*291b0*/  PRMT R18, R0, 0x7610, R18 ;  /* 0x0000761000127816 */ /* 0x008fe20000000012 */
[----:B------:R-:W-:Y:S01]  /*291c0*/  IMAD.WIDE R10, R17, 0x2, R6 ;  /* 0x00000002110a7825 */ /* 0x000fe200078e0206 */
[----:B------:R-:W-:-:S03]  /*291d0*/  PRMT R0, R54, 0x7632, R0 ;  /* 0x0000763236007816 */ /* 0x000fc60000000000 */
[----:B-1----:R-:W-:Y:S01]  /*291e0*/  IMAD.WIDE R12, R17, 0x2, R4 ;  /* 0x00000002110c7825 */ /* 0x002fe200078e0204 */
[----:B------:R1:W-:Y:S01]  /*291f0*/  @P6 STG.E.U16 desc[UR16][R14.64], R21 ;  /* 0x000000150e006986 */ /* 0x0003e2000c101510 */
[----:B------:R-:W-:Y:S01]  /*29200*/  PRMT R17, R0, 0x7632, R17 ;  /* 0x0000763200117816 */ /* 0x000fe20000000011 */
[----:B------:R-:W3:Y:S02]  /*29210*/  LDCU UR12, c[0x0][0x398] ;  /* 0x00007300ff0c77ac */ /* 0x000ee40008000800 */
[----:B------:R-:W-:Y:S04]  /*29220*/  @P5 STG.E.U16 desc[UR16][R10.64], R54 ;  /* 0x000000360a005986 */ /* 0x000fe8000c101510 */
[----:B------:R2:W-:Y:S01]  /*29230*/  @P4 STG.E.U16 desc[UR16][R12.64], R0 ;  /* 0x000000000c004986 */ /* 0x0005e2000c101510 */
[----:B------:R-:W-:Y:S01]  /*29240*/  ISETP.LT.AND P6, PT, R93, UR22, !P0 ;  /* 0x000000165d007c0c */ /* 0x000fe2000c7c1270 */
[----:B------:R-:W-:-:S02]  /*29250*/  VIADD R16, R92, 0x36 ;  /* 0x000000365c107836 */ /* 0x000fc40000000000 */
[----:B-1----:R-:W-:Y:S01]  /*29260*/  IMAD.WIDE R14, R19, 0x2, R8 ;  /* 0x00000002130e7825 */ /* 0x002fe200078e0208 */
[----:B------:R-:W-:Y:S01]  /*29270*/  ISETP.LT.AND P4, PT, R76, UR10, !P0 ;  /* 0x0000000a4c007c0c */ /* 0x000fe2000c781270 */
[----:B------:R-:W1:Y:S01]  /*29280*/  LDCU UR10, c[0x0][0x398] ;  /* 0x00007300ff0a77ac */ /* 0x000e620008000800 */
[----:B------:R-:W-:Y:S02]  /*29290*/  ISETP.LT.AND P5, PT, R72, UR18, !P0 ;  /* 0x0000001248007c0c */ /* 0x000fe4000c7a1270 */
[----:B--2---:R-:W-:-:S05]  /*292a0*/  F2FP.F16.F32.PACK_AB R0, R70, R71 ;  /* 0x000000474600723e */ /* 0x004fca00000000ff */
[----:B------:R2:W-:Y:S01]  /*292b0*/  @P6 STG.E.U16 desc[UR16][R14.64], R18 ;  /* 0x000000120e006986 */ /* 0x0005e2000c101510 */
[----:B------:R-:W-:-:S04]  /*292c0*/  IMAD.WIDE R10, R19, 0x2, R2 ;  /* 0x00000002130a7825 */ /* 0x000fc800078e0202 */
[----:B------:R-:W-:Y:S01]  /*292d0*/  IMAD.WIDE R12, R19, 0x2, R6 ;  /* 0x00000002130c7825 */ /* 0x000fe200078e0206 */
[C---:B------:R-:W-:Y:S01]  /*292e0*/  PRMT R20, R0.reuse, 0x7610, R20 ;  /* 0x0000761000147816 */ /* 0x040fe20000000014 */
[----:B------:R-:W0:Y:S01]  /*292f0*/  LDCU UR18, c[0x0][0x398] ;  /* 0x00007300ff1277ac */ /* 0x000e220008000800 */
[----:B------:R-:W-:Y:S02]  /*29300*/  PRMT R21, R0, 0x7632, R21 ;  /* 0x0000763200157816 */ /* 0x000fe40000000015 */
[----:B------:R-:W-:Y:S01]  /*29310*/  F2FP.F16.F32.PACK_AB R0, R84, R82 ;  /* 0x000000525400723e */ /* 0x000fe200000000ff */
[----:B------:R-:W0:Y:S01]  /*29320*/  LDCU UR22, c[0x0][0x398] ;  /* 0x00007300ff1677ac */ /* 0x000e220008000800 */
[----:B------:R-:W3:Y:S04]  /*29330*/  LDL.LU R82, [R1+0x1dc] ;  /* 0x0001dc0001527983 */ /* 0x000ee80000300800 */
[----:B------:R-:W3:Y:S01]  /*29340*/  LDL.LU R83, [R1+0x2dc] ;  /* 0x0002dc0001537983 */ /* 0x000ee20000300800 */
[----:B------:R-:W-:Y:S01]  /*29350*/  ISETP.LT.AND P6, PT, R89, UR20, !P0 ;  /* 0x0000001459007c0c */ /* 0x000fe2000c7c1270 */
[----:B--2---:R-:W-:Y:S01]  /*29360*/  IMAD.WIDE R14, R19, 0x2, R4 ;  /* 0x00000002130e7825 */ /* 0x004fe200078e0204 */
[----:B------:R-:W-:Y:S01]  /*29370*/  PRMT R18, R55, 0x7632, R18 ;  /* 0x0000763237127816 */ /* 0x000fe20000000012 */
[----:B------:R2:W-:Y:S01]  /*29380*/  @P4 STG.E.U16 desc[UR16][R10.64], R17 ;  /* 0x000000110a004986 */ /* 0x0005e2000c101510 */
[----:B------:R-:W-:Y:S01]  /*29390*/  ISETP.GE.AND P1, PT, R16, UR15, PT ;  /* 0x0000000f10007c0c */ /* 0x000fe2000bf26270 */
[----:B------:R-:W0:Y:S02]  /*293a0*/  LDCU UR20, c[0x0][0x398] ;  /* 0x00007300ff1477ac */ /* 0x000e240008000800 */
[----:B------:R1:W-:Y:S01]  /*293b0*/  @P5 STG.E.U16 desc[UR16][R12.64], R55 ;  /* 0x000000370c005986 */ /* 0x0003e2000c101510 */
[----:B------:R-:W-:-:S02]  /*293c0*/  ISETP.LT.AND P5, PT, R76, UR11, !P2 ;  /* 0x0000000b4c007c0c */ /* 0x000fc4000d7a1270 */
[----:B------:R-:W-:Y:S01]  /*293d0*/  ISETP.LT.AND P4, PT, R72, UR4, !P2 ;  /* 0x0000000448007c0c */ /* 0x000fe2000d781270 */
[----:B------:R-:W-:Y:S01]  /*293e0*/  VIADD R19, R19, UR7 ;  /* 0x0000000713137c36 */ /* 0x000fe20008000000 */
[----:B------:R-:W4:Y:S01]  /*293f0*/  LDL.LU R84, [R1+0xd8] ;  /* 0x0000d80001547983 */ /* 0x000f220000300800 */
[----:B------:R-:W-:Y:S01]  /*29400*/  VIADD R16, R92, 0x37 ;  /* 0x000000375c107836 */ /* 0x000fe20000000000 */
[----:B------:R-:W0:Y:S02]  /*29410*/  LDCU UR15, c[0x0][0x398] ;  /* 0x00007300ff0f77ac */ /* 0x000e240008000800 */
[----:B------:R0:W-:Y:S01]  /*29420*/  @P6 STG.E.U16 desc[UR16][R14.64], R18 ;  /* 0x000000120e006986 */ /* 0x0001e2000c101510 */
[----:B------:R-:W-:Y:S01]  /*29430*/  ISETP.LT.AND P6, PT, R93, UR36, !P2 ;  /* 0x000000245d007c0c */ /* 0x000fe2000d7c1270 */
[C---:B--2---:R-:W-:Y:S01]  /*29440*/  IMAD.WIDE R10, R19.reuse, 0x2, R8 ;  /* 0x00000002130a7825 */ /* 0x044fe200078e0208 */
[----:B------:R-:W2:Y:S03]  /*29450*/  LDCU UR4, c[0x0][0x398] ;  /* 0x00007300ff0477ac */ /* 0x000ea60008000800 */
[----:B-1----:R-:W-:Y:S01]  /*29460*/  IMAD.WIDE R12, R19, 0x2, R2 ;  /* 0x00000002130c7825 */ /* 0x002fe200078e0202 */
[----:B------:R-:W-:Y:S01]  /*29470*/  ISETP.LT.AND P2, PT, R89, UR38, !P2 ;  /* 0x0000002659007c0c */ /* 0x000fe2000d741270 */
[----:B------:R-:W1:Y:S02]  /*29480*/  LDCU UR11, c[0x0][0x398] ;  /* 0x00007300ff0b77ac */ /* 0x000e640008000800 */
[----:B0-----:R-:W-:-:S04]  /*29490*/  IMAD.WIDE R14, R19, 0x2, R6 ;  /* 0x00000002130e7825 */ /* 0x001fc800078e0206 */
[----:B------:R0:W-:Y:S04]  /*294a0*/  @P6 STG.E.U16 desc[UR16][R10.64], R20 ;  /* 0x000000140a006986 */ /* 0x0001e8000c101510 */
[----:B------:R1:W-:Y:S01]  /*294b0*/  @P5 STG.E.U16 desc[UR16][R12.64], R21 ;  /* 0x000000150c005986 */ /* 0x0003e2000c101510 */
[----:B------:R-:W-:-:S03]  /*294c0*/  ISETP.LT.AND P5, PT, R76, UR34, !P3 ;  /* 0x000000224c007c0c */ /* 0x000fc6000dfa1270 */
[----:B------:R-:W-:Y:S01]  /*294d0*/  @P4 STG.E.U16 desc[UR16][R14.64], R56 ;  /* 0x000000380e004986 */ /* 0x000fe2000c101510 */
[----:B------:R-:W-:Y:S02]  /*294e0*/  ISETP.LT.AND P4, PT, R93, UR26, !P3 ;  /* 0x0000001a5d007c0c */ /* 0x000fe4000df81270 */
[----:B------:R-:W-:Y:S01]  /*294f0*/  ISETP.GE.AND P0, PT, R16, UR5, PT ;  /* 0x0000000510007c0c */ /* 0x000fe2000bf06270 */
[C---:B------:R-:W-:Y:S01]  /*29500*/  IMAD.WIDE R16, R19.reuse, 0x2, R4 ;  /* 0x0000000213107825 */ /* 0x040fe200078e0204 */
[C---:B0-----:R-:W-:Y:S01]  /*29510*/  PRMT R20, R0.reuse, 0x7610, R20 ;  /* 0x0000761000147816 */ /* 0x041fe20000000014 */
[----:B------:R-:W0:Y:S02]  /*29520*/  LDCU UR5, c[0x0][0x398] ;  /* 0x00007300ff0577ac */ /* 0x000e240008000800 */
[----:B------:R-:W-:Y:S01]  /*29530*/  VIADD R19, R19, UR7 ;  /* 0x0000000713137c36 */ /* 0x000fe20008000000 */
[----:B-1----:R-:W-:-:S03]  /*29540*/  PRMT R21, R0, 0x7632, R21 ;  /* 0x0000763200157816 */ /* 0x002fc60000000015 */
[----:B------:R-:W-:Y:S01]  /*29550*/  IMAD.WIDE R10, R19, 0x2, R8 ;  /* 0x00000002130a7825 */ /* 0x000fe200078e0208 */
[----:B------:R-:W-:-:S03]  /*29560*/  F2FP.F16.F32.PACK_AB R0, R85, R87 ;  /* 0x000000575500723e */ /* 0x000fc600000000ff */
[----:B------:R-:W-:Y:S01]  /*29570*/  IMAD.WIDE R12, R19, 0x2, R2 ;  /* 0x00000002130c7825 */ /* 0x000fe200078e0202 */
[----:B------:R-:W-:Y:S04]  /*29580*/  @P2 STG.E.U16 desc[UR16][R16.64], R22 ;  /* 0x0000001610002986 */ /* 0x000fe8000c101510 */
[----:B------:R1:W-:Y:S04]  /*29590*/  @P4 STG.E.U16 desc[UR16][R10.64], R20 ;  /* 0x000000140a004986 */ /* 0x0003e8000c101510 */
[----:B------:R0:W-:Y:S01]  /*295a0*/  @P5 STG.E.U16 desc[UR16][R12.64], R21 ;  /* 0x000000150c005986 */ /* 0x0001e2000c101510 */
[----:B-1----:R-:W-:-:S02]  /*295b0*/  PRMT R20, R0, 0x7610, R20 ;  /* 0x0000761000147816 */ /* 0x002fc40000000014 */
[----:B0-----:R-:W-:Y:S02]  /*295c0*/  PRMT R21, R0, 0x7632, R21 ;  /* 0x0000763200157816 */ /* 0x001fe40000000015 */
[----:B---3--:R-:W-:Y:S02]  /*295d0*/  F2FP.F16.F32.PACK_AB R0, R82, R83 ;  /* 0x000000535200723e */ /* 0x008fe400000000ff */
[----:B------:R-:W3:Y:S04]  /*295e0*/  LDL.LU R82, [R1+0x1e0] ;  /* 0x0001e00001527983 */ /* 0x000ee80000300800 */
[----:B------:R-:W3:Y:S01]  /*295f0*/  LDL.LU R83, [R1+0x2e0] ;  /* 0x0002e00001537983 */ /* 0x000ee20000300800 */
[----:B------:R-:W-:Y:S01]  /*29600*/  ISETP.LT.AND P6, PT, R72, UR8, !P3 ;  /* 0x0000000848007c0c */ /* 0x000fe2000dfc1270 */
[----:B------:R-:W-:Y:S01]  /*29610*/  IMAD.WIDE R14, R19, 0x2, R6 ;  /* 0x00000002130e7825 */ /* 0x000fe200078e0206 */
[----:B------:R-:W-:Y:S01]  /*29620*/  ISETP.LT.AND P4, PT, R89, UR14, !P3 ;  /* 0x0000000e59007c0c */ /* 0x000fe2000df81270 */
[----:B------:R-:W0:Y:S01]  /*29630*/  LDCU UR8, c[0x0][0x398] ;  /* 0x00007300ff0877ac */ /* 0x000e220008000800 */
[----:B----4-:R-:W-:Y:S01]  /*29640*/  ISETP.LT.AND P5, PT, R93, UR24, !P1 ;  /* 0x000000185d007c0c */ /* 0x010fe2000cfa1270 */
[----:B------:R-:W-:-:S02]  /*29650*/  VIADD R18, R92, 0x38 ;  /* 0x000000385c127836 */ /* 0x000fc40000000000 */
[C---:B------:R-:W-:Y:S01]  /*29660*/  VIADD R17, R19.reuse, UR7 ;  /* 0x0000000713117c36 */ /* 0x040fe20008000000 */
[----:B------:R-:W-:Y:S01]  /*29670*/  F2FP.F16.F32.PACK_AB R58, R58, R84 ;  /* 0x000000543a3a723e */ /* 0x000fe200000000ff */
[----:B------:R-:W-:-:S04]  /*29680*/  IMAD.WIDE R10, R19, 0x2, R4 ;  /* 0x00000002130a7825 */ /* 0x000fc800078e0204 */
[----:B------:R1:W-:Y:S01]  /*29690*/  @P6 STG.E.U16 desc[UR16][R14.64], R57 ;  /* 0x000000390e006986 */ /* 0x0003e2000c101510 */
[----:B------:R-:W-:Y:S01]  /*296a0*/  ISETP.LT.AND P6, PT, R76, UR13, !P1 ;  /* 0x0000000d4c007c0c */ /* 0x000fe2000cfc1270 */
[----:B------:R-:W4:Y:S01]  /*296b0*/  LDCU UR14, c[0x0][0x398] ;  /* 0x00007300ff0e77ac */ /* 0x000f220008000800 */
[----:B------:R-:W-:Y:S01]  /*296c0*/  ISETP.GE.AND P2, PT, R18, UR31, PT ;  /* 0x0000001f12007c0c */ /* 0x000fe2000bf46270 */
[----:B------:R-:W-:Y:S01]  /*296d0*/  IMAD.WIDE R12, R17, 0x2, R8 ;  /* 0x00000002110c7825 */ /* 0x000fe200078e0208 */
[----:B------:R-:W-:Y:S01]  /*296e0*/  PRMT R18, R57, 0x7632, R18 ;  /* 0x0000763239127816 */ /* 0x000fe20000000012 */
[----:B------:R-:W0:Y:S04]  /*296f0*/  LDCU UR13, c[0x0][0x398] ;  /* 0x00007300ff0d77ac */ /* 0x000e280008000800 */
[----:B------:R2:W-:Y:S01]  /*29700*/  @P4 STG.E.U16 desc[UR16][R10.64], R18 ;  /* 0x000000120a004986 */ /* 0x0005e2000c101510 */
[----:B-1----:R-:W-:-:S03]  /*29710*/  IMAD.WIDE R14, R17, 0x2, R2 ;  /* 0x00000002110e7825 */ /* 0x002fc600078e0202 */
[----:B------:R1:W-:Y:S01]  /*29720*/  @P5 STG.E.U16 desc[UR16][R12.64], R20 ;  /* 0x000000140c005986 */ /* 0x0003e2000c101510 */
[----:B------:R-:W-:Y:S02]  /*29730*/  ISETP.LT.AND P5, PT, R72, UR28, !P1 ;  /* 0x0000001c48007c0c */ /* 0x000fe4000cfa1270 */
[----:B------:R-:W-:Y:S01]  /*29740*/  ISETP.LT.AND P4, PT, R89, UR12, !P1 ;  /* 0x0000000c59007c0c */ /* 0x000fe2000cf81270 */
[----:B------:R0:W-:Y:S01]  /*29750*/  @P6 STG.E.U16 desc[UR16][R14.64], R21 ;  /* 0x000000150e006986 */ /* 0x0001e2000c101510 */
[----:B------:R-:W-:Y:S01]  /*29760*/  ISETP.LT.AND P6, PT, R93, UR15, !P0 ;  /* 0x0000000f5d007c0c */ /* 0x000fe2000c7c1270 */
[----:B------:R-:W-:Y:S01]  /*29770*/  VIADD R19, R17, UR7 ;  /* 0x0000000711137c36 */ /* 0x000fe20008000000 */
[----:B------:R-:W-:Y:S01]  /*29780*/  F2FP.F16.F32.PACK_AB R59, R59, R86 ;  /* 0x000000563b3b723e */ /* 0x000fe200000000ff */
[C---:B--2---:R-:W-:Y:S01]  /*29790*/  IMAD.WIDE R10, R17.reuse, 0x2, R6 ;  /* 0x00000002110a7825 */ /* 0x044fe200078e0206 */
[----:B------:R-:W-:Y:S01]  /*297a0*/  PRMT R18, R0, 0x7610, R18 ;  /* 0x0000761000127816 */ /* 0x000fe20000000012 */
[----:B------:R-:W2:Y:S01]  /*297b0*/  LDCU UR12, c[0x0][0x398] ;  /* 0x00007300ff0c77ac */ /* 0x000ea20008000800 */
[----:B------:R-:W-:Y:S01]  /*297c0*/  PRMT R0, R58, 0x7632, R0 ;  /* 0x000076323a007816 */ /* 0x000fe20000000000 */
[----:B-1----:R-:W-:Y:S01]  /*297d0*/  IMAD.WIDE R12, R17, 0x2, R4 ;  /* 0x00000002110c7825 */ /* 0x002fe200078e0204 */
[----:B------:R-:W-:Y:S01]  /*297e0*/  F2FP.F16.F32.PACK_AB R61, R61, R80 ;  /* 0x000000503d3d723e */ /* 0x000fe200000000ff */
[----:B------:R-:W1:Y:S02]  /*297f0*/  LDCU UR15, c[0x0][0x398] ;  /* 0x00007300ff0f77ac */ /* 0x000e640008000800 */
[----:B0-----:R-:W-:Y:S01]  /*29800*/  IMAD.WIDE R14, R19, 0x2, R8 ;  /* 0x00000002130e7825 */ /* 0x001fe200078e0208 */
[----:B------:R0:W-:Y:S01]  /*29810*/  @P5 STG.E.U16 desc[UR16][R10.64], R58 ;  /* 0x0000003a0a005986 */ /* 0x0001e2000c101510 */
[----:B------:R-:W-:Y:S01]  /*29820*/  ISETP.LT.AND P5, PT, R76, UR10, !P0 ;  /* 0x0000000a4c007c0c */ /* 0x000fe2000c7a1270 */
[----:B------:R-:W1:Y:S02]  /*29830*/  LDCU UR10, c[0x0][0x398] ;  /* 0x00007300ff0a77ac */ /* 0x000e640008000800 */
[----:B------:R2:W-:Y:S01]  /*29840*/  @P4 STG.E.U16 desc[UR16][R12.64], R0 ;  /* 0x000000000c004986 */ /* 0x0005e2000c101510 */
[----:B------:R-:W-:-:S03]  /*29850*/  PRMT R17, R0, 0x7632, R17 ;  /* 0x0000763200117816 */ /* 0x000fc60000000011 */
[----:B------:R1:W-:Y:S01]  /*29860*/  @P6 STG.E.U16 desc[UR16][R14.64], R18 ;  /* 0x000000120e006986 */ /* 0x0003e2000c101510 */
[----:B------:R-:W-:Y:S01]  /*29870*/  ISETP.LT.AND P6, PT, R72, UR5, !P0 ;  /* 0x0000000548007c0c */ /* 0x000fe2000c7c1270 */
[----:B------:R-:W-:Y:S01]  /*29880*/  VIADD R16, R92, 0x39 ;  /* 0x000000395c107836 */ /* 0x000fe20000000000 */
[----:B------:R-:W-:Y:S01]  /*29890*/  ISETP.LT.AND P0, PT, R89, UR18, !P0 ;  /* 0x0000001259007c0c */ /* 0x000fe2000c701270 */
[C---:B0-----:R-:W-:Y:S01]  /*298a0*/  IMAD.WIDE R10, R19.reuse, 0x2, R2 ;  /* 0x00000002130a7825 */ /* 0x041fe200078e0202 */
[----:B------:R-:W-:Y:S01]  /*298b0*/  F2FP.F16.F32.PACK_AB R60, R60, R78 ;  /* 0x0000004e3c3c723e */ /* 0x000fe200000000ff */
[----:B------:R-:W0:Y:S02]  /*298c0*/  LDCU UR5, c[0x0][0x398] ;  /* 0x00007300ff0577ac */ /* 0x000e240008000800 */
[----:B--2---:R-:W-:Y:S01]  /*298d0*/  IMAD.WIDE R12, R19, 0x2, R6 ;  /* 0x00000002130c7825 */ /* 0x004fe200078e0206 */
[----:B------:R2:W-:Y:S01]  /*298e0*/  @P5 STG.E.U16 desc[UR16][R10.64], R17 ;  /* 0x000000110a005986 */ /* 0x0005e2000c101510 */
[----:B-1----:R-:W-:-:S02]  /*298f0*/  PRMT R18, R59, 0x7632, R18 ;  /* 0x000076323b127816 */ /* 0x002fc40000000012 */
[----:B------:R-:W-:Y:S02]  /*29900*/  IMAD.WIDE R14, R19, 0x2, R4 ;  /* 0x00000002130e7825 */ /* 0x000fe400078e0204 */
[----:B------:R1:W-:Y:S01]  /*29910*/  @P6 STG.E.U16 desc[UR16][R12.64], R59 ;  /* 0x0000003b0c006986 */ /* 0x0003e2000c101510 */
[----:B------:R-:W-:Y:S01]  /*29920*/  ISETP.LT.AND P6, PT, R93, UR4, !P2 ;  /* 0x000000045d007c0c */ /* 0x000fe2000d7c1270 */
[----:B------:R-:W0:Y:S01]  /*29930*/  LDCU UR4, c[0x0][0x398] ;  /* 0x00007300ff0477ac */ /* 0x000e220008000800 */
[----:B------:R-:W-:Y:S01]  /*29940*/  ISETP.LT.AND P5, PT, R76, UR11, !P2 ;  /* 0x0000000b4c007c0c */ /* 0x000fe2000d7a1270 */
[----:B------:R4:W-:Y:S01]  /*29950*/  @P0 STG.E.U16 desc[UR16][R14.64], R18 ;  /* 0x000000120e000986 */ /* 0x0009e2000c101510 */
[----:B------:R-:W-:Y:S01]  /*29960*/  ISETP.LT.AND P0, PT, R72, UR8, !P2 ;  /* 0x0000000848007c0c */ /* 0x000fe2000d701270 */
[----:B------:R-:W-:Y:S01]  /*29970*/  VIADD R19, R19, UR7 ;  /* 0x0000000713137c36 */ /* 0x000fe20008000000 */
[----:B------:R-:W-:Y:S01]  /*29980*/  ISETP.GE.AND P3, PT, R16, UR29, PT ;  /* 0x0000001d10007c0c */ /* 0x000fe2000bf66270 */
[----:B------:R-:W-:Y:S01]  /*29990*/  VIADD R16, R92, 0x3a ;  /* 0x0000003a5c107836 */ /* 0x000fe20000000000 */
[----:B------:R-:W-:Y:S01]  /*299a0*/  PRMT R22, R60, 0x7632, R22 ;  /* 0x000076323c167816 */ /* 0x000fe20000000016 */
[----:B--2---:R-:W-:Y:S01]  /*299b0*/  IMAD.WIDE R10, R19, 0x2, R8 ;  /* 0x00000002130a7825 */ /* 0x004fe200078e0208 */
[----:B------:R-:W-:Y:S01]  /*299c0*/  ISETP.LT.AND P2, PT, R89, UR20, !P2 ;  /* 0x0000001459007c0c */ /* 0x000fe2000d741270 */
[----:B------:R-:W2:Y:S02]  /*299d0*/  LDCU UR8, c[0x0][0x398] ;  /* 0x00007300ff0877ac */ /* 0x000ea40008000800 */
[C---:B-1----:R-:W-:Y:S01]  /*299e0*/  IMAD.WIDE R12, R19.reuse, 0x2, R2 ;  /* 0x00000002130c7825 */ /* 0x042fe200078e0202 */
[----:B------:R-:W-:Y:S01]  /*299f0*/  ISETP.GE.AND P1, PT, R16, UR27, PT ;  /* 0x0000001b10007c0c */ /* 0x000fe2000bf26270 */
[----:B------:R-:W1:Y:S02]  /*29a00*/  LDCU UR11, c[0x0][0x398] ;  /* 0x00007300ff0b77ac */ /* 0x000e640008000800 */
[----:B----4-:R-:W-:-:S04]  /*29a10*/  IMAD.WIDE R14, R19, 0x2, R6 ;  /* 0x00000002130e7825 */ /* 0x010fc800078e0206 */
[----:B------:R-:W-:-:S05]  /*29a20*/  VIADD R16, R92, 0x3b ;  /* 0x0000003b5c107836 */ /* 0x000fca0000000000 */
[----:B------:R-:W-:Y:S01]  /*29a30*/  ISETP.GE.AND P4, PT, R16, UR9, PT ;  /* 0x0000000910007c0c */ /* 0x000fe2000bf86270 */
[C---:B------:R-:W-:Y:S01]  /*29a40*/  IMAD.WIDE R16, R19.reuse, 0x2, R4 ;  /* 0x0000000213107825 */ /* 0x040fe200078e0204 */
[----:B------:R-:W4:Y:S03]  /*29a50*/  LDCU UR9, c[0x0][0x398] ;  /* 0x00007300ff0977ac */ /* 0x000f260008000800 */
[----:B------:R-:W-:Y:S02]  /*29a60*/  VIADD R19, R19, UR7 ;  /* 0x0000000713137c36 */ /* 0x000fe40008000000 */
[----:B------:R-:W-:Y:S01]  /*29a70*/  VIADD R18, R92, 0x3c ;  /* 0x0000003c5c127836 */ /* 0x000fe20000000000 */
[----:B---3--:R-:W-:-:S04]  /*29a80*/  F2FP.F16.F32.PACK_AB R0, R82, R83 ;  /* 0x000000535200723e */ /* 0x008fc800000000ff */
[C---:B------:R-:W-:Y:S02]  /*29a90*/  PRMT R20, R0.reuse, 0x7610, R20 ;  /* 0x0000761000147816 */ /* 0x040fe40000000014 */
[----:B------:R-:W-:Y:S02]  /*29aa0*/  PRMT R21, R0, 0x7632, R21 ;  /* 0x0000763200157816 */ /* 0x000fe40000000015 */
[----:B------:R-:W-:Y:S02]  /*29ab0*/  F2FP.F16.F32.PACK_AB R0, R74, R73 ;  /* 0x000000494a00723e */ /* 0x000fe400000000ff */
[----:B------:R-:W3:Y:S04]  /*29ac0*/  LDL.LU R74, [R1+0x1ec] ;  /* 0x0001ec00014a7983 */ /* 0x000ee80000300800 */
[----:B------:R-:W3:Y:S04]  /*29ad0*/  LDL.LU R73, [R1+0x2ec] ;  /* 0x0002ec0001497983 */ /* 0x000ee80000300800 */
[----:B------:R-:W2:Y:S04]  /*29ae0*/  LDL.LU R80, [R1+0xe8] ;  /* 0x0000e80001507983 */ /* 0x000ea80000300800 */
[----:B------:R0:W-:Y:S04]  /*29af0*/  @P6 STG.E.U16 desc[UR16][R10.64], R20 ;  /* 0x000000140a006986 */ /* 0x0001e8000c101510 */
[----:B------:R1:W-:Y:S04]  /*29b00*/  @P5 STG.E.U16 desc[UR16][R12.64], R21 ;  /* 0x000000150c005986 */ /* 0x0003e8000c101510 */
[----:B------:R-:W-:Y:S01]  /*29b10*/  @P0 STG.E.U16 desc[UR16][R14.64], R60 ;  /* 0x0000003c0e000986 */ /* 0x000fe2000c101510 */
[----:B------:R-:W-:Y:S01]  /*29b20*/  ISETP.LT.AND P0, PT, R93, UR14, !P3 ;  /* 0x0000000e5d007c0c */ /* 0x000fe2000df01270 */
[----:B------:R-:W2:Y:S01]  /*29b30*/  LDCU UR14, c[0x0][0x398] ;  /* 0x00007300ff0e77ac */ /* 0x000ea20008000800 */
[----:B0-----:R-:W-:-:S02]  /*29b40*/  PRMT R20, R0, 0x7610, R20 ;  /* 0x0000761000147816 */ /* 0x001fc40000000014 */
[----:B-1----:R-:W-:Y:S02]  /*29b50*/  PRMT R21, R0, 0x7632, R21 ;  /* 0x0000763200157816 */ /* 0x002fe40000000015 */
[----:B------:R-:W-:Y:S02]  /*29b60*/  F2FP.F16.F32.PACK_AB R0, R81, R77 ;  /* 0x0000004d5100723e */ /* 0x000fe400000000ff */
[----:B------:R-:W2:Y:S01]  /*29b70*/  LDL.LU R81, [R1+0x1f0] ;  /* 0x0001f00001517983 */ /* 0x000ea20000300800 */
[----:B------:R-:W-:-:S03]  /*29b80*/  IMAD.WIDE R10, R19, 0x2, R8 ;  /* 0x00000002130a7825 */ /* 0x000fc600078e0208 */
[----:B------:R-:W2:Y:S04]  /*29b90*/  LDL.LU R77, [R1+0x2f0] ;  /* 0x0002f000014d7983 */ /* 0x000ea80000300800 */
[----:B------:R0:W-:Y:S01]  /*29ba0*/  @P2 STG.E.U16 desc[UR16][R16.64], R22 ;  /* 0x0000001610002986 */ /* 0x0001e2000c101510 */
[----:B------:R-:W-:Y:S02]  /*29bb0*/  ISETP.LT.AND P2, PT, R76, UR13, !P3 ;  /* 0x0000000d4c007c0c */ /* 0x000fe4000df41270 */
[----:B------:R-:W-:Y:S01]  /*29bc0*/  ISETP.LT.AND P6, PT, R72, UR22, !P3 ;  /* 0x0000001648007c0c */ /* 0x000fe2000dfc1270 */
[----:B------:R1:W-:Y:S01]  /*29bd0*/  @P0 STG.E.U16 desc[UR16][R10.64], R20 ;  /* 0x000000140a000986 */ /* 0x0003e2000c101510 */
[----:B------:R-:W-:Y:S01]  /*29be0*/  ISETP.LT.AND P3, PT, R89, UR12, !P3 ;  /* 0x0000000c59007c0c */ /* 0x000fe2000df61270 */
[----:B------:R-:W-:Y:S01]  /*29bf0*/  IMAD.WIDE R12, R19, 0x2, R2 ;  /* 0x00000002130c7825 */ /* 0x000fe200078e0202 */
[----:B------:R-:W-:Y:S01]  /*29c00*/  ISETP.LT.AND P0, PT, R93, UR15, !P1 ;  /* 0x0000000f5d007c0c */ /* 0x000fe2000cf01270 */
[----:B------:R-:W2:Y:S01]  /*29c10*/  LDCU UR13, c[0x0][0x398] ;  /* 0x00007300ff0d77ac */ /* 0x000ea20008000800 */
[----:B------:R-:W-:Y:S01]  /*29c20*/  ISETP.GE.AND P5, PT, R18, UR25, PT ;  /* 0x0000001912007c0c */ /* 0x000fe2000bfa6270 */
[----:B0-----:R-:W-:-:S02]  /*29c30*/  VIADD R16, R92, 0x3d ;  /* 0x0000003d5c107836 */ /* 0x001fc40000000000 */
[C---:B------:R-:W-:Y:S02]  /*29c40*/  VIADD R17, R19.reuse, UR7 ;  /* 0x0000000713117c36 */ /* 0x040fe40008000000 */
[----:B------:R0:W-:Y:S01]  /*29c50*/  @P2 STG.E.U16 desc[UR16][R12.64], R21 ;  /* 0x000000150c002986 */ /* 0x0001e2000c101510 */
[----:B------:R-:W-:Y:S01]  /*29c60*/  IMAD.WIDE R14, R19, 0x2, R6 ;  /* 0x00000002130e7825 */ /* 0x000fe200078e0206 */
[----:B------:R-:W-:Y:S01]  /*29c70*/  PRMT R18, R61, 0x7632, R18 ;  /* 0x000076323d127816 */ /* 0x000fe20000000012 */
[----:B------:R-:W2:Y:S01]  /*29c80*/  LDCU UR12, c[0x0][0x398] ;  /* 0x00007300ff0c77ac */ /* 0x000ea20008000800 */
[----:B-1----:R-:W-:Y:S01]  /*29c90*/  PRMT R20, R0, 0x7610, R20 ;  /* 0x0000761000147816 */ /* 0x002fe20000000014 */
[----:B------:R-:W-:Y:S01]  /*29ca0*/  IMAD.WIDE R10, R19, 0x2, R4 ;  /* 0x00000002130a7825 */ /* 0x000fe200078e0204 */
[----:B------:R-:W-:Y:S01]  /*29cb0*/  ISETP.GE.AND P2, PT, R16, UR23, PT ;  /* 0x0000001710007c0c */ /* 0x000fe2000bf46270 */
[----:B------:R1:W-:Y:S02]  /*29cc0*/  @P6 STG.E.U16 desc[UR16][R14.64], R61 ;  /* 0x0000003d0e006986 */ /* 0x0003e4000c101510 */
[----:B------:R-:W-:-:S02]  /*29cd0*/  VIADD R16, R92, 0x3e ;  /* 0x0000003e5c107836 */ /* 0x000fc40000000000 */
[C---:B0-----:R-:W-:Y:S01]  /*29ce0*/  IMAD.WIDE R12, R17.reuse, 0x2, R8 ;  /* 0x00000002110c7825 */ /* 0x041fe200078e0208 */
[----:B------:R0:W-:Y:S04]  /*29cf0*/  @P3 STG.E.U16 desc[UR16][R10.64], R18 ;  /* 0x000000120a003986 */ /* 0x0001e8000c101510 */
[----:B------:R0:W-:Y:S01]  /*29d00*/  @P0 STG.E.U16 desc[UR16][R12.64], R20 ;  /* 0x000000140c000986 */ /* 0x0001e2000c101510 */
[----:B------:R-:W-:Y:S01]  /*29d10*/  ISETP.GE.AND P0, PT, R16, UR21, PT ;  /* 0x0000001510007c0c */ /* 0x000fe2000bf06270 */
[----:B------:R-:W-:Y:S02]  /*29d20*/  VIADD R16, R92, 0x3f ;  /* 0x0000003f5c107836 */ /* 0x000fe40000000000 */
[----:B------:R-:W2:Y:S01]  /*29d30*/  LDL.LU R92, [R1+0xf04] ;  /* 0x000f0400015c7983 */ /* 0x000ea20000300800 */
[----:B------:R-:W-:Y:S01]  /*29d40*/  ISETP.LT.AND P6, PT, R76, UR5, !P1 ;  /* 0x000000054c007c0c */ /* 0x000fe2000cfc1270 */
[C---:B-1----:R-:W-:Y:S01]  /*29d50*/  IMAD.WIDE R14, R17.reuse, 0x2, R2 ;  /* 0x00000002110e7825 */ /* 0x042fe200078e0202 */
[----:B----4-:R-:W-:Y:S01]  /*29d60*/  ISETP.LT.AND P3, PT, R72, UR9, !P1 ;  /* 0x0000000948007c0c */ /* 0x010fe2000cf61270 */
[----:B------:R-:W1:Y:S01]  /*29d70*/  LDCU UR5, c[0x0][0x398] ;  /* 0x00007300ff0577ac */ /* 0x000e620008000800 */
[----:B------:R-:W-:Y:S01]  /*29d80*/  PRMT R21, R0, 0x7632, R21 ;  /* 0x0000763200157816 */ /* 0x000fe20000000015 */
[----:B0-----:R-:W-:Y:S01]  /*29d90*/  IMAD.WIDE R10, R17, 0x2, R6 ;  /* 0x00000002110a7825 */ /* 0x001fe200078e0206 */
[----:B------:R-:W-:Y:S01]  /*29da0*/  ISETP.LT.AND P1, PT, R89, UR10, !P1 ;  /* 0x0000000a59007c0c */ /* 0x000fe2000cf21270 */
[----:B------:R-:W0:Y:S02]  /*29db0*/  LDCU UR9, c[0x0][0x398] ;  /* 0x00007300ff0977ac */ /* 0x000e240008000800 */
[----:B------:R-:W-:-:S02]  /*29dc0*/  VIADD R19, R17, UR7 ;  /* 0x0000000711137c36 */ /* 0x000fc40008000000 */
[----:B------:R-:W-:Y:S01]  /*29dd0*/  IMAD.WIDE R12, R17, 0x2, R4 ;  /* 0x00000002110c7825 */ /* 0x000fe200078e0204 */
[----:B------:R-:W-:Y:S01]  /*29de0*/  F2FP.F16.F32.PACK_AB R63, R63, R75 ;  /* 0x0000004b3f3f723e */ /* 0x000fe200000000ff */
[----:B------:R4:W-:Y:S01]  /*29df0*/  @P6 STG.E.U16 desc[UR16][R14.64], R21 ;  /* 0x000000150e006986 */ /* 0x0009e2000c101510 */
[----:B------:R-:W-:Y:S01]  /*29e00*/  ISETP.LT.AND P6, PT, R93, UR4, !P4 ;  /* 0x000000045d007c0c */ /* 0x000fe2000e7c1270 */
[----:B------:R-:W0:Y:S01]  /*29e10*/  LDCU UR4, c[0x0][0x398] ;  /* 0x00007300ff0477ac */ /* 0x000e220008000800 */
[----:B------:R-:W-:Y:S01]  /*29e20*/  F2FP.F16.F32.PACK_AB R64, R64, R79 ;  /* 0x0000004f4040723e */ /* 0x000fe200000000ff */
[----:B------:R-:W0:Y:S01]  /*29e30*/  LDCU UR10, c[0x0][0x398] ;  /* 0x00007300ff0a77ac */ /* 0x000e220008000800 */
[----:B----4-:R-:W-:-:S04]  /*29e40*/  IMAD.WIDE R14, R19, 0x2, R8 ;  /* 0x00000002130e7825 */ /* 0x010fc800078e0208 */
[----:B------:R-:W-:Y:S01]  /*29e50*/  VIADD R17, R19, UR7 ;  /* 0x0000000713117c36 */ /* 0x000fe20008000000 */
[----:B---3--:R-:W-:Y:S02]  /*29e60*/  F2FP.F16.F32.PACK_AB R0, R74, R73 ;  /* 0x000000494a00723e */ /* 0x008fe400000000ff */
[----:B------:R-:W3:Y:S01]  /*29e70*/  LDL.LU R74, [R1+0x1f4] ;  /* 0x0001f400014a7983 */ /* 0x000ee20000300800 */
[----:B--2---:R-:W-:Y:S02]  /*29e80*/  F2FP.F16.F32.PACK_AB R62, R62, R80 ;  /* 0x000000503e3e723e */ /* 0x004fe400000000ff */
[----:B------:R-:W-:Y:S01]  /*29e90*/  PRMT R18, R0, 0x7610, R18 ;  /* 0x0000761000127816 */ /* 0x000fe20000000012 */
[----:B------:R-:W3:Y:S01]  /*29ea0*/  LDL.LU R73, [R1+0x2f4] ;  /* 0x0002f40001497983 */ /* 0x000ee20000300800 */
[----:B------:R-:W-:-:S03]  /*29eb0*/  PRMT R0, R62, 0x7632, R0 ;  /* 0x000076323e007816 */ /* 0x000fc60000000000 */
[----:B------:R2:W-:Y:S01]  /*29ec0*/  @P3 STG.E.U16 desc[UR16][R10.64], R62 ;  /* 0x0000003e0a003986 */ /* 0x0005e2000c101510 */
[----:B------:R-:W-:Y:S01]  /*29ed0*/  ISETP.LT.AND P3, PT, R76, UR8, !P4 ;  /* 0x000000084c007c0c */ /* 0x000fe2000e761270 */
[----:B------:R-:W4:Y:S02]  /*29ee0*/  LDCU UR8, c[0x0][0x398] ;  /* 0x00007300ff0877ac */ /* 0x000f240008000800 */
[----:B------:R0:W-:Y:S01]  /*29ef0*/  @P1 STG.E.U16 desc[UR16][R12.64], R0 ;  /* 0x000000000c001986 */ /* 0x0001e2000c101510 */
[----:B------:R-:W-:-:S03]  /*29f00*/  PRMT R20, R0, 0x7632, R20 ;  /* 0x0000763200147816 */ /* 0x000fc60000000014 */
[----:B------:R0:W-:Y:S01]  /*29f10*/  @P6 STG.E.U16 desc[UR16][R14.64], R18 ;  /* 0x000000120e006986 */ /* 0x0001e2000c101510 */
[----:B------:R-:W-:Y:S01]  /*29f20*/  ISETP.LT.AND P6, PT, R72, UR11, !P4 ;  /* 0x0000000b48007c0c */ /* 0x000fe2000e7c1270 */
[----:B------:R-:W2:Y:S02]  /*29f30*/  LDCU UR11, c[0x0][0x398] ;  /* 0x00007300ff0b77ac */ /* 0x000ea40008000800 */
[----:B--2---:R-:W-:Y:S01]  /*29f40*/  IMAD.WIDE R10, R19, 0x2, R2 ;  /* 0x00000002130a7825 */ /* 0x004fe200078e0202 */
[----:B------:R-:W-:Y:S01]  /*29f50*/  ISETP.LT.AND P4, PT, R89, UR13, !P4 ;  /* 0x0000000d59007c0c */ /* 0x000fe2000e781270 */
[----:B------:R-:W2:Y:S01]  /*29f60*/  LDL.LU R80, [R1+0x1f8] ;  /* 0x0001f80001507983 */ /* 0x000ea20000300800 */
[----:B------:R-:W4:Y:S03]  /*29f70*/  LDCU UR13, c[0x0][0x398] ;  /* 0x00007300ff0d77ac */ /* 0x000f260008000800 */
[----:B------:R1:W-:Y:S01]  /*29f80*/  @P3 STG.E.U16 desc[UR16][R10.64], R20 ;  /* 0x000000140a003986 */ /* 0x0003e2000c101510 */
[----:B------:R-:W-:Y:S01]  /*29f90*/  ISETP.LT.AND P3, PT, R93, UR12, !P5 ;  /* 0x0000000c5d007c0c */ /* 0x000fe2000ef61270 */
[----:B0-----:R-:W-:Y:S01]  /*29fa0*/  IMAD.WIDE R12, R19, 0x2, R6 ;  /* 0x00000002130c7825 */ /* 0x001fe200078e0206 */
[----:B------:R-:W-:Y:S01]  /*29fb0*/  F2FP.F16.F32.PACK_AB R0, R81, R77 ;  /* 0x0000004d5100723e */ /* 0x000fe200000000ff */
[----:B------:R-:W2:Y:S01]  /*29fc0*/  LDL.LU R75, [R1+0x2f8] ;  /* 0x0002f800014b7983 */ /* 0x000ea20000300800 */
[----:B------:R-:W-:Y:S01]  /*29fd0*/  PRMT R18, R63, 0x7632, R18 ;  /* 0x000076323f127816 */ /* 0x000fe20000000012 */
[----:B------:R-:W-:Y:S01]  /*29fe0*/  IMAD.WIDE R14, R19, 0x2, R4 ;  /* 0x00000002130e7825 */ /* 0x000fe200078e0204 */
[----:B------:R-:W-:Y:S01]  /*29ff0*/  ISETP.GE.AND P1, PT, R16, UR19, PT ;  /* 0x0000001310007c0c */ /* 0x000fe2000bf26270 */
[----:B------:R0:W-:Y:S01]  /*2a000*/  @P6 STG.E.U16 desc[UR16][R12.64], R63 ;  /* 0x0000003f0c006986 */ /* 0x0001e2000c101510 */
[----:B-1----:R-:W-:Y:S01]  /*2a010*/  ISETP.LT.AND P6, PT, R76, UR5, !P5 ;  /* 0x000000054c007c0c */ /* 0x002fe2000efc1270 */
[----:B------:R-:W1:Y:S01]  /*2a020*/  LDCU UR5, c[0x0][0x398] ;  /* 0x00007300ff0577ac */ /* 0x000e620008000800 */
[----:B------:R-:W-:Y:S01]  /*2a030*/  PRMT R20, R0, 0x7610, R20 ;  /* 0x0000761000147816 */ /* 0x000fe20000000014 */
[----:B------:R-:W-:Y:S01]  /*2a040*/  IMAD.WIDE R10, R17, 0x2, R8 ;  /* 0x00000002110a7825 */ /* 0x000fe200078e0208 */
[----:B------:R4:W-:Y:S01]  /*2a050*/  @P4 STG.E.U16 desc[UR16][R14.64], R18 ;  /* 0x000000120e004986 */ /* 0x0009e2000c101510 */
[----:B------:R-:W-:Y:S01]  /*2a060*/  ISETP.LT.AND P4, PT, R72, UR14, !P5 ;  /* 0x0000000e48007c0c */ /* 0x000fe2000ef81270 */
[----:B------:R-:W1:Y:S02]  /*2a070*/  LDCU UR12, c[0x0][0x398] ;  /* 0x00007300ff0c77ac */ /* 0x000e640008000800 */
[----:B------:R-:W-:Y:S01]  /*2a080*/  @P3 STG.E.U16 desc[UR16][R10.64], R20 ;  /* 0x000000140a003986 */ /* 0x000fe2000c101510 */
[----:B------:R-:W-:Y:S01]  /*2a090*/  ISETP.LT.AND P3, PT, R89, UR4, !P5 ;  /* 0x0000000459007c0c */ /* 0x000fe2000ef61270 */
[C---:B0-----:R-:W-:Y:S01]  /*2a0a0*/  IMAD.WIDE R12, R17.reuse, 0x2, R2 ;  /* 0x00000002110c7825 */ /* 0x041fe200078e0202 */
[----:B------:R-:W-:Y:S01]  /*2a0b0*/  PRMT R21, R0, 0x7632, R21 ;  /* 0x0000763200157816 */ /* 0x000fe20000000015 */
[----:B------:R-:W0:Y:S02]  /*2a0c0*/  LDCU UR4, c[0x0][0x398] ;  /* 0x00007300ff0477ac */ /* 0x000e240008000800 */
[----:B------:R-:W-:-:S02]  /*2a0d0*/  VIADD R19, R17, UR7 ;  /* 0x0000000711137c36 */ /* 0x000fc40008000000 */
[C---:B----4-:R-:W-:Y:S01]  /*2a0e0*/  IMAD.WIDE R14, R17.reuse, 0x2, R6 ;  /* 0x00000002110e7825 */ /* 0x050fe200078e0206 */
[----:B------:R4:W-:Y:S03]  /*2a0f0*/  @P6 STG.E.U16 desc[UR16][R12.64], R21 ;  /* 0x000000150c006986 */ /* 0x0009e6000c101510 */
[----:B------:R-:W-:Y:S01]  /*2a100*/  IMAD.WIDE R16, R17, 0x2, R4 ;  /* 0x0000000211107825 */ /* 0x000fe200078e0204 */
[----:B------:R-:W-:Y:S01]  /*2a110*/  @P4 STG.E.U16 desc[UR16][R14.64], R64 ;  /* 0x000000400e004986 */ /* 0x000fe2000c101510 */
[C---:B------:R-:W-:Y:S01]  /*2a120*/  ISETP.LT.AND P5, PT, R93.reuse, UR9, !P2 ;  /* 0x000000095d007c0c */ /* 0x040fe2000d7a1270 */
[----:B------:R-:W0:Y:S01]  /*2a130*/  LDCU UR9, c[0x0][0x398] ;  /* 0x00007300ff0977ac */ /* 0x000e220008000800 */
[----:B----4-:R-:W-:Y:S02]  /*2a140*/  PRMT R13, R64, 0x7632, R13 ;  /* 0x00007632400d7816 */ /* 0x010fe4000000000d */
[----:B------:R-:W-:-:S03]  /*2a150*/  ISETP.LT.AND P4, PT, R93, UR13, !P1 ;  /* 0x0000000d5d007c0c */ /* 0x000fc6000cf81270 */
[----:B------:R4:W-:Y:S01]  /*2a160*/  @P3 STG.E.U16 desc[UR16][R16.64], R13 ;  /* 0x0000000d10003986 */ /* 0x0009e2000c101510 */
[----:B-1----:R-:W-:Y:S02]  /*2a170*/  ISETP.LT.AND P3, PT, R93, UR5, !P0 ;  /* 0x000000055d007c0c */ /* 0x002fe4000c761270 */
[----:B------:R-:W-:Y:S01]  /*2a180*/  F2FP.F16.F32.PACK_AB R65, R65, R92 ;  /* 0x0000005c4141723e */ /* 0x000fe200000000ff */
[----:B------:R-:W2:Y:S01]  /*2a190*/  LDL.LU R93, [R1+0xf00] ;  /* 0x000f0000015d7983 */ /* 0x000ea20000300800 */
[----:B------:R-:W-:Y:S01]  /*2a1a0*/  ISETP.LT.AND P6, PT, R76, UR8, !P2 ;  /* 0x000000084c007c0c */ /* 0x000fe2000d7c1270 */
[C---:B------:R-:W-:Y:S01]  /*2a1b0*/  IMAD.WIDE R10, R19.reuse, 0x2, R8 ;  /* 0x00000002130a7825 */ /* 0x040fe200078e0208 */
[----:B------:R-:W1:Y:S01]  /*2a1c0*/  LDCU UR8, c[0x0][0x398] ;  /* 0x00007300ff0877ac */ /* 0x000e620008000800 */
[----:B------:R-:W2:Y:S01]  /*2a1d0*/  LDL.LU R92, [R1+0xefc] ;  /* 0x000efc00015c7983 */ /* 0x000ea20000300800 */
[----:B------:R-:W0:Y:S01]  /*2a1e0*/  LDCU UR5, c[0x0][0x398] ;  /* 0x00007300ff0577ac */ /* 0x000e220008000800 */
[----:B----4-:R-:W-:-:S04]  /*2a1f0*/  IMAD.WIDE R12, R19, 0x2, R2 ;  /* 0x00000002130c7825 */ /* 0x010fc800078e0202 */
[----:B------:R-:W-:-:S04]  /*2a200*/  VIADD R21, R19, UR7 ;  /* 0x0000000713157c36 */ /* 0x000fc80008000000 */
[----:B------:R-:W-:Y:S01]  /*2a210*/  IMAD.WIDE R16, R21, 0x2, R8 ;  /* 0x0000000215107825 */ /* 0x000fe200078e0208 */
[----:B------:R-:W-:Y:S02]  /*2a220*/  F2FP.F16.F32.PACK_AB R66, R66, R91 ;  /* 0x0000005b4242723e */ /* 0x000fe400000000ff */
[----:B------:R-:W-:Y:S02]  /*2a230*/  F2FP.F16.F32.PACK_AB R67, R67, R90 ;  /* 0x0000005a4343723e */ /* 0x000fe400000000ff */
[----:B---3--:R-:W-:-:S04]  /*2a240*/  F2FP.F16.F32.PACK_AB R0, R74, R73 ;  /* 0x000000494a00723e */ /* 0x008fc800000000ff */
[----:B------:R-:W-:-:S05]  /*2a250*/  PRMT R15, R0, 0x7610, R15 ;  /* 0x00007610000f7816 */ /* 0x000fca000000000f */
[----:B------:R3:W-:Y:S01]  /*2a260*/  @P5 STG.E.U16 desc[UR16][R10.64], R15 ;  /* 0x0000000f0a005986 */ /* 0x0007e2000c101510 */
[----:B------:R-:W-:Y:S01]  /*2a270*/  ISETP.LT.AND P5, PT, R72, UR10, !P2 ;  /* 0x0000000a48007c0c */ /* 0x000fe2000d7a1270 */
[----:B------:R-:W4:Y:S01]  /*2a280*/  LDCU UR10, c[0x0][0x398] ;  /* 0x00007300ff0a77ac */ /* 0x000f220008000800 */
[----:B------:R-:W-:Y:S02]  /*2a290*/  ISETP.LT.AND P2, PT, R89, UR11, !P2 ;  /* 0x0000000b59007c0c */ /* 0x000fe4000d741270 */
[----:B---3--:R-:W-:Y:S02]  /*2a2a0*/  PRMT R11, R0, 0x7632, R11 ;  /* 0x00007632000b7816 */ /* 0x008fe4000000000b */
[----:B--2---:R-:W-:-:S03]  /*2a2b0*/  F2FP.F16.F32.PACK_AB R0, R80, R75 ;  /* 0x0000004b5000723e */ /* 0x004fc600000000ff */
[----:B------:R2:W-:Y:S01]  /*2a2c0*/  @P6 STG.E.U16 desc[UR16][R12.64], R11 ;  /* 0x0000000b0c006986 */ /* 0x0005e2000c101510 */
[----:B------:R-:W-:-:S04]  /*2a2d0*/  IMAD.WIDE R14, R19, 0x2, R4 ;  /* 0x00000002130e7825 */ /* 0x000fc800078e0204 */
[----:B--2---:R-:W-:Y:S01]  /*2a2e0*/  IMAD.WIDE R10, R19, 0x2, R6 ;  /* 0x00000002130a7825 */ /* 0x004fe200078e0206 */
[----:B------:R-:W-:Y:S02]  /*2a2f0*/  PRMT R13, R0, 0x7610, R13 ;  /* 0x00007610000d7816 */ /* 0x000fe4000000000d */
[----:B------:R-:W-:Y:S02]  /*2a300*/  PRMT R0, R65, 0x7632, R0 ;  /* 0x0000763241007816 */ /* 0x000fe40000000000 */
[----:B------:R2:W-:Y:S01]  /*2a310*/  @P5 STG.E.U16 desc[UR16][R10.64], R65 ;  /* 0x000000410a005986 */ /* 0x0005e2000c101510 */
[----:B0-----:R-:W-:-:S03]  /*2a320*/  ISETP.LT.AND P5, PT, R76, UR4, !P0 ;  /* 0x000000044c007c0c */ /* 0x001fc6000c7a1270 */
[----:B------:R-:W-:Y:S04]  /*2a330*/  @P2 STG.E.U16 desc[UR16][R14.64], R0 ;  /* 0x000000000e002986 */ /* 0x000fe8000c101510 */
[----:B------:R0:W-:Y:S01]  /*2a340*/  @P3 STG.E.U16 desc[UR16][R16.64], R13 ;  /* 0x0000000d10003986 */ /* 0x0001e2000c101510 */
[----:B------:R-:W-:Y:S02]  /*2a350*/  ISETP.LT.AND P3, PT, R72, UR9, !P0 ;  /* 0x0000000948007c0c */ /* 0x000fe4000c761270 */
[----:B------:R-:W-:Y:S02]  /*2a360*/  ISETP.LT.AND P0, PT, R89, UR12, !P0 ;  /* 0x0000000c59007c0c */ /* 0x000fe4000c701270 */
[----:B-1----:R-:W-:Y:S01]  /*2a370*/  ISETP.LT.AND P6, PT, R76, UR8, !P1 ;  /* 0x000000084c007c0c */ /* 0x002fe2000cfc1270 */
[----:B--2---:R-:W-:Y:S01]  /*2a380*/  IMAD.WIDE R10, R21, 0x2, R2 ;  /* 0x00000002150a7825 */ /* 0x004fe200078e0202 */
[----:B------:R-:W-:-:S02]  /*2a390*/  ISETP.LT.AND P2, PT, R72, UR5, !P1 ;  /* 0x0000000548007c0c */ /* 0x000fc4000cf41270 */
[----:B----4-:R-:W-:Y:S01]  /*2a3a0*/  ISETP.LT.AND P1, PT, R89, UR10, !P1 ;  /* 0x0000000a59007c0c */ /* 0x010fe2000cf21270 */
[C---:B------:R-:W-:Y:S01]  /*2a3b0*/  VIADD R19, R21.reuse, UR7 ;  /* 0x0000000715137c36 */ /* 0x040fe20008000000 */
[----:B------:R-:W-:Y:S01]  /*2a3c0*/  PRMT R18, R0, 0x7632, R18 ;  /* 0x0000763200127816 */ /* 0x000fe20000000012 */
[----:B0-----:R-:W-:Y:S01]  /*2a3d0*/  IMAD.WIDE R12, R21, 0x2, R6 ;  /* 0x00000002150c7825 */ /* 0x001fe200078e0206 */
[----:B------:R-:W-:-:S03]  /*2a3e0*/  PRMT R0, R66, 0x7632, R0 ;  /* 0x0000763242007816 */ /* 0x000fc60000000000 */
[----:B------:R-:W-:Y:S01]  /*2a3f0*/  IMAD.WIDE R14, R21, 0x2, R4 ;  /* 0x00000002150e7825 */ /* 0x000fe200078e0204 */
[----:B------:R0:W-:Y:S01]  /*2a400*/  @P5 STG.E.U16 desc[UR16][R10.64], R18 ;  /* 0x000000120a005986 */ /* 0x0001e2000c101510 */
[----:B------:R-:W-:Y:S02]  /*2a410*/  F2FP.F16.F32.PACK_AB R17, R93, R92 ;  /* 0x0000005c5d11723e */ /* 0x000fe400000000ff */
[C---:B------:R-:W-:Y:S01]  /*2a420*/  IMAD.WIDE R8, R19.reuse, 0x2, R8 ;  /* 0x0000000213087825 */ /* 0x040fe200078e0208 */
[----:B------:R1:W-:Y:S03]  /*2a430*/  @P3 STG.E.U16 desc[UR16][R12.64], R66 ;  /* 0x000000420c003986 */ /* 0x0003e6000c101510 */
[----:B------:R-:W-:Y:S01]  /*2a440*/  IMAD.WIDE R2, R19, 0x2, R2 ;  /* 0x0000000213027825 */ /* 0x000fe200078e0202 */
[----:B0-----:R-:W-:-:S03]  /*2a450*/  PRMT R11, R17, 0x7632, R11 ;  /* 0x00007632110b7816 */ /* 0x001fc6000000000b */
[C---:B------:R-:W-:Y:S01]  /*2a460*/  IMAD.WIDE R6, R19.reuse, 0x2, R6 ;  /* 0x0000000213067825 */ /* 0x040fe200078e0206 */
[----:B------:R0:W-:Y:S03]  /*2a470*/  @P0 STG.E.U16 desc[UR16][R14.64], R0 ;  /* 0x000000000e000986 */ /* 0x0001e6000c101510 */
[----:B------:R-:W-:Y:S01]  /*2a480*/  IMAD.WIDE R4, R19, 0x2, R4 ;  /* 0x0000000213047825 */ /* 0x000fe200078e0204 */
[----:B-1----:R-:W-:Y:S01]  /*2a490*/  PRMT R13, R67, 0x7632, R13 ;  /* 0x00007632430d7816 */ /* 0x002fe2000000000d */
[----:B------:R0:W-:Y:S04]  /*2a4a0*/  @P4 STG.E.U16 desc[UR16][R8.64], R17 ;  /* 0x0000001108004986 */ /* 0x0001e8000c101510 */
[----:B------:R0:W-:Y:S04]  /*2a4b0*/  @P6 STG.E.U16 desc[UR16][R2.64], R11 ;  /* 0x0000000b02006986 */ /* 0x0001e8000c101510 */
[----:B------:R0:W-:Y:S04]  /*2a4c0*/  @P2 STG.E.U16 desc[UR16][R6.64], R67 ;  /* 0x0000004306002986 */ /* 0x0001e8000c101510 */
[----:B------:R0:W-:Y:S01]  /*2a4d0*/  @P1 STG.E.U16 desc[UR16][R4.64], R13 ;  /* 0x0000000d04001986 */ /* 0x0001e2000c101510 */
[----:B------:R-:W-:Y:S06]  /*2a4e0*/  BAR.SYNC.DEFER_BLOCKING 0x0 ;  /* 0x0000000000007b1d */ /* 0x000fec0000010000 */
[----:B------:R-:W-:Y:S05]  /*2a4f0*/  BRA.U UP0, `(.L_x_13) ;  /* 0x0000000100a07547 */ /* 0x000fea000b800000 */
[----:B------:R-:W1:Y:S01]  /*2a500*/  S2UR UR5, SR_CgaCtaId ;  /* 0x00000000000579c3 */ /* 0x000e620000008800 */
[----:B------:R-:W-:Y:S01]  /*2a510*/  NOP ;  /* 0x0000000000007918 */ /* 0x000fe20000000000 */
[----:B------:R-:W-:Y:S01]  /*2a520*/  UMOV UR4, 0x50 ;  /* 0x0000005000047882 */ /* 0x000fe20000000000 */
[----:B0-----:R-:W-:Y:S02]  /*2a530*/  IMAD.U32 R0, RZ, RZ, UR6 ;  /* 0x00000006ff007e24 */ /* 0x001fe4000f8e00ff */
[----:B------:R-:W-:Y:S02]  /*2a540*/  IMAD.MOV.U32 R3, RZ, RZ, 0xff ;  /* 0x000000ffff037424 */ /* 0x000fe400078e00ff */
[----:B------:R-:W-:Y:S01]  /*2a550*/  IMAD.MOV.U32 R7, RZ, RZ, 0x1 ;  /* 0x00000001ff077424 */ /* 0x000fe200078e00ff */
[----:B------:R-:W-:-:S04]  /*2a560*/  LOP3.LUT R0, R0, 0xffff, RZ, 0xc0, !PT ;  /* 0x0000ffff00007812 */ /* 0x000fc800078ec0ff */
[----:B------:R-:W-:-:S05]  /*2a570*/  SHF.R.U32.HI R0, RZ, 0x5, R0 ;  /* 0x00000005ff007819 */ /* 0x000fca0000011600 */
[----:B------:R-:W-:Y:S01]  /*2a580*/  VIADD R2, R0, 0x10 ;  /* 0x0000001000027836 */ /* 0x000fe20000000000 */
[----:B------:R-:W-:Y:S01]  /*2a590*/  SHF.L.U32 R0, R3, R0, RZ ;  /* 0x0000000003007219 */ /* 0x000fe200000006ff */
[----:B-1----:R-:W-:-:S03]  /*2a5a0*/  ULEA UR7, UR5, UR4, 0x18 ;  /* 0x0000000405077291 */ /* 0x002fc6000f8ec0ff */
[----:B------:R-:W-:-:S04]  /*2a5b0*/  SHF.L.U32 R3, R7, R2, RZ ;  /* 0x0000000207037219 */ /* 0x000fc800000006ff */
[----:B------:R-:W-:Y:S02]  /*2a5c0*/  LOP3.LUT R0, R3, R0, RZ, 0xfc, !PT ;  /* 0x0000000003007212 */ /* 0x000fe400078efcff */
[----:B------:R-:W0:Y:S02]  /*2a5d0*/  LDS R5, [UR7] ;  /* 0x00000007ff057984 */ /* 0x000e240008000800 */
[C---:B------:R-:W-:Y:S02]  /*2a5e0*/  LOP3.LUT R2, R0.reuse, 0xffff, RZ, 0xc0, !PT ;  /* 0x0000ffff00027812 */ /* 0x040fe400078ec0ff */
[----:B0-----:R-:W-:-:S04]  /*2a5f0*/  LOP3.LUT R3, R0, 0xffff, R5, 0x80, !PT ;  /* 0x0000ffff00037812 */ /* 0x001fc800078e8005 */
[----:B------:R-:W-:-:S13]  /*2a600*/  ISETP.NE.AND P0, PT, R3, R2, PT ;  /* 0x000000020300720c */ /* 0x000fda0003f05270 */
[----:B------:R-:W-:Y:S05]  /*2a610*/  @P0 BRA `(.L_x_14) ;  /* 0x0000000000500947 */ /* 0x000fea0003800000 */
[----:B------:R-:W-:Y:S02]  /*2a620*/  SHF.R.U32.HI R5, RZ, 0x10, R5 ;  /* 0x00000010ff057819 */ /* 0x000fe40000011605 */
[----:B------:R-:W-:-:S04]  /*2a630*/  SHF.R.U32.HI R2, RZ, 0x10, R0 ;  /* 0x00000010ff027819 */ /* 0x000fc80000011600 */
[----:B------:R-:W-:-:S04]  /*2a640*/  LOP3.LUT R5, R5, R2, RZ, 0xc0, !PT ;  /* 0x0000000205057212 */ /* 0x000fc800078ec0ff */
[----:B------:R-:W-:-:S13]  /*2a650*/  ISETP.NE.AND P0, PT, R5, R2, PT ;  /* 0x000000020500720c */ /* 0x000fda0003f05270 */
[----:B------:R-:W-:Y:S05]  /*2a660*/  @P0 BRA `(.L_x_15) ;  /* 0x0000000000300947 */ /* 0x000fea0003800000 */
[----:B------:R-:W-:Y:S01]  /*2a670*/  R2UR UR4, R0 ;  /* 0x00000000000472ca */ /* 0x000fe200000e0000 */
[----:B------:R-:W-:Y:S01]  /*2a680*/  VOTEU.ANY UR5, UPT, PT ;  /* 0x0000000000057886 */ /* 0x000fe200038e0100 */
[----:B------:R-:W0:Y:S01]  /*2a690*/  S2R R0, SR_LANEID ;  /* 0x0000000000007919 */ /* 0x000e220000000000 */
[----:B------:R-:W-:-:S10]  /*2a6a0*/  UFLO.U32 UR5, UR5 ;  /* 0x00000005000572bd */ /* 0x000fd400080e0000 */
[----:B------:R-:W-:-:S06]  /*2a6b0*/  ULOP3.LUT UR4, URZ, UR4, URZ, 0x33, !UPT ;  /* 0x00000004ff047292 */ /* 0x000fcc000f8e33ff */
[----:B------:R-:W-:-:S04]  /*2a6c0*/  IMAD.U32 R2, RZ, RZ, UR4 ;  /* 0x00000004ff027e24 */ /* 0x000fc8000f8e00ff */
[----:B------:R-:W1:Y:S02]  /*2a6d0*/  REDUX UR6, R2 ;  /* 0x00000000020673c4 */ /* 0x000e640000000000 */
[----:B------:R2:W-:Y:S01]  /*2a6e0*/  UTCATOMSWS.AND URZ, UR4 ;  /* 0x0000000400ff79e3 */ /* 0x0005e20008000000 */
[----:B0-----:R-:W-:Y:S01]  /*2a6f0*/  ISETP.EQ.U32.AND P0, PT, R0, UR5, PT ;  /* 0x0000000500007c0c */ /* 0x001fe2000bf02070 */
[----:B-1----:R-:W-:-:S12]  /*2a700*/  IMAD.U32 R0, RZ, RZ, UR6 ;  /* 0x00000006ff007e24 */ /* 0x002fd8000f8e00ff */
[----:B------:R2:W-:Y:S01]  /*2a710*/  @P0 ATOMS.AND RZ, [UR7], R0 ;  /* 0x00000000ffff098c */ /* 0x0005e2000a800007 */
[----:B------:R-:W-:Y:S05]  /*2a720*/  BRA `(.L_x_13) ;  /* 0x0000000000147947 */ /* 0x000fea0003800000 */
.L_x_15:
[----:B------:R-:W-:-:S07]  /*2a730*/  MOV R2, 0x2a750 ;  /* 0x0002a75000027802 */ /* 0x000fce0000000f00 */
[----:B------:R-:W-:Y:S05]  /*2a740*/  CALL.REL.NOINC `($__internal_0_$__cuda_sm10x_tcgen05_guardrail_trap_col_being_dealloced_not_returned_by_alloc) ;  /* 0x00000000002c7944 */ /* 0x000fea0003c00000 */
[----:B------:R-:W-:Y:S05]  /*2a750*/  BRA `(.L_x_13) ;  /* 0x0000000000087947 */ /* 0x000fea0003800000 */
.L_x_14:
[----:B------:R-:W-:-:S07]  /*2a760*/  MOV R2, 0x2a780 ;  /* 0x0002a78000027802 */ /* 0x000fce0000000f00 */
[----:B------:R-:W-:Y:S05]  /*2a770*/  CALL.REL.NOINC `($__internal_2_$__cuda_sm10x_tcgen05_guardrail_trap_unallocated_columns_being_dealloced) ;  /* 0x0000000000387944 */ /* 0x000fea0003c00000 */
.L_x_13:
[----:B------:R-:W-:Y:S01]  /*2a780*/  NOP ;  /* 0x0000000000007918 */ /* 0x000fe20000000000 */
[----:B--2---:R-:W-:Y:S05]  /*2a790*/  EXIT ;  /* 0x000000000000794d */ /* 0x004fea0003800000 */
.L_x_8:
[----:B------:R-:W1:Y:S02]  /*2a7a0*/  SYNCS.PHASECHK.TRANS64.TRYWAIT P2, [UR8], R4 ;  /* 0x00000004ff0075a7 */ /* 0x000e640008041108 */
[----:B-1----:R-:W-:Y:S05]  /*2a7b0*/  @!P2 BRA `(.L_x_8) ;  /* 0xfffffffc00f8a947 */ /* 0x002fea000383ffff */
[----:B------:R-:W-:Y:S05]  /*2a7c0*/  BRA `(.L_x_16) ;  /* 0xfffffe8800607947 */ /* 0x000fea000383ffff */
.L_x_12:
[----:B------:R-:W0:Y:S02]  /*2a7d0*/  SYNCS.PHASECHK.TRANS64.TRYWAIT P0, [UR8], R0 ;  /* 0x00000000ff0075a7 */ /* 0x000e240008001108 */
[----:B0-----:R-:W-:Y:S05]  /*2a7e0*/  @!P0 BRA `(.L_x_12) ;  /* 0xfffffffc00f88947 */ /* 0x001fea000383ffff */
[----:B------:R-:W-:Y:S05]  /*2a7f0*/  BRA `(.L_x_11) ;  /* 0xffffff8400a07947 */ /* 0x000fea000383ffff */
        .weak           $__internal_0_$__cuda_sm10x_tcgen05_guardrail_trap_col_being_dealloced_not_returned_by_alloc
        .type           $__internal_0_$__cuda_sm10x_tcgen05_guardrail_trap_col_being_dealloced_not_returned_by_alloc,@function
        .size           $__internal_0_$__cuda_sm10x_tcgen05_guardrail_trap_col_being_dealloced_not_returned_by_alloc,($__internal_1_$__cuda_sm10x_tcgen05_guardrail_trap_phase_invalid_during_alloc - $__internal_0_$__cuda_sm10x_tcgen05_guardrail_trap_col_being_dealloced_not_returned_by_alloc)
$__internal_0_$__cuda_sm10x_tcgen05_guardrail_trap_col_being_dealloced_not_returned_by_alloc:
[----:B------:R-:W-:Y:S05]  /*2a800*/  BPT.TRAP 0x1 ;  /* 0x000000040000795c */ /* 0x000fea0000300000 */
[----:B------:R-:W-:-:S04]  /*2a810*/  IMAD.MOV.U32 R3, RZ, RZ, 0x0 ;  /* 0x00000000ff037424 */ /* 0x000fc800078e00ff */
[----:B------:R-:W-:Y:S05]  /*2a820*/  RET.REL.NODEC R2 `(matmul_kernel) ;  /* 0xfffffd5402f47950 */ /* 0x000fea0003c3ffff */
        .weak           $__internal_1_$__cuda_sm10x_tcgen05_guardrail_trap_phase_invalid_during_alloc
        .type           $__internal_1_$__cuda_sm10x_tcgen05_guardrail_trap_phase_invalid_during_alloc,@function
        .size           $__internal_1_$__cuda_sm10x_tcgen05_guardrail_trap_phase_invalid_during_alloc,($__internal_2_$__cuda_sm10x_tcgen05_guardrail_trap_unallocated_columns_being_dealloced - $__internal_1_$__cuda_sm10x_tcgen05_guardrail_trap_phase_invalid_during_alloc)
$__internal_1_$__cuda_sm10x_tcgen05_guardrail_trap_phase_invalid_during_alloc:
[----:B------:R-:W-:Y:S05]  /*2a830*/  BPT.TRAP 0x1 ;  /* 0x000000040000795c */ /* 0x000fea0000300000 */
[----:B------:R-:W-:-:S04]  /*2a840*/  IMAD.MOV.U32 R3, RZ, RZ, 0x0 ;  /* 0x00000000ff037424 */ /* 0x000fc800078e00ff */
[----:B------:R-:W-:Y:S05]  /*2a850*/  RET.REL.NODEC R2 `(matmul_kernel) ;  /* 0xfffffd5402e87950 */ /* 0x000fea0003c3ffff */
        .weak           $__internal_2_$__cuda_sm10x_tcgen05_guardrail_trap_unallocated_columns_being_dealloced
        .type           $__internal_2_$__cuda_sm10x_tcgen05_guardrail_trap_unallocated_columns_being_dealloced,@function
        .size           $__internal_2_$__cuda_sm10x_tcgen05_guardrail_trap_unallocated_columns_being_dealloced,(.L_x_20 - $__internal_2_$__cuda_sm10x_tcgen05_guardrail_trap_unallocated_columns_being_dealloced)
$__internal_2_$__cuda_sm10x_tcgen05_guardrail_trap_unallocated_columns_being_dealloced:
[----:B------:R-:W-:Y:S05]  /*2a860*/  BPT.TRAP 0x1 ;  /* 0x000000040000795c */ /* 0x000fea0000300000 */
[----:B------:R-:W-:-:S04]  /*2a870*/  IMAD.MOV.U32 R3, RZ, RZ, 0x0 ;  /* 0x00000000ff037424 */ /* 0x000fc800078e00ff */
[----:B------:R-:W-:Y:S05]  /*2a880*/  RET.REL.NODEC R2 `(matmul_kernel) ;  /* 0xfffffd5402dc7950 */ /* 0x000fea0003c3ffff */
.L_x_17:
[----:B------:R-:W-:-:S00]  /*2a890*/  BRA `(.L_x_17) ;  /* 0xfffffffc00fc7947 */ /* 0x000fc0000383ffff */
[----:B------:R-:W-:-:S00]  /*2a8a0*/  NOP ;  /* 0x0000000000007918 */ /* 0x000fc00000000000 */
        /* <DEDUP_REMOVED lines=13> */
.L_x_20:


//--------------------- .nv.shared.matmul_kernel  --------------------------
	.section	.nv.shared.matmul_kernel,"aw",@nobits
	.sectionflags	@""
	.align	16
	.zero		1024


//--------------------- .nv.shared.reserved.0     --------------------------
	.section	.nv.shared.reserved.0,"aw",@nobits
	.align	8
	.weak		__nv_reservedSMEM_offset_0_alias
	.size		__nv_reservedSMEM_offset_0_alias, 0, 64
	.other		__nv_reservedSMEM_offset_0_alias,@"STO_CUDA_RESERVED_SHARED STV_DEFAULT"
__nv_reservedSMEM_offset_0_alias:
	.zero		0
.nv.shared.reserved.0:
	.zero		64
	.weak		__nv_reservedSMEM_allocation_phase
	.type		__nv_reservedSMEM_allocation_phase,@object
	.size		__nv_reservedSMEM_allocation_phase,(.L_0 - __nv_reservedSMEM_allocation_phase)
__nv_reservedSMEM_allocation_phase:
	.zero		1
.L_0:
	.zero		7
	.weak		__nv_reservedSMEM_devtool_atexit_pc
	.type		__nv_reservedSMEM_devtool_atexit_pc,@object
	.size		__nv_reservedSMEM_devtool_atexit_pc,(__nv_reservedSMEM_allocation_mask - __nv_reservedSMEM_devtool_atexit_pc)
__nv_reservedSMEM_devtool_atexit_pc:
	.zero		8
	.weak		__nv_reservedSMEM_allocation_mask
	.type		__nv_reservedSMEM_allocation_mask,@object
	.size		__nv_reservedSMEM_allocation_mask,(.L_2 - __nv_reservedSMEM_allocation_mask)
__nv_reservedSMEM_allocation_mask:
	.zero		4
.L_2:


//--------------------- .nv.constant0.matmul_kernel --------------------------
	.section	.nv.constant0.matmul_kernel,"a",@progbits
	.sectionflags	@""
	.align	4
.nv.constant0.matmul_kernel:
	.zero		976


//--------------------- SYMBOLS --------------------------

	.type		.nv.reservedSmem.offset0,@object
	.size		.nv.reservedSmem.offset0,0x4
	.type		.nv.reservedSmem.cap,@object
	.size		.nv.reservedSmem.cap,0x4
